	.target	sm_80

	.elftype	@"ET_EXEC"


//--------------------- .note.nv.tkinfo           --------------------------
	.section	.note.nv.tkinfo,"",@"SHT_NOTE"
	.sectionflags	@"SHF_NOTE_NV_TKINFO"
	.tkinfo
        /*0018*/ 	.word	0x00000002
        /*0030*/ 	.string	""
        /*0030*/ 	.string	"ptxas"
        /*0030*/ 	.string	"Cuda compilation tools, release 13.0, V13.0.88"
        /*0030*/ 	.string	"Build cuda_13.0.r13.0/compiler.36424714_0"
        /*0030*/ 	.string	"-arch sm_80 -m 64 "



//--------------------- .note.nv.cuinfo           --------------------------
	.section	.note.nv.cuinfo,"",@"SHT_NOTE"
	.sectionflags	@"SHF_NOTE_NV_CUINFO"
        /*0018*/ 	.short	0x0002
        /*001a*/ 	.short	0x0050
        /*001c*/ 	.short	0x0082
	.zero		2


//--------------------- .nv.info                  --------------------------
	.section	.nv.info,"",@"SHT_CUDA_INFO"
	.align	4


	//----- nvinfo : EIATTR_REGCOUNT
	.align		4
        /*0000*/ 	.byte	0x04, 0x2f
        /*0002*/ 	.short	(.L_29 - .L_28)
	.align		4
.L_28:
        /*0004*/ 	.word	index@(_Z30router_gemm_kernel_bf16_outputI13__nv_bfloat16Li128ELi8ELi1ELi256ELi7168EEvPS0_PKT_S4_)
        /*0008*/ 	.word	0x00000040


	//----- nvinfo : EIATTR_FRAME_SIZE
	.align		4
.L_29:
        /*000c*/ 	.byte	0x04, 0x11
        /*000e*/ 	.short	(.L_31 - .L_30)
	.align		4
.L_30:
        /*0010*/ 	.word	index@(_Z30router_gemm_kernel_bf16_outputI13__nv_bfloat16Li128ELi8ELi1ELi256ELi7168EEvPS0_PKT_S4_)
        /*0014*/ 	.word	0x00000000


	//----- nvinfo : EIATTR_REGCOUNT
	.align		4
.L_31:
        /*0018*/ 	.byte	0x04, 0x2f
        /*001a*/ 	.short	(.L_33 - .L_32)
	.align		4
.L_32:
        /*001c*/ 	.word	index@(_Z30router_gemm_kernel_bf16_outputI13__nv_bfloat16Li128ELi8ELi2ELi256ELi7168EEvPS0_PKT_S4_)
        /*0020*/ 	.word	0x00000060


	//----- nvinfo : EIATTR_FRAME_SIZE
	.align		4
.L_33:
        /*0024*/ 	.byte	0x04, 0x11
        /*0026*/ 	.short	(.L_35 - .L_34)
	.align		4
.L_34:
        /*0028*/ 	.word	index@(_Z30router_gemm_kernel_bf16_outputI13__nv_bfloat16Li128ELi8ELi2ELi256ELi7168EEvPS0_PKT_S4_)
        /*002c*/ 	.word	0x00000000


	//----- nvinfo : EIATTR_REGCOUNT
	.align		4
.L_35:
        /*0030*/ 	.byte	0x04, 0x2f
        /*0032*/ 	.short	(.L_37 - .L_36)
	.align		4
.L_36:
        /*0034*/ 	.word	index@(_Z30router_gemm_kernel_bf16_outputI13__nv_bfloat16Li128ELi8ELi3ELi256ELi7168EEvPS0_PKT_S4_)
        /*0038*/ 	.word	0x00000070


	//----- nvinfo : EIATTR_FRAME_SIZE
	.align		4
.L_37:
        /*003c*/ 	.byte	0x04, 0x11
        /*003e*/ 	.short	(.L_39 - .L_38)
	.align		4
.L_38:
        /*0040*/ 	.word	index@(_Z30router_gemm_kernel_bf16_outputI13__nv_bfloat16Li128ELi8ELi3ELi256ELi7168EEvPS0_PKT_S4_)
        /*0044*/ 	.word	0x00000000


	//----- nvinfo : EIATTR_REGCOUNT
	.align		4
.L_39:
        /*0048*/ 	.byte	0x04, 0x2f
        /*004a*/ 	.short	(.L_41 - .L_40)
	.align		4
.L_40:
        /*004c*/ 	.word	index@(_Z30router_gemm_kernel_bf16_outputI13__nv_bfloat16Li128ELi8ELi4ELi256ELi7168EEvPS0_PKT_S4_)
        /*0050*/ 	.word	0x00000076


	//----- nvinfo : EIATTR_FRAME_SIZE
	.align		4
.L_41:
        /*0054*/ 	.byte	0x04, 0x11
        /*0056*/ 	.short	(.L_43 - .L_42)
	.align		4
.L_42:
        /*0058*/ 	.word	index@(_Z30router_gemm_kernel_bf16_outputI13__nv_bfloat16Li128ELi8ELi4ELi256ELi7168EEvPS0_PKT_S4_)
        /*005c*/ 	.word	0x00000000


	//----- nvinfo : EIATTR_REGCOUNT
	.align		4
.L_43:
        /*0060*/ 	.byte	0x04, 0x2f
        /*0062*/ 	.short	(.L_45 - .L_44)
	.align		4
.L_44:
        /*0064*/ 	.word	index@(_Z30router_gemm_kernel_bf16_outputI13__nv_bfloat16Li128ELi8ELi5ELi256ELi7168EEvPS0_PKT_S4_)
        /*0068*/ 	.word	0x00000077


	//----- nvinfo : EIATTR_FRAME_SIZE
	.align		4
.L_45:
        /*006c*/ 	.byte	0x04, 0x11
        /*006e*/ 	.short	(.L_47 - .L_46)
	.align		4
.L_46:
        /*0070*/ 	.word	index@(_Z30router_gemm_kernel_bf16_outputI13__nv_bfloat16Li128ELi8ELi5ELi256ELi7168EEvPS0_PKT_S4_)
        /*0074*/ 	.word	0x00000000


	//----- nvinfo : EIATTR_REGCOUNT
	.align		4
.L_47:
        /*0078*/ 	.byte	0x04, 0x2f
        /*007a*/ 	.short	(.L_49 - .L_48)
	.align		4
.L_48:
        /*007c*/ 	.word	index@(_Z30router_gemm_kernel_bf16_outputI13__nv_bfloat16Li128ELi8ELi6ELi256ELi7168EEvPS0_PKT_S4_)
        /*0080*/ 	.word	0x00000073


	//----- nvinfo : EIATTR_FRAME_SIZE
	.align		4
.L_49:
        /*0084*/ 	.byte	0x04, 0x11
        /*0086*/ 	.short	(.L_51 - .L_50)
	.align		4
.L_50:
        /*0088*/ 	.word	index@(_Z30router_gemm_kernel_bf16_outputI13__nv_bfloat16Li128ELi8ELi6ELi256ELi7168EEvPS0_PKT_S4_)
        /*008c*/ 	.word	0x00000000


	//----- nvinfo : EIATTR_REGCOUNT
	.align		4
.L_51:
        /*0090*/ 	.byte	0x04, 0x2f
        /*0092*/ 	.short	(.L_53 - .L_52)
	.align		4
.L_52:
        /*0094*/ 	.word	index@(_Z30router_gemm_kernel_bf16_outputI13__nv_bfloat16Li128ELi8ELi7ELi256ELi7168EEvPS0_PKT_S4_)
        /*0098*/ 	.word	0x00000076


	//----- nvinfo : EIATTR_FRAME_SIZE
	.align		4
.L_53:
        /*009c*/ 	.byte	0x04, 0x11
        /*009e*/ 	.short	(.L_55 - .L_54)
	.align		4
.L_54:
        /*00a0*/ 	.word	index@(_Z30router_gemm_kernel_bf16_outputI13__nv_bfloat16Li128ELi8ELi7ELi256ELi7168EEvPS0_PKT_S4_)
        /*00a4*/ 	.word	0x00000000


	//----- nvinfo : EIATTR_REGCOUNT
	.align		4
.L_55:
        /*00a8*/ 	.byte	0x04, 0x2f
        /*00aa*/ 	.short	(.L_57 - .L_56)
	.align		4
.L_56:
        /*00ac*/ 	.word	index@(_Z30router_gemm_kernel_bf16_outputI13__nv_bfloat16Li128ELi8ELi8ELi256ELi7168EEvPS0_PKT_S4_)
        /*00b0*/ 	.word	0x00000078


	//----- nvinfo : EIATTR_FRAME_SIZE
	.align		4
.L_57:
        /*00b4*/ 	.byte	0x04, 0x11
        /*00b6*/ 	.short	(.L_59 - .L_58)
	.align		4
.L_58:
        /*00b8*/ 	.word	index@(_Z30router_gemm_kernel_bf16_outputI13__nv_bfloat16Li128ELi8ELi8ELi256ELi7168EEvPS0_PKT_S4_)
        /*00bc*/ 	.word	0x00000000


	//----- nvinfo : EIATTR_REGCOUNT
	.align		4
.L_59:
        /*00c0*/ 	.byte	0x04, 0x2f
        /*00c2*/ 	.short	(.L_61 - .L_60)
	.align		4
.L_60:
        /*00c4*/ 	.word	index@(_Z30router_gemm_kernel_bf16_outputI13__nv_bfloat16Li128ELi8ELi9ELi256ELi7168EEvPS0_PKT_S4_)
        /*00c8*/ 	.word	0x0000007a


	//----- nvinfo : EIATTR_FRAME_SIZE
	.align		4
.L_61:
        /*00cc*/ 	.byte	0x04, 0x11
        /*00ce*/ 	.short	(.L_63 - .L_62)
	.align		4
.L_62:
        /*00d0*/ 	.word	index@(_Z30router_gemm_kernel_bf16_outputI13__nv_bfloat16Li128ELi8ELi9ELi256ELi7168EEvPS0_PKT_S4_)
        /*00d4*/ 	.word	0x00000000


	//----- nvinfo : EIATTR_REGCOUNT
	.align		4
.L_63:
        /*00d8*/ 	.byte	0x04, 0x2f
        /*00da*/ 	.short	(.L_65 - .L_64)
	.align		4
.L_64:
        /*00dc*/ 	.word	index@(_Z30router_gemm_kernel_bf16_outputI13__nv_bfloat16Li128ELi8ELi10ELi256ELi7168EEvPS0_PKT_S4_)
        /*00e0*/ 	.word	0x0000007c


	//----- nvinfo : EIATTR_FRAME_SIZE
	.align		4
.L_65:
        /*00e4*/ 	.byte	0x04, 0x11
        /*00e6*/ 	.short	(.L_67 - .L_66)
	.align		4
.L_66:
        /*00e8*/ 	.word	index@(_Z30router_gemm_kernel_bf16_outputI13__nv_bfloat16Li128ELi8ELi10ELi256ELi7168EEvPS0_PKT_S4_)
        /*00ec*/ 	.word	0x00000000


	//----- nvinfo : EIATTR_REGCOUNT
	.align		4
.L_67:
        /*00f0*/ 	.byte	0x04, 0x2f
        /*00f2*/ 	.short	(.L_69 - .L_68)
	.align		4
.L_68:
        /*00f4*/ 	.word	index@(_Z30router_gemm_kernel_bf16_outputI13__nv_bfloat16Li128ELi8ELi11ELi256ELi7168EEvPS0_PKT_S4_)
        /*00f8*/ 	.word	0x0000007e


	//----- nvinfo : EIATTR_FRAME_SIZE
	.align		4
.L_69:
        /*00fc*/ 	.byte	0x04, 0x11
        /*00fe*/ 	.short	(.L_71 - .L_70)
	.align		4
.L_70:
        /*0100*/ 	.word	index@(_Z30router_gemm_kernel_bf16_outputI13__nv_bfloat16Li128ELi8ELi11ELi256ELi7168EEvPS0_PKT_S4_)
        /*0104*/ 	.word	0x00000000


	//----- nvinfo : EIATTR_REGCOUNT
	.align		4
.L_71:
        /*0108*/ 	.byte	0x04, 0x2f
        /*010a*/ 	.short	(.L_73 - .L_72)
	.align		4
.L_72:
        /*010c*/ 	.word	index@(_Z30router_gemm_kernel_bf16_outputI13__nv_bfloat16Li128ELi8ELi12ELi256ELi7168EEvPS0_PKT_S4_)
        /*0110*/ 	.word	0x0000007e


	//----- nvinfo : EIATTR_FRAME_SIZE
	.align		4
.L_73:
        /*0114*/ 	.byte	0x04, 0x11
        /*0116*/ 	.short	(.L_75 - .L_74)
	.align		4
.L_74:
        /*0118*/ 	.word	index@(_Z30router_gemm_kernel_bf16_outputI13__nv_bfloat16Li128ELi8ELi12ELi256ELi7168EEvPS0_PKT_S4_)
        /*011c*/ 	.word	0x00000000


	//----- nvinfo : EIATTR_REGCOUNT
	.align		4
.L_75:
        /*0120*/ 	.byte	0x04, 0x2f
        /*0122*/ 	.short	(.L_77 - .L_76)
	.align		4
.L_76:
        /*0124*/ 	.word	index@(_Z30router_gemm_kernel_bf16_outputI13__nv_bfloat16Li128ELi8ELi13ELi256ELi7168EEvPS0_PKT_S4_)
        /*0128*/ 	.word	0x00000080


	//----- nvinfo : EIATTR_FRAME_SIZE
	.align		4
.L_77:
        /*012c*/ 	.byte	0x04, 0x11
        /*012e*/ 	.short	(.L_79 - .L_78)
	.align		4
.L_78:
        /*0130*/ 	.word	index@(_Z30router_gemm_kernel_bf16_outputI13__nv_bfloat16Li128ELi8ELi13ELi256ELi7168EEvPS0_PKT_S4_)
        /*0134*/ 	.word	0x00000000


	//----- nvinfo : EIATTR_REGCOUNT
	.align		4
.L_79:
        /*0138*/ 	.byte	0x04, 0x2f
        /*013a*/ 	.short	(.L_81 - .L_80)
	.align		4
.L_80:
        /*013c*/ 	.word	index@(_Z30router_gemm_kernel_bf16_outputI13__nv_bfloat16Li128ELi8ELi14ELi256ELi7168EEvPS0_PKT_S4_)
        /*0140*/ 	.word	0x00000080


	//----- nvinfo : EIATTR_FRAME_SIZE
	.align		4
.L_81:
        /*0144*/ 	.byte	0x04, 0x11
        /*0146*/ 	.short	(.L_83 - .L_82)
	.align		4
.L_82:
        /*0148*/ 	.word	index@(_Z30router_gemm_kernel_bf16_outputI13__nv_bfloat16Li128ELi8ELi14ELi256ELi7168EEvPS0_PKT_S4_)
        /*014c*/ 	.word	0x00000000


	//----- nvinfo : EIATTR_REGCOUNT
	.align		4
.L_83:
        /*0150*/ 	.byte	0x04, 0x2f
        /*0152*/ 	.short	(.L_85 - .L_84)
	.align		4
.L_84:
        /*0154*/ 	.word	index@(_Z30router_gemm_kernel_bf16_outputI13__nv_bfloat16Li128ELi8ELi15ELi256ELi7168EEvPS0_PKT_S4_)
        /*0158*/ 	.word	0x00000080


	//----- nvinfo : EIATTR_FRAME_SIZE
	.align		4
.L_85:
        /*015c*/ 	.byte	0x04, 0x11
        /*015e*/ 	.short	(.L_87 - .L_86)
	.align		4
.L_86:
        /*0160*/ 	.word	index@(_Z30router_gemm_kernel_bf16_outputI13__nv_bfloat16Li128ELi8ELi15ELi256ELi7168EEvPS0_PKT_S4_)
        /*0164*/ 	.word	0x00000000


	//----- nvinfo : EIATTR_REGCOUNT
	.align		4
.L_87:
        /*0168*/ 	.byte	0x04, 0x2f
        /*016a*/ 	.short	(.L_89 - .L_88)
	.align		4
.L_88:
        /*016c*/ 	.word	index@(_Z30router_gemm_kernel_bf16_outputI13__nv_bfloat16Li128ELi8ELi16ELi256ELi7168EEvPS0_PKT_S4_)
        /*0170*/ 	.word	0x0000007f


	//----- nvinfo : EIATTR_FRAME_SIZE
	.align		4
.L_89:
        /*0174*/ 	.byte	0x04, 0x11
        /*0176*/ 	.short	(.L_91 - .L_90)
	.align		4
.L_90:
        /*0178*/ 	.word	index@(_Z30router_gemm_kernel_bf16_outputI13__nv_bfloat16Li128ELi8ELi16ELi256ELi7168EEvPS0_PKT_S4_)
        /*017c*/ 	.word	0x00000000


	//----- nvinfo : EIATTR_REGCOUNT
	.align		4
.L_91:
        /*0180*/ 	.byte	0x04, 0x2f
        /*0182*/ 	.short	(.L_93 - .L_92)
	.align		4
.L_92:
        /*0184*/ 	.word	index@(_Z30router_gemm_kernel_bf16_outputI13__nv_bfloat16Li128ELi8ELi1ELi384ELi7168EEvPS0_PKT_S4_)
        /*0188*/ 	.word	0x00000040


	//----- nvinfo : EIATTR_FRAME_SIZE
	.align		4
.L_93:
        /*018c*/ 	.byte	0x04, 0x11
        /*018e*/ 	.short	(.L_95 - .L_94)
	.align		4
.L_94:
        /*0190*/ 	.word	index@(_Z30router_gemm_kernel_bf16_outputI13__nv_bfloat16Li128ELi8ELi1ELi384ELi7168EEvPS0_PKT_S4_)
        /*0194*/ 	.word	0x00000000


	//----- nvinfo : EIATTR_REGCOUNT
	.align		4
.L_95:
        /*0198*/ 	.byte	0x04, 0x2f
        /*019a*/ 	.short	(.L_97 - .L_96)
	.align		4
.L_96:
        /*019c*/ 	.word	index@(_Z30router_gemm_kernel_bf16_outputI13__nv_bfloat16Li128ELi8ELi2ELi384ELi7168EEvPS0_PKT_S4_)
        /*01a0*/ 	.word	0x00000060


	//----- nvinfo : EIATTR_FRAME_SIZE
	.align		4
.L_97:
        /*01a4*/ 	.byte	0x04, 0x11
        /*01a6*/ 	.short	(.L_99 - .L_98)
	.align		4
.L_98:
        /*01a8*/ 	.word	index@(_Z30router_gemm_kernel_bf16_outputI13__nv_bfloat16Li128ELi8ELi2ELi384ELi7168EEvPS0_PKT_S4_)
        /*01ac*/ 	.word	0x00000000


	//----- nvinfo : EIATTR_REGCOUNT
	.align		4
.L_99:
        /*01b0*/ 	.byte	0x04, 0x2f
        /*01b2*/ 	.short	(.L_101 - .L_100)
	.align		4
.L_100:
        /*01b4*/ 	.word	index@(_Z30router_gemm_kernel_bf16_outputI13__nv_bfloat16Li128ELi8ELi3ELi384ELi7168EEvPS0_PKT_S4_)
        /*01b8*/ 	.word	0x00000070


	//----- nvinfo : EIATTR_FRAME_SIZE
	.align		4
.L_101:
        /*01bc*/ 	.byte	0x04, 0x11
        /*01be*/ 	.short	(.L_103 - .L_102)
	.align		4
.L_102:
        /*01c0*/ 	.word	index@(_Z30router_gemm_kernel_bf16_outputI13__nv_bfloat16Li128ELi8ELi3ELi384ELi7168EEvPS0_PKT_S4_)
        /*01c4*/ 	.word	0x00000000


	//----- nvinfo : EIATTR_REGCOUNT
	.align		4
.L_103:
        /*01c8*/ 	.byte	0x04, 0x2f
        /*01ca*/ 	.short	(.L_105 - .L_104)
	.align		4
.L_104:
        /*01cc*/ 	.word	index@(_Z30router_gemm_kernel_bf16_outputI13__nv_bfloat16Li128ELi8ELi4ELi384ELi7168EEvPS0_PKT_S4_)
        /*01d0*/ 	.word	0x00000076


	//----- nvinfo : EIATTR_FRAME_SIZE
	.align		4
.L_105:
        /*01d4*/ 	.byte	0x04, 0x11
        /*01d6*/ 	.short	(.L_107 - .L_106)
	.align		4
.L_106:
        /*01d8*/ 	.word	index@(_Z30router_gemm_kernel_bf16_outputI13__nv_bfloat16Li128ELi8ELi4ELi384ELi7168EEvPS0_PKT_S4_)
        /*01dc*/ 	.word	0x00000000


	//----- nvinfo : EIATTR_REGCOUNT
	.align		4
.L_107:
        /*01e0*/ 	.byte	0x04, 0x2f
        /*01e2*/ 	.short	(.L_109 - .L_108)
	.align		4
.L_108:
        /*01e4*/ 	.word	index@(_Z30router_gemm_kernel_bf16_outputI13__nv_bfloat16Li128ELi8ELi5ELi384ELi7168EEvPS0_PKT_S4_)
        /*01e8*/ 	.word	0x00000077


	//----- nvinfo : EIATTR_FRAME_SIZE
	.align		4
.L_109:
        /*01ec*/ 	.byte	0x04, 0x11
        /*01ee*/ 	.short	(.L_111 - .L_110)
	.align		4
.L_110:
        /*01f0*/ 	.word	index@(_Z30router_gemm_kernel_bf16_outputI13__nv_bfloat16Li128ELi8ELi5ELi384ELi7168EEvPS0_PKT_S4_)
        /*01f4*/ 	.word	0x00000000


	//----- nvinfo : EIATTR_REGCOUNT
	.align		4
.L_111:
        /*01f8*/ 	.byte	0x04, 0x2f
        /*01fa*/ 	.short	(.L_113 - .L_112)
	.align		4
.L_112:
        /*01fc*/ 	.word	index@(_Z30router_gemm_kernel_bf16_outputI13__nv_bfloat16Li128ELi8ELi6ELi384ELi7168EEvPS0_PKT_S4_)
        /*0200*/ 	.word	0x00000073


	//----- nvinfo : EIATTR_FRAME_SIZE
	.align		4
.L_113:
        /*0204*/ 	.byte	0x04, 0x11
        /*0206*/ 	.short	(.L_115 - .L_114)
	.align		4
.L_114:
        /*0208*/ 	.word	index@(_Z30router_gemm_kernel_bf16_outputI13__nv_bfloat16Li128ELi8ELi6ELi384ELi7168EEvPS0_PKT_S4_)
        /*020c*/ 	.word	0x00000000


	//----- nvinfo : EIATTR_REGCOUNT
	.align		4
.L_115:
        /*0210*/ 	.byte	0x04, 0x2f
        /*0212*/ 	.short	(.L_117 - .L_116)
	.align		4
.L_116:
        /*0214*/ 	.word	index@(_Z30router_gemm_kernel_bf16_outputI13__nv_bfloat16Li128ELi8ELi7ELi384ELi7168EEvPS0_PKT_S4_)
        /*0218*/ 	.word	0x00000076


	//----- nvinfo : EIATTR_FRAME_SIZE
	.align		4
.L_117:
        /*021c*/ 	.byte	0x04, 0x11
        /*021e*/ 	.short	(.L_119 - .L_118)
	.align		4
.L_118:
        /*0220*/ 	.word	index@(_Z30router_gemm_kernel_bf16_outputI13__nv_bfloat16Li128ELi8ELi7ELi384ELi7168EEvPS0_PKT_S4_)
        /*0224*/ 	.word	0x00000000


	//----- nvinfo : EIATTR_REGCOUNT
	.align		4
.L_119:
        /*0228*/ 	.byte	0x04, 0x2f
        /*022a*/ 	.short	(.L_121 - .L_120)
	.align		4
.L_120:
        /*022c*/ 	.word	index@(_Z30router_gemm_kernel_bf16_outputI13__nv_bfloat16Li128ELi8ELi8ELi384ELi7168EEvPS0_PKT_S4_)
        /*0230*/ 	.word	0x00000078


	//----- nvinfo : EIATTR_FRAME_SIZE
	.align		4
.L_121:
        /*0234*/ 	.byte	0x04, 0x11
        /*0236*/ 	.short	(.L_123 - .L_122)
	.align		4
.L_122:
        /*0238*/ 	.word	index@(_Z30router_gemm_kernel_bf16_outputI13__nv_bfloat16Li128ELi8ELi8ELi384ELi7168EEvPS0_PKT_S4_)
        /*023c*/ 	.word	0x00000000


	//----- nvinfo : EIATTR_REGCOUNT
	.align		4
.L_123:
        /*0240*/ 	.byte	0x04, 0x2f
        /*0242*/ 	.short	(.L_125 - .L_124)
	.align		4
.L_124:
        /*0244*/ 	.word	index@(_Z30router_gemm_kernel_bf16_outputI13__nv_bfloat16Li128ELi8ELi9ELi384ELi7168EEvPS0_PKT_S4_)
        /*0248*/ 	.word	0x0000007a


	//----- nvinfo : EIATTR_FRAME_SIZE
	.align		4
.L_125:
        /*024c*/ 	.byte	0x04, 0x11
        /*024e*/ 	.short	(.L_127 - .L_126)
	.align		4
.L_126:
        /*0250*/ 	.word	index@(_Z30router_gemm_kernel_bf16_outputI13__nv_bfloat16Li128ELi8ELi9ELi384ELi7168EEvPS0_PKT_S4_)
        /*0254*/ 	.word	0x00000000


	//----- nvinfo : EIATTR_REGCOUNT
	.align		4
.L_127:
        /*0258*/ 	.byte	0x04, 0x2f
        /*025a*/ 	.short	(.L_129 - .L_128)
	.align		4
.L_128:
        /*025c*/ 	.word	index@(_Z30router_gemm_kernel_bf16_outputI13__nv_bfloat16Li128ELi8ELi10ELi384ELi7168EEvPS0_PKT_S4_)
        /*0260*/ 	.word	0x0000007c


	//----- nvinfo : EIATTR_FRAME_SIZE
	.align		4
.L_129:
        /*0264*/ 	.byte	0x04, 0x11
        /*0266*/ 	.short	(.L_131 - .L_130)
	.align		4
.L_130:
        /*0268*/ 	.word	index@(_Z30router_gemm_kernel_bf16_outputI13__nv_bfloat16Li128ELi8ELi10ELi384ELi7168EEvPS0_PKT_S4_)
        /*026c*/ 	.word	0x00000000


	//----- nvinfo : EIATTR_REGCOUNT
	.align		4
.L_131:
        /*0270*/ 	.byte	0x04, 0x2f
        /*0272*/ 	.short	(.L_133 - .L_132)
	.align		4
.L_132:
        /*0274*/ 	.word	index@(_Z30router_gemm_kernel_bf16_outputI13__nv_bfloat16Li128ELi8ELi11ELi384ELi7168EEvPS0_PKT_S4_)
        /*0278*/ 	.word	0x0000007e


	//----- nvinfo : EIATTR_FRAME_SIZE
	.align		4
.L_133:
        /*027c*/ 	.byte	0x04, 0x11
        /*027e*/ 	.short	(.L_135 - .L_134)
	.align		4
.L_134:
        /*0280*/ 	.word	index@(_Z30router_gemm_kernel_bf16_outputI13__nv_bfloat16Li128ELi8ELi11ELi384ELi7168EEvPS0_PKT_S4_)
        /*0284*/ 	.word	0x00000000


	//----- nvinfo : EIATTR_REGCOUNT
	.align		4
.L_135:
        /*0288*/ 	.byte	0x04, 0x2f
        /*028a*/ 	.short	(.L_137 - .L_136)
	.align		4
.L_136:
        /*028c*/ 	.word	index@(_Z30router_gemm_kernel_bf16_outputI13__nv_bfloat16Li128ELi8ELi12ELi384ELi7168EEvPS0_PKT_S4_)
        /*0290*/ 	.word	0x0000007e


	//----- nvinfo : EIATTR_FRAME_SIZE
	.align		4
.L_137:
        /*0294*/ 	.byte	0x04, 0x11
        /*0296*/ 	.short	(.L_139 - .L_138)
	.align		4
.L_138:
        /*0298*/ 	.word	index@(_Z30router_gemm_kernel_bf16_outputI13__nv_bfloat16Li128ELi8ELi12ELi384ELi7168EEvPS0_PKT_S4_)
        /*029c*/ 	.word	0x00000000


	//----- nvinfo : EIATTR_REGCOUNT
	.align		4
.L_139:
        /*02a0*/ 	.byte	0x04, 0x2f
        /*02a2*/ 	.short	(.L_141 - .L_140)
	.align		4
.L_140:
        /*02a4*/ 	.word	index@(_Z30router_gemm_kernel_bf16_outputI13__nv_bfloat16Li128ELi8ELi13ELi384ELi7168EEvPS0_PKT_S4_)
        /*02a8*/ 	.word	0x00000080


	//----- nvinfo : EIATTR_FRAME_SIZE
	.align		4
.L_141:
        /*02ac*/ 	.byte	0x04, 0x11
        /*02ae*/ 	.short	(.L_143 - .L_142)
	.align		4
.L_142:
        /*02b0*/ 	.word	index@(_Z30router_gemm_kernel_bf16_outputI13__nv_bfloat16Li128ELi8ELi13ELi384ELi7168EEvPS0_PKT_S4_)
        /*02b4*/ 	.word	0x00000000


	//----- nvinfo : EIATTR_REGCOUNT
	.align		4
.L_143:
        /*02b8*/ 	.byte	0x04, 0x2f
        /*02ba*/ 	.short	(.L_145 - .L_144)
	.align		4
.L_144:
        /*02bc*/ 	.word	index@(_Z30router_gemm_kernel_bf16_outputI13__nv_bfloat16Li128ELi8ELi14ELi384ELi7168EEvPS0_PKT_S4_)
        /*02c0*/ 	.word	0x00000080


	//----- nvinfo : EIATTR_FRAME_SIZE
	.align		4
.L_145:
        /*02c4*/ 	.byte	0x04, 0x11
        /*02c6*/ 	.short	(.L_147 - .L_146)
	.align		4
.L_146:
        /*02c8*/ 	.word	index@(_Z30router_gemm_kernel_bf16_outputI13__nv_bfloat16Li128ELi8ELi14ELi384ELi7168EEvPS0_PKT_S4_)
        /*02cc*/ 	.word	0x00000000


	//----- nvinfo : EIATTR_REGCOUNT
	.align		4
.L_147:
        /*02d0*/ 	.byte	0x04, 0x2f
        /*02d2*/ 	.short	(.L_149 - .L_148)
	.align		4
.L_148:
        /*02d4*/ 	.word	index@(_Z30router_gemm_kernel_bf16_outputI13__nv_bfloat16Li128ELi8ELi15ELi384ELi7168EEvPS0_PKT_S4_)
        /*02d8*/ 	.word	0x00000080


	//----- nvinfo : EIATTR_FRAME_SIZE
	.align		4
.L_149:
        /*02dc*/ 	.byte	0x04, 0x11
        /*02de*/ 	.short	(.L_151 - .L_150)
	.align		4
.L_150:
        /*02e0*/ 	.word	index@(_Z30router_gemm_kernel_bf16_outputI13__nv_bfloat16Li128ELi8ELi15ELi384ELi7168EEvPS0_PKT_S4_)
        /*02e4*/ 	.word	0x00000000


	//----- nvinfo : EIATTR_REGCOUNT
	.align		4
.L_151:
        /*02e8*/ 	.byte	0x04, 0x2f
        /*02ea*/ 	.short	(.L_153 - .L_152)
	.align		4
.L_152:
        /*02ec*/ 	.word	index@(_Z30router_gemm_kernel_bf16_outputI13__nv_bfloat16Li128ELi8ELi16ELi384ELi7168EEvPS0_PKT_S4_)
        /*02f0*/ 	.word	0x0000007f


	//----- nvinfo : EIATTR_FRAME_SIZE
	.align		4
.L_153:
        /*02f4*/ 	.byte	0x04, 0x11
        /*02f6*/ 	.short	(.L_155 - .L_154)
	.align		4
.L_154:
        /*02f8*/ 	.word	index@(_Z30router_gemm_kernel_bf16_outputI13__nv_bfloat16Li128ELi8ELi16ELi384ELi7168EEvPS0_PKT_S4_)
        /*02fc*/ 	.word	0x00000000


	//----- nvinfo : EIATTR_MIN_STACK_SIZE
	.align		4
.L_155:
        /*0300*/ 	.byte	0x04, 0x12
        /*0302*/ 	.short	(.L_157 - .L_156)
	.align		4
.L_156:
        /*0304*/ 	.word	index@(_Z30router_gemm_kernel_bf16_outputI13__nv_bfloat16Li128ELi8ELi16ELi384ELi7168EEvPS0_PKT_S4_)
        /*0308*/ 	.word	0x00000000


	//----- nvinfo : EIATTR_MIN_STACK_SIZE
	.align		4
.L_157:
        /*030c*/ 	.byte	0x04, 0x12
        /*030e*/ 	.short	(.L_159 - .L_158)
	.align		4
.L_158:
        /*0310*/ 	.word	index@(_Z30router_gemm_kernel_bf16_outputI13__nv_bfloat16Li128ELi8ELi15ELi384ELi7168EEvPS0_PKT_S4_)
        /*0314*/ 	.word	0x00000000


	//----- nvinfo : EIATTR_MIN_STACK_SIZE
	.align		4
.L_159:
        /*0318*/ 	.byte	0x04, 0x12
        /*031a*/ 	.short	(.L_161 - .L_160)
	.align		4
.L_160:
        /*031c*/ 	.word	index@(_Z30router_gemm_kernel_bf16_outputI13__nv_bfloat16Li128ELi8ELi14ELi384ELi7168EEvPS0_PKT_S4_)
        /*0320*/ 	.word	0x00000000


	//----- nvinfo : EIATTR_MIN_STACK_SIZE
	.align		4
.L_161:
        /*0324*/ 	.byte	0x04, 0x12
        /*0326*/ 	.short	(.L_163 - .L_162)
	.align		4
.L_162:
        /*0328*/ 	.word	index@(_Z30router_gemm_kernel_bf16_outputI13__nv_bfloat16Li128ELi8ELi13ELi384ELi7168EEvPS0_PKT_S4_)
        /*032c*/ 	.word	0x00000000


	//----- nvinfo : EIATTR_MIN_STACK_SIZE
	.align		4
.L_163:
        /*0330*/ 	.byte	0x04, 0x12
        /*0332*/ 	.short	(.L_165 - .L_164)
	.align		4
.L_164:
        /*0334*/ 	.word	index@(_Z30router_gemm_kernel_bf16_outputI13__nv_bfloat16Li128ELi8ELi12ELi384ELi7168EEvPS0_PKT_S4_)
        /*0338*/ 	.word	0x00000000


	//----- nvinfo : EIATTR_MIN_STACK_SIZE
	.align		4
.L_165:
        /*033c*/ 	.byte	0x04, 0x12
        /*033e*/ 	.short	(.L_167 - .L_166)
	.align		4
.L_166:
        /*0340*/ 	.word	index@(_Z30router_gemm_kernel_bf16_outputI13__nv_bfloat16Li128ELi8ELi11ELi384ELi7168EEvPS0_PKT_S4_)
        /*0344*/ 	.word	0x00000000


	//----- nvinfo : EIATTR_MIN_STACK_SIZE
	.align		4
.L_167:
        /*0348*/ 	.byte	0x04, 0x12
        /*034a*/ 	.short	(.L_169 - .L_168)
	.align		4
.L_168:
        /*034c*/ 	.word	index@(_Z30router_gemm_kernel_bf16_outputI13__nv_bfloat16Li128ELi8ELi10ELi384ELi7168EEvPS0_PKT_S4_)
        /*0350*/ 	.word	0x00000000


	//----- nvinfo : EIATTR_MIN_STACK_SIZE
	.align		4
.L_169:
        /*0354*/ 	.byte	0x04, 0x12
        /*0356*/ 	.short	(.L_171 - .L_170)
	.align		4
.L_170:
        /*0358*/ 	.word	index@(_Z30router_gemm_kernel_bf16_outputI13__nv_bfloat16Li128ELi8ELi9ELi384ELi7168EEvPS0_PKT_S4_)
        /*035c*/ 	.word	0x00000000


	//----- nvinfo : EIATTR_MIN_STACK_SIZE
	.align		4
.L_171:
        /*0360*/ 	.byte	0x04, 0x12
        /*0362*/ 	.short	(.L_173 - .L_172)
	.align		4
.L_172:
        /*0364*/ 	.word	index@(_Z30router_gemm_kernel_bf16_outputI13__nv_bfloat16Li128ELi8ELi8ELi384ELi7168EEvPS0_PKT_S4_)
        /*0368*/ 	.word	0x00000000


	//----- nvinfo : EIATTR_MIN_STACK_SIZE
	.align		4
.L_173:
        /*036c*/ 	.byte	0x04, 0x12
        /*036e*/ 	.short	(.L_175 - .L_174)
	.align		4
.L_174:
        /*0370*/ 	.word	index@(_Z30router_gemm_kernel_bf16_outputI13__nv_bfloat16Li128ELi8ELi7ELi384ELi7168EEvPS0_PKT_S4_)
        /*0374*/ 	.word	0x00000000


	//----- nvinfo : EIATTR_MIN_STACK_SIZE
	.align		4
.L_175:
        /*0378*/ 	.byte	0x04, 0x12
        /*037a*/ 	.short	(.L_177 - .L_176)
	.align		4
.L_176:
        /*037c*/ 	.word	index@(_Z30router_gemm_kernel_bf16_outputI13__nv_bfloat16Li128ELi8ELi6ELi384ELi7168EEvPS0_PKT_S4_)
        /*0380*/ 	.word	0x00000000


	//----- nvinfo : EIATTR_MIN_STACK_SIZE
	.align		4
.L_177:
        /*0384*/ 	.byte	0x04, 0x12
        /*0386*/ 	.short	(.L_179 - .L_178)
	.align		4
.L_178:
        /*0388*/ 	.word	index@(_Z30router_gemm_kernel_bf16_outputI13__nv_bfloat16Li128ELi8ELi5ELi384ELi7168EEvPS0_PKT_S4_)
        /*038c*/ 	.word	0x00000000


	//----- nvinfo : EIATTR_MIN_STACK_SIZE
	.align		4
.L_179:
        /*0390*/ 	.byte	0x04, 0x12
        /*0392*/ 	.short	(.L_181 - .L_180)
	.align		4
.L_180:
        /*0394*/ 	.word	index@(_Z30router_gemm_kernel_bf16_outputI13__nv_bfloat16Li128ELi8ELi4ELi384ELi7168EEvPS0_PKT_S4_)
        /*0398*/ 	.word	0x00000000


	//----- nvinfo : EIATTR_MIN_STACK_SIZE
	.align		4
.L_181:
        /*039c*/ 	.byte	0x04, 0x12
        /*039e*/ 	.short	(.L_183 - .L_182)
	.align		4
.L_182:
        /*03a0*/ 	.word	index@(_Z30router_gemm_kernel_bf16_outputI13__nv_bfloat16Li128ELi8ELi3ELi384ELi7168EEvPS0_PKT_S4_)
        /*03a4*/ 	.word	0x00000000


	//----- nvinfo : EIATTR_MIN_STACK_SIZE
	.align		4
.L_183:
        /*03a8*/ 	.byte	0x04, 0x12
        /*03aa*/ 	.short	(.L_185 - .L_184)
	.align		4
.L_184:
        /*03ac*/ 	.word	index@(_Z30router_gemm_kernel_bf16_outputI13__nv_bfloat16Li128ELi8ELi2ELi384ELi7168EEvPS0_PKT_S4_)
        /*03b0*/ 	.word	0x00000000


	//----- nvinfo : EIATTR_MIN_STACK_SIZE
	.align		4
.L_185:
        /*03b4*/ 	.byte	0x04, 0x12
        /*03b6*/ 	.short	(.L_187 - .L_186)
	.align		4
.L_186:
        /*03b8*/ 	.word	index@(_Z30router_gemm_kernel_bf16_outputI13__nv_bfloat16Li128ELi8ELi1ELi384ELi7168EEvPS0_PKT_S4_)
        /*03bc*/ 	.word	0x00000000


	//----- nvinfo : EIATTR_MIN_STACK_SIZE
	.align		4
.L_187:
        /*03c0*/ 	.byte	0x04, 0x12
        /*03c2*/ 	.short	(.L_189 - .L_188)
	.align		4
.L_188:
        /*03c4*/ 	.word	index@(_Z30router_gemm_kernel_bf16_outputI13__nv_bfloat16Li128ELi8ELi16ELi256ELi7168EEvPS0_PKT_S4_)
        /*03c8*/ 	.word	0x00000000


	//----- nvinfo : EIATTR_MIN_STACK_SIZE
	.align		4
.L_189:
        /*03cc*/ 	.byte	0x04, 0x12
        /*03ce*/ 	.short	(.L_191 - .L_190)
	.align		4
.L_190:
        /*03d0*/ 	.word	index@(_Z30router_gemm_kernel_bf16_outputI13__nv_bfloat16Li128ELi8ELi15ELi256ELi7168EEvPS0_PKT_S4_)
        /*03d4*/ 	.word	0x00000000


	//----- nvinfo : EIATTR_MIN_STACK_SIZE
	.align		4
.L_191:
        /*03d8*/ 	.byte	0x04, 0x12
        /*03da*/ 	.short	(.L_193 - .L_192)
	.align		4
.L_192:
        /*03dc*/ 	.word	index@(_Z30router_gemm_kernel_bf16_outputI13__nv_bfloat16Li128ELi8ELi14ELi256ELi7168EEvPS0_PKT_S4_)
        /*03e0*/ 	.word	0x00000000


	//----- nvinfo : EIATTR_MIN_STACK_SIZE
	.align		4
.L_193:
        /*03e4*/ 	.byte	0x04, 0x12
        /*03e6*/ 	.short	(.L_195 - .L_194)
	.align		4
.L_194:
        /*03e8*/ 	.word	index@(_Z30router_gemm_kernel_bf16_outputI13__nv_bfloat16Li128ELi8ELi13ELi256ELi7168EEvPS0_PKT_S4_)
        /*03ec*/ 	.word	0x00000000


	//----- nvinfo : EIATTR_MIN_STACK_SIZE
	.align		4
.L_195:
        /*03f0*/ 	.byte	0x04, 0x12
        /*03f2*/ 	.short	(.L_197 - .L_196)
	.align		4
.L_196:
        /*03f4*/ 	.word	index@(_Z30router_gemm_kernel_bf16_outputI13__nv_bfloat16Li128ELi8ELi12ELi256ELi7168EEvPS0_PKT_S4_)
        /*03f8*/ 	.word	0x00000000


	//----- nvinfo : EIATTR_MIN_STACK_SIZE
	.align		4
.L_197:
        /*03fc*/ 	.byte	0x04, 0x12
        /*03fe*/ 	.short	(.L_199 - .L_198)
	.align		4
.L_198:
        /*0400*/ 	.word	index@(_Z30router_gemm_kernel_bf16_outputI13__nv_bfloat16Li128ELi8ELi11ELi256ELi7168EEvPS0_PKT_S4_)
        /*0404*/ 	.word	0x00000000


	//----- nvinfo : EIATTR_MIN_STACK_SIZE
	.align		4
.L_199:
        /*0408*/ 	.byte	0x04, 0x12
        /*040a*/ 	.short	(.L_201 - .L_200)
	.align		4
.L_200:
        /*040c*/ 	.word	index@(_Z30router_gemm_kernel_bf16_outputI13__nv_bfloat16Li128ELi8ELi10ELi256ELi7168EEvPS0_PKT_S4_)
        /*0410*/ 	.word	0x00000000


	//----- nvinfo : EIATTR_MIN_STACK_SIZE
	.align		4
.L_201:
        /*0414*/ 	.byte	0x04, 0x12
        /*0416*/ 	.short	(.L_203 - .L_202)
	.align		4
.L_202:
        /*0418*/ 	.word	index@(_Z30router_gemm_kernel_bf16_outputI13__nv_bfloat16Li128ELi8ELi9ELi256ELi7168EEvPS0_PKT_S4_)
        /*041c*/ 	.word	0x00000000


	//----- nvinfo : EIATTR_MIN_STACK_SIZE
	.align		4
.L_203:
        /*0420*/ 	.byte	0x04, 0x12
        /*0422*/ 	.short	(.L_205 - .L_204)
	.align		4
.L_204:
        /*0424*/ 	.word	index@(_Z30router_gemm_kernel_bf16_outputI13__nv_bfloat16Li128ELi8ELi8ELi256ELi7168EEvPS0_PKT_S4_)
        /*0428*/ 	.word	0x00000000


	//----- nvinfo : EIATTR_MIN_STACK_SIZE
	.align		4
.L_205:
        /*042c*/ 	.byte	0x04, 0x12
        /*042e*/ 	.short	(.L_207 - .L_206)
	.align		4
.L_206:
        /*0430*/ 	.word	index@(_Z30router_gemm_kernel_bf16_outputI13__nv_bfloat16Li128ELi8ELi7ELi256ELi7168EEvPS0_PKT_S4_)
        /*0434*/ 	.word	0x00000000


	//----- nvinfo : EIATTR_MIN_STACK_SIZE
	.align		4
.L_207:
        /*0438*/ 	.byte	0x04, 0x12
        /*043a*/ 	.short	(.L_209 - .L_208)
	.align		4
.L_208:
        /*043c*/ 	.word	index@(_Z30router_gemm_kernel_bf16_outputI13__nv_bfloat16Li128ELi8ELi6ELi256ELi7168EEvPS0_PKT_S4_)
        /*0440*/ 	.word	0x00000000


	//----- nvinfo : EIATTR_MIN_STACK_SIZE
	.align		4
.L_209:
        /*0444*/ 	.byte	0x04, 0x12
        /*0446*/ 	.short	(.L_211 - .L_210)
	.align		4
.L_210:
        /*0448*/ 	.word	index@(_Z30router_gemm_kernel_bf16_outputI13__nv_bfloat16Li128ELi8ELi5ELi256ELi7168EEvPS0_PKT_S4_)
        /*044c*/ 	.word	0x00000000


	//----- nvinfo : EIATTR_MIN_STACK_SIZE
	.align		4
.L_211:
        /*0450*/ 	.byte	0x04, 0x12
        /*0452*/ 	.short	(.L_213 - .L_212)
	.align		4
.L_212:
        /*0454*/ 	.word	index@(_Z30router_gemm_kernel_bf16_outputI13__nv_bfloat16Li128ELi8ELi4ELi256ELi7168EEvPS0_PKT_S4_)
        /*0458*/ 	.word	0x00000000


	//----- nvinfo : EIATTR_MIN_STACK_SIZE
	.align		4
.L_213:
        /*045c*/ 	.byte	0x04, 0x12
        /*045e*/ 	.short	(.L_215 - .L_214)
	.align		4
.L_214:
        /*0460*/ 	.word	index@(_Z30router_gemm_kernel_bf16_outputI13__nv_bfloat16Li128ELi8ELi3ELi256ELi7168EEvPS0_PKT_S4_)
        /*0464*/ 	.word	0x00000000


	//----- nvinfo : EIATTR_MIN_STACK_SIZE
	.align		4
.L_215:
        /*0468*/ 	.byte	0x04, 0x12
        /*046a*/ 	.short	(.L_217 - .L_216)
	.align		4
.L_216:
        /*046c*/ 	.word	index@(_Z30router_gemm_kernel_bf16_outputI13__nv_bfloat16Li128ELi8ELi2ELi256ELi7168EEvPS0_PKT_S4_)
        /*0470*/ 	.word	0x00000000


	//----- nvinfo : EIATTR_MIN_STACK_SIZE
	.align		4
.L_217:
        /*0474*/ 	.byte	0x04, 0x12
        /*0476*/ 	.short	(.L_219 - .L_218)
	.align		4
.L_218:
        /*0478*/ 	.word	index@(_Z30router_gemm_kernel_bf16_outputI13__nv_bfloat16Li128ELi8ELi1ELi256ELi7168EEvPS0_PKT_S4_)
        /*047c*/ 	.word	0x00000000
.L_219:


//--------------------- .nv.info._Z30router_gemm_kernel_bf16_outputI13__nv_bfloat16Li128ELi8ELi16ELi384ELi7168EEvPS0_PKT_S4_ --------------------------
	.section	.nv.info._Z30router_gemm_kernel_bf16_outputI13__nv_bfloat16Li128ELi8ELi16ELi384ELi7168EEvPS0_PKT_S4_,"",@"SHT_CUDA_INFO"
	.sectionflags	@""
	.align	4


	//----- nvinfo : EIATTR_CUDA_API_VERSION
	.align		4
        /*0000*/ 	.byte	0x04, 0x37
        /*0002*/ 	.short	(.L_221 - .L_220)
.L_220:
        /*0004*/ 	.word	0x00000082


	//----- nvinfo : EIATTR_SW2861232_WAR
	.align		4
.L_221:
        /*0008*/ 	.byte	0x01, 0x35
	.zero		2


	//----- nvinfo : EIATTR_PARAM_CBANK
	.align		4
        /*000c*/ 	.byte	0x04, 0x0a
        /*000e*/ 	.short	(.L_223 - .L_222)
	.align		4
.L_222:
        /*0010*/ 	.word	index@(.nv.constant0._Z30router_gemm_kernel_bf16_outputI13__nv_bfloat16Li128ELi8ELi16ELi384ELi7168EEvPS0_PKT_S4_)
        /*0014*/ 	.short	0x0160
        /*0016*/ 	.short	0x0018


	//----- nvinfo : EIATTR_CBANK_PARAM_SIZE
	.align		4
.L_223:
        /*0018*/ 	.byte	0x03, 0x19
        /*001a*/ 	.short	0x0018


	//----- nvinfo : EIATTR_KPARAM_INFO
	.align		4
        /*001c*/ 	.byte	0x04, 0x17
        /*001e*/ 	.short	(.L_225 - .L_224)
.L_224:
        /*0020*/ 	.word	0x00000000
        /*0024*/ 	.short	0x0002
        /*0026*/ 	.short	0x0010
        /*0028*/ 	.byte	0x00, 0xf0, 0x21, 0x00


	//----- nvinfo : EIATTR_KPARAM_INFO
	.align		4
.L_225:
        /*002c*/ 	.byte	0x04, 0x17
        /*002e*/ 	.short	(.L_227 - .L_226)
.L_226:
        /*0030*/ 	.word	0x00000000
        /*0034*/ 	.short	0x0001
        /*0036*/ 	.short	0x0008
        /*0038*/ 	.byte	0x00, 0xf0, 0x21, 0x00


	//----- nvinfo : EIATTR_KPARAM_INFO
	.align		4
.L_227:
        /*003c*/ 	.byte	0x04, 0x17
        /*003e*/ 	.short	(.L_229 - .L_228)
.L_228:
        /*0040*/ 	.word	0x00000000
        /*0044*/ 	.short	0x0000
        /*0046*/ 	.short	0x0000
        /*0048*/ 	.byte	0x00, 0xf0, 0x21, 0x00


	//----- nvinfo : EIATTR_MAXREG_COUNT
	.align		4
.L_229:
        /*004c*/ 	.byte	0x03, 0x1b
        /*004e*/ 	.short	0x00ff


	//----- nvinfo : EIATTR_NUM_BARRIERS
	.align		4
        /*0050*/ 	.byte	0x02, 0x4c
        /*0052*/ 	.byte	0x01
	.zero		1


	//----- nvinfo : EIATTR_MERCURY_ISA_VERSION
	.align		4
        /*0054*/ 	.byte	0x03, 0x5f
        /*0056*/ 	.short	0x0000


	//----- nvinfo : EIATTR_COOP_GROUP_MASK_REGIDS
	.align		4
        /*0058*/ 	.byte	0x04, 0x29
        /*005a*/ 	.short	(.L_231 - .L_230)


	//   ....[0]....
.L_230:
        /*005c*/ 	.word	0xffffffff


	//   ....[1]....
        /*0060*/ 	.word	0xffffffff


	//   ....[2]....
        /*0064*/ 	.word	0xffffffff


	//   ....[3]....
        /*0068*/ 	.word	0xffffffff


	//   ....[4]....
        /*006c*/ 	.word	0xffffffff


	//   ....[5]....
        /*0070*/ 	.word	0xffffffff


	//   ....[6]....
        /*0074*/ 	.word	0xffffffff


	//   ....[7]....
        /*0078*/ 	.word	0xffffffff


	//   ....[8]....
        /*007c*/ 	.word	0xffffffff


	//   ....[9]....
        /*0080*/ 	.word	0xffffffff


	//   ....[10]....
        /*0084*/ 	.word	0xffffffff


	//   ....[11]....
        /*0088*/ 	.word	0xffffffff


	//   ....[12]....
        /*008c*/ 	.word	0xffffffff


	//   ....[13]....
        /*0090*/ 	.word	0xffffffff


	//   ....[14]....
        /*0094*/ 	.word	0xffffffff


	//   ....[15]....
        /*0098*/ 	.word	0xffffffff


	//   ....[16]....
        /*009c*/ 	.word	0xffffffff


	//   ....[17]....
        /*00a0*/ 	.word	0xffffffff


	//   ....[18]....
        /*00a4*/ 	.word	0xffffffff


	//   ....[19]....
        /*00a8*/ 	.word	0xffffffff


	//   ....[20]....
        /*00ac*/ 	.word	0xffffffff


	//   ....[21]....
        /*00b0*/ 	.word	0xffffffff


	//   ....[22]....
        /*00b4*/ 	.word	0xffffffff


	//   ....[23]....
        /*00b8*/ 	.word	0xffffffff


	//   ....[24]....
        /*00bc*/ 	.word	0xffffffff


	//   ....[25]....
        /*00c0*/ 	.word	0xffffffff


	//   ....[26]....
        /*00c4*/ 	.word	0xffffffff


	//   ....[27]....
        /*00c8*/ 	.word	0xffffffff


	//   ....[28]....
        /*00cc*/ 	.word	0xffffffff


	//   ....[29]....
        /*00d0*/ 	.word	0xffffffff


	//   ....[30]....
        /*00d4*/ 	.word	0xffffffff


	//   ....[31]....
        /*00d8*/ 	.word	0xffffffff


	//   ....[32]....
        /*00dc*/ 	.word	0xffffffff


	//   ....[33]....
        /*00e0*/ 	.word	0xffffffff


	//   ....[34]....
        /*00e4*/ 	.word	0xffffffff


	//   ....[35]....
        /*00e8*/ 	.word	0xffffffff


	//   ....[36]....
        /*00ec*/ 	.word	0xffffffff


	//   ....[37]....
        /*00f0*/ 	.word	0xffffffff


	//   ....[38]....
        /*00f4*/ 	.word	0xffffffff


	//   ....[39]....
        /*00f8*/ 	.word	0xffffffff


	//   ....[40]....
        /*00fc*/ 	.word	0xffffffff


	//   ....[41]....
        /*0100*/ 	.word	0xffffffff


	//   ....[42]....
        /*0104*/ 	.word	0xffffffff


	//   ....[43]....
        /*0108*/ 	.word	0xffffffff


	//   ....[44]....
        /*010c*/ 	.word	0xffffffff


	//   ....[45]....
        /*0110*/ 	.word	0xffffffff


	//   ....[46]....
        /*0114*/ 	.word	0xffffffff


	//   ....[47]....
        /*0118*/ 	.word	0xffffffff


	//   ....[48]....
        /*011c*/ 	.word	0xffffffff


	//   ....[49]....
        /*0120*/ 	.word	0xffffffff


	//   ....[50]....
        /*0124*/ 	.word	0xffffffff


	//   ....[51]....
        /*0128*/ 	.word	0xffffffff


	//   ....[52]....
        /*012c*/ 	.word	0xffffffff


	//   ....[53]....
        /*0130*/ 	.word	0xffffffff


	//   ....[54]....
        /*0134*/ 	.word	0xffffffff


	//   ....[55]....
        /*0138*/ 	.word	0xffffffff


	//   ....[56]....
        /*013c*/ 	.word	0xffffffff


	//   ....[57]....
        /*0140*/ 	.word	0xffffffff


	//   ....[58]....
        /*0144*/ 	.word	0xffffffff


	//   ....[59]....
        /*0148*/ 	.word	0xffffffff


	//   ....[60]....
        /*014c*/ 	.word	0xffffffff


	//   ....[61]....
        /*0150*/ 	.word	0xffffffff


	//   ....[62]....
        /*0154*/ 	.word	0xffffffff


	//   ....[63]....
        /*0158*/ 	.word	0xffffffff


	//   ....[64]....
        /*015c*/ 	.word	0xffffffff


	//   ....[65]....
        /*0160*/ 	.word	0xffffffff


	//   ....[66]....
        /*0164*/ 	.word	0xffffffff


	//   ....[67]....
        /*0168*/ 	.word	0xffffffff


	//   ....[68]....
        /*016c*/ 	.word	0xffffffff


	//   ....[69]....
        /*0170*/ 	.word	0xffffffff


	//   ....[70]....
        /*0174*/ 	.word	0xffffffff


	//   ....[71]....
        /*0178*/ 	.word	0xffffffff


	//   ....[72]....
        /*017c*/ 	.word	0xffffffff


	//   ....[73]....
        /*0180*/ 	.word	0xffffffff


	//   ....[74]....
        /*0184*/ 	.word	0xffffffff


	//   ....[75]....
        /*0188*/ 	.word	0xffffffff


	//   ....[76]....
        /*018c*/ 	.word	0xffffffff


	//   ....[77]....
        /*0190*/ 	.word	0xffffffff


	//   ....[78]....
        /*0194*/ 	.word	0xffffffff


	//   ....[79]....
        /*0198*/ 	.word	0xffffffff


	//----- nvinfo : EIATTR_COOP_GROUP_INSTR_OFFSETS
	.align		4
.L_231:
        /*019c*/ 	.byte	0x04, 0x28
        /*019e*/ 	.short	(.L_233 - .L_232)


	//   ....[0]....
.L_232:
        /*01a0*/ 	.word	0x00006630


	//   ....[1]....
        /*01a4*/ 	.word	0x00006840


	//   ....[2]....
        /*01a8*/ 	.word	0x00006a50


	//   ....[3]....
        /*01ac*/ 	.word	0x00006c30


	//   ....[4]....
        /*01b0*/ 	.word	0x00006ce0


	//   ....[5]....
        /*01b4*/ 	.word	0x00006e90


	//   ....[6]....
        /*01b8*/ 	.word	0x000070b0


	//   ....[7]....
        /*01bc*/ 	.word	0x00007cf0


	//   ....[8]....
        /*01c0*/ 	.word	0x00007d10


	//   ....[9]....
        /*01c4*/ 	.word	0x00007d20


	//   ....[10]....
        /*01c8*/ 	.word	0x00007d30


	//   ....[11]....
        /*01cc*/ 	.word	0x00007d40


	//   ....[12]....
        /*01d0*/ 	.word	0x00007d50


	//   ....[13]....
        /*01d4*/ 	.word	0x00007d60


	//   ....[14]....
        /*01d8*/ 	.word	0x00007d70


	//   ....[15]....
        /*01dc*/ 	.word	0x00007d80


	//   ....[16]....
        /*01e0*/ 	.word	0x00007d90


	//   ....[17]....
        /*01e4*/ 	.word	0x00007da0


	//   ....[18]....
        /*01e8*/ 	.word	0x00007db0


	//   ....[19]....
        /*01ec*/ 	.word	0x00007dc0


	//   ....[20]....
        /*01f0*/ 	.word	0x00007dd0


	//   ....[21]....
        /*01f4*/ 	.word	0x00007ec0


	//   ....[22]....
        /*01f8*/ 	.word	0x00007ed0


	//   ....[23]....
        /*01fc*/ 	.word	0x00007ee0


	//   ....[24]....
        /*0200*/ 	.word	0x00007ef0


	//   ....[25]....
        /*0204*/ 	.word	0x00007f00


	//   ....[26]....
        /*0208*/ 	.word	0x00007f10


	//   ....[27]....
        /*020c*/ 	.word	0x00007f20


	//   ....[28]....
        /*0210*/ 	.word	0x00007f30


	//   ....[29]....
        /*0214*/ 	.word	0x00007f40


	//   ....[30]....
        /*0218*/ 	.word	0x00007f50


	//   ....[31]....
        /*021c*/ 	.word	0x00007f60


	//   ....[32]....
        /*0220*/ 	.word	0x00007f70


	//   ....[33]....
        /*0224*/ 	.word	0x00007f80


	//   ....[34]....
        /*0228*/ 	.word	0x00007f90


	//   ....[35]....
        /*022c*/ 	.word	0x00007fa0


	//   ....[36]....
        /*0230*/ 	.word	0x000080a0


	//   ....[37]....
        /*0234*/ 	.word	0x000080b0


	//   ....[38]....
        /*0238*/ 	.word	0x000080c0


	//   ....[39]....
        /*023c*/ 	.word	0x000080d0


	//   ....[40]....
        /*0240*/ 	.word	0x000080e0


	//   ....[41]....
        /*0244*/ 	.word	0x000080f0


	//   ....[42]....
        /*0248*/ 	.word	0x00008100


	//   ....[43]....
        /*024c*/ 	.word	0x00008110


	//   ....[44]....
        /*0250*/ 	.word	0x00008120


	//   ....[45]....
        /*0254*/ 	.word	0x00008130


	//   ....[46]....
        /*0258*/ 	.word	0x00008140


	//   ....[47]....
        /*025c*/ 	.word	0x00008150


	//   ....[48]....
        /*0260*/ 	.word	0x00008160


	//   ....[49]....
        /*0264*/ 	.word	0x00008170


	//   ....[50]....
        /*0268*/ 	.word	0x00008180


	//   ....[51]....
        /*026c*/ 	.word	0x00008280


	//   ....[52]....
        /*0270*/ 	.word	0x00008290


	//   ....[53]....
        /*0274*/ 	.word	0x000082a0


	//   ....[54]....
        /*0278*/ 	.word	0x000082b0


	//   ....[55]....
        /*027c*/ 	.word	0x000082c0


	//   ....[56]....
        /*0280*/ 	.word	0x000082d0


	//   ....[57]....
        /*0284*/ 	.word	0x000082e0


	//   ....[58]....
        /*0288*/ 	.word	0x000082f0


	//   ....[59]....
        /*028c*/ 	.word	0x00008300


	//   ....[60]....
        /*0290*/ 	.word	0x00008310


	//   ....[61]....
        /*0294*/ 	.word	0x00008320


	//   ....[62]....
        /*0298*/ 	.word	0x00008330


	//   ....[63]....
        /*029c*/ 	.word	0x00008340


	//   ....[64]....
        /*02a0*/ 	.word	0x00008350


	//   ....[65]....
        /*02a4*/ 	.word	0x00008360


	//   ....[66]....
        /*02a8*/ 	.word	0x00008450


	//   ....[67]....
        /*02ac*/ 	.word	0x00008470


	//   ....[68]....
        /*02b0*/ 	.word	0x00008480


	//   ....[69]....
        /*02b4*/ 	.word	0x00008490


	//   ....[70]....
        /*02b8*/ 	.word	0x000084a0


	//   ....[71]....
        /*02bc*/ 	.word	0x000084b0


	//   ....[72]....
        /*02c0*/ 	.word	0x000084c0


	//   ....[73]....
        /*02c4*/ 	.word	0x000084d0


	//   ....[74]....
        /*02c8*/ 	.word	0x000084e0


	//   ....[75]....
        /*02cc*/ 	.word	0x000084f0


	//   ....[76]....
        /*02d0*/ 	.word	0x00008500


	//   ....[77]....
        /*02d4*/ 	.word	0x00008510


	//   ....[78]....
        /*02d8*/ 	.word	0x00008520


	//   ....[79]....
        /*02dc*/ 	.word	0x00008530


	//----- nvinfo : EIATTR_EXIT_INSTR_OFFSETS
	.align		4
.L_233:
        /*02e0*/ 	.byte	0x04, 0x1c
        /*02e2*/ 	.short	(.L_235 - .L_234)


	//   ....[0]....
.L_234:
        /*02e4*/ 	.word	0x00008720


	//   ....[1]....
        /*02e8*/ 	.word	0x00008e90


	//----- nvinfo : EIATTR_MAX_THREADS
	.align		4
.L_235:
        /*02ec*/ 	.byte	0x04, 0x05
        /*02ee*/ 	.short	(.L_237 - .L_236)
.L_236:
        /*02f0*/ 	.word	0x00000080
        /*02f4*/ 	.word	0x00000001
        /*02f8*/ 	.word	0x00000001
.L_237:


//--------------------- .nv.info._Z30router_gemm_kernel_bf16_outputI13__nv_bfloat16Li128ELi8ELi15ELi384ELi7168EEvPS0_PKT_S4_ --------------------------
	.section	.nv.info._Z30router_gemm_kernel_bf16_outputI13__nv_bfloat16Li128ELi8ELi15ELi384ELi7168EEvPS0_PKT_S4_,"",@"SHT_CUDA_INFO"
	.sectionflags	@""
	.align	4


	//----- nvinfo : EIATTR_CUDA_API_VERSION
	.align		4
        /*0000*/ 	.byte	0x04, 0x37
        /*0002*/ 	.short	(.L_239 - .L_238)
.L_238:
        /*0004*/ 	.word	0x00000082


	//----- nvinfo : EIATTR_SW2861232_WAR
	.align		4
.L_239:
        /*0008*/ 	.byte	0x01, 0x35
	.zero		2


	//----- nvinfo : EIATTR_PARAM_CBANK
	.align		4
        /*000c*/ 	.byte	0x04, 0x0a
        /*000e*/ 	.short	(.L_241 - .L_240)
	.align		4
.L_240:
        /*0010*/ 	.word	index@(.nv.constant0._Z30router_gemm_kernel_bf16_outputI13__nv_bfloat16Li128ELi8ELi15ELi384ELi7168EEvPS0_PKT_S4_)
        /*0014*/ 	.short	0x0160
        /*0016*/ 	.short	0x0018


	//----- nvinfo : EIATTR_CBANK_PARAM_SIZE
	.align		4
.L_241:
        /*0018*/ 	.byte	0x03, 0x19
        /*001a*/ 	.short	0x0018


	//----- nvinfo : EIATTR_KPARAM_INFO
	.align		4
        /*001c*/ 	.byte	0x04, 0x17
        /*001e*/ 	.short	(.L_243 - .L_242)
.L_242:
        /*0020*/ 	.word	0x00000000
        /*0024*/ 	.short	0x0002
        /*0026*/ 	.short	0x0010
        /*0028*/ 	.byte	0x00, 0xf0, 0x21, 0x00


	//----- nvinfo : EIATTR_KPARAM_INFO
	.align		4
.L_243:
        /*002c*/ 	.byte	0x04, 0x17
        /*002e*/ 	.short	(.L_245 - .L_244)
.L_244:
        /*0030*/ 	.word	0x00000000
        /*0034*/ 	.short	0x0001
        /*0036*/ 	.short	0x0008
        /*0038*/ 	.byte	0x00, 0xf0, 0x21, 0x00


	//----- nvinfo : EIATTR_KPARAM_INFO
	.align		4
.L_245:
        /*003c*/ 	.byte	0x04, 0x17
        /*003e*/ 	.short	(.L_247 - .L_246)
.L_246:
        /*0040*/ 	.word	0x00000000
        /*0044*/ 	.short	0x0000
        /*0046*/ 	.short	0x0000
        /*0048*/ 	.byte	0x00, 0xf0, 0x21, 0x00


	//----- nvinfo : EIATTR_MAXREG_COUNT
	.align		4
.L_247:
        /*004c*/ 	.byte	0x03, 0x1b
        /*004e*/ 	.short	0x00ff


	//----- nvinfo : EIATTR_NUM_BARRIERS
	.align		4
        /*0050*/ 	.byte	0x02, 0x4c
        /*0052*/ 	.byte	0x01
	.zero		1


	//----- nvinfo : EIATTR_MERCURY_ISA_VERSION
	.align		4
        /*0054*/ 	.byte	0x03, 0x5f
        /*0056*/ 	.short	0x0000


	//----- nvinfo : EIATTR_COOP_GROUP_MASK_REGIDS
	.align		4
        /*0058*/ 	.byte	0x04, 0x29
        /*005a*/ 	.short	(.L_249 - .L_248)


	//   ....[0]....
.L_248:
        /*005c*/ 	.word	0xffffffff


	//   ....[1]....
        /*0060*/ 	.word	0xffffffff


	//   ....[2]....
        /*0064*/ 	.word	0xffffffff


	//   ....[3]....
        /*0068*/ 	.word	0xffffffff


	//   ....[4]....
        /*006c*/ 	.word	0xffffffff


	//   ....[5]....
        /*0070*/ 	.word	0xffffffff


	//   ....[6]....
        /*0074*/ 	.word	0xffffffff


	//   ....[7]....
        /*0078*/ 	.word	0xffffffff


	//   ....[8]....
        /*007c*/ 	.word	0xffffffff


	//   ....[9]....
        /*0080*/ 	.word	0xffffffff


	//   ....[10]....
        /*0084*/ 	.word	0xffffffff


	//   ....[11]....
        /*0088*/ 	.word	0xffffffff


	//   ....[12]....
        /*008c*/ 	.word	0xffffffff


	//   ....[13]....
        /*0090*/ 	.word	0xffffffff


	//   ....[14]....
        /*0094*/ 	.word	0xffffffff


	//   ....[15]....
        /*0098*/ 	.word	0xffffffff


	//   ....[16]....
        /*009c*/ 	.word	0xffffffff


	//   ....[17]....
        /*00a0*/ 	.word	0xffffffff


	//   ....[18]....
        /*00a4*/ 	.word	0xffffffff


	//   ....[19]....
        /*00a8*/ 	.word	0xffffffff


	//   ....[20]....
        /*00ac*/ 	.word	0xffffffff


	//   ....[21]....
        /*00b0*/ 	.word	0xffffffff


	//   ....[22]....
        /*00b4*/ 	.word	0xffffffff


	//   ....[23]....
        /*00b8*/ 	.word	0xffffffff


	//   ....[24]....
        /*00bc*/ 	.word	0xffffffff


	//   ....[25]....
        /*00c0*/ 	.word	0xffffffff


	//   ....[26]....
        /*00c4*/ 	.word	0xffffffff


	//   ....[27]....
        /*00c8*/ 	.word	0xffffffff


	//   ....[28]....
        /*00cc*/ 	.word	0xffffffff


	//   ....[29]....
        /*00d0*/ 	.word	0xffffffff


	//   ....[30]....
        /*00d4*/ 	.word	0xffffffff


	//   ....[31]....
        /*00d8*/ 	.word	0xffffffff


	//   ....[32]....
        /*00dc*/ 	.word	0xffffffff


	//   ....[33]....
        /*00e0*/ 	.word	0xffffffff


	//   ....[34]....
        /*00e4*/ 	.word	0xffffffff


	//   ....[35]....
        /*00e8*/ 	.word	0xffffffff


	//   ....[36]....
        /*00ec*/ 	.word	0xffffffff


	//   ....[37]....
        /*00f0*/ 	.word	0xffffffff


	//   ....[38]....
        /*00f4*/ 	.word	0xffffffff


	//   ....[39]....
        /*00f8*/ 	.word	0xffffffff


	//   ....[40]....
        /*00fc*/ 	.word	0xffffffff


	//   ....[41]....
        /*0100*/ 	.word	0xffffffff


	//   ....[42]....
        /*0104*/ 	.word	0xffffffff


	//   ....[43]....
        /*0108*/ 	.word	0xffffffff


	//   ....[44]....
        /*010c*/ 	.word	0xffffffff


	//   ....[45]....
        /*0110*/ 	.word	0xffffffff


	//   ....[46]....
        /*0114*/ 	.word	0xffffffff


	//   ....[47]....
        /*0118*/ 	.word	0xffffffff


	//   ....[48]....
        /*011c*/ 	.word	0xffffffff


	//   ....[49]....
        /*0120*/ 	.word	0xffffffff


	//   ....[50]....
        /*0124*/ 	.word	0xffffffff


	//   ....[51]....
        /*0128*/ 	.word	0xffffffff


	//   ....[52]....
        /*012c*/ 	.word	0xffffffff


	//   ....[53]....
        /*0130*/ 	.word	0xffffffff


	//   ....[54]....
        /*0134*/ 	.word	0xffffffff


	//   ....[55]....
        /*0138*/ 	.word	0xffffffff


	//   ....[56]....
        /*013c*/ 	.word	0xffffffff


	//   ....[57]....
        /*0140*/ 	.word	0xffffffff


	//   ....[58]....
        /*0144*/ 	.word	0xffffffff


	//   ....[59]....
        /*0148*/ 	.word	0xffffffff


	//   ....[60]....
        /*014c*/ 	.word	0xffffffff


	//   ....[61]....
        /*0150*/ 	.word	0xffffffff


	//   ....[62]....
        /*0154*/ 	.word	0xffffffff


	//   ....[63]....
        /*0158*/ 	.word	0xffffffff


	//   ....[64]....
        /*015c*/ 	.word	0xffffffff


	//   ....[65]....
        /*0160*/ 	.word	0xffffffff


	//   ....[66]....
        /*0164*/ 	.word	0xffffffff


	//   ....[67]....
        /*0168*/ 	.word	0xffffffff


	//   ....[68]....
        /*016c*/ 	.word	0xffffffff


	//   ....[69]....
        /*0170*/ 	.word	0xffffffff


	//   ....[70]....
        /*0174*/ 	.word	0xffffffff


	//   ....[71]....
        /*0178*/ 	.word	0xffffffff


	//   ....[72]....
        /*017c*/ 	.word	0xffffffff


	//   ....[73]....
        /*0180*/ 	.word	0xffffffff


	//   ....[74]....
        /*0184*/ 	.word	0xffffffff


	//----- nvinfo : EIATTR_COOP_GROUP_INSTR_OFFSETS
	.align		4
.L_249:
        /*0188*/ 	.byte	0x04, 0x28
        /*018a*/ 	.short	(.L_251 - .L_250)


	//   ....[0]....
.L_250:
        /*018c*/ 	.word	0x00006a00


	//   ....[1]....
        /*0190*/ 	.word	0x00006b40


	//   ....[2]....
        /*0194*/ 	.word	0x00006bc0


	//   ....[3]....
        /*0198*/ 	.word	0x00006bf0


	//   ....[4]....
        /*019c*/ 	.word	0x00006c20


	//   ....[5]....
        /*01a0*/ 	.word	0x00006ca0


	//   ....[6]....
        /*01a4*/ 	.word	0x00006e00


	//   ....[7]....
        /*01a8*/ 	.word	0x00006eb0


	//   ....[8]....
        /*01ac*/ 	.word	0x00007550


	//   ....[9]....
        /*01b0*/ 	.word	0x00007560


	//   ....[10]....
        /*01b4*/ 	.word	0x00007570


	//   ....[11]....
        /*01b8*/ 	.word	0x00007580


	//   ....[12]....
        /*01bc*/ 	.word	0x00007590


	//   ....[13]....
        /*01c0*/ 	.word	0x000075a0


	//   ....[14]....
        /*01c4*/ 	.word	0x000075b0


	//   ....[15]....
        /*01c8*/ 	.word	0x000075c0


	//   ....[16]....
        /*01cc*/ 	.word	0x000075d0


	//   ....[17]....
        /*01d0*/ 	.word	0x00007670


	//   ....[18]....
        /*01d4*/ 	.word	0x00007680


	//   ....[19]....
        /*01d8*/ 	.word	0x00007690


	//   ....[20]....
        /*01dc*/ 	.word	0x000076a0


	//   ....[21]....
        /*01e0*/ 	.word	0x000076b0


	//   ....[22]....
        /*01e4*/ 	.word	0x000076c0


	//   ....[23]....
        /*01e8*/ 	.word	0x000076d0


	//   ....[24]....
        /*01ec*/ 	.word	0x000076e0


	//   ....[25]....
        /*01f0*/ 	.word	0x000076f0


	//   ....[26]....
        /*01f4*/ 	.word	0x00007700


	//   ....[27]....
        /*01f8*/ 	.word	0x00007710


	//   ....[28]....
        /*01fc*/ 	.word	0x00007720


	//   ....[29]....
        /*0200*/ 	.word	0x00007730


	//   ....[30]....
        /*0204*/ 	.word	0x00007740


	//   ....[31]....
        /*0208*/ 	.word	0x00007820


	//   ....[32]....
        /*020c*/ 	.word	0x00007840


	//   ....[33]....
        /*0210*/ 	.word	0x00007850


	//   ....[34]....
        /*0214*/ 	.word	0x00007860


	//   ....[35]....
        /*0218*/ 	.word	0x00007870


	//   ....[36]....
        /*021c*/ 	.word	0x00007880


	//   ....[37]....
        /*0220*/ 	.word	0x00007890


	//   ....[38]....
        /*0224*/ 	.word	0x000078a0


	//   ....[39]....
        /*0228*/ 	.word	0x000078b0


	//   ....[40]....
        /*022c*/ 	.word	0x000078c0


	//   ....[41]....
        /*0230*/ 	.word	0x000078d0


	//   ....[42]....
        /*0234*/ 	.word	0x000078e0


	//   ....[43]....
        /*0238*/ 	.word	0x000078f0


	//   ....[44]....
        /*023c*/ 	.word	0x00007900


	//   ....[45]....
        /*0240*/ 	.word	0x00007910


	//   ....[46]....
        /*0244*/ 	.word	0x00007a00


	//   ....[47]....
        /*0248*/ 	.word	0x00007a20


	//   ....[48]....
        /*024c*/ 	.word	0x00007a30


	//   ....[49]....
        /*0250*/ 	.word	0x00007a40


	//   ....[50]....
        /*0254*/ 	.word	0x00007a50


	//   ....[51]....
        /*0258*/ 	.word	0x00007a60


	//   ....[52]....
        /*025c*/ 	.word	0x00007a70


	//   ....[53]....
        /*0260*/ 	.word	0x00007a80


	//   ....[54]....
        /*0264*/ 	.word	0x00007a90


	//   ....[55]....
        /*0268*/ 	.word	0x00007aa0


	//   ....[56]....
        /*026c*/ 	.word	0x00007ab0


	//   ....[57]....
        /*0270*/ 	.word	0x00007ac0


	//   ....[58]....
        /*0274*/ 	.word	0x00007ad0


	//   ....[59]....
        /*0278*/ 	.word	0x00007ae0


	//   ....[60]....
        /*027c*/ 	.word	0x00007af0


	//   ....[61]....
        /*0280*/ 	.word	0x00007c30


	//   ....[62]....
        /*0284*/ 	.word	0x00007c40


	//   ....[63]....
        /*0288*/ 	.word	0x00007c50


	//   ....[64]....
        /*028c*/ 	.word	0x00007c60


	//   ....[65]....
        /*0290*/ 	.word	0x00007c70


	//   ....[66]....
        /*0294*/ 	.word	0x00007c80


	//   ....[67]....
        /*0298*/ 	.word	0x00007c90


	//   ....[68]....
        /*029c*/ 	.word	0x00007ca0


	//   ....[69]....
        /*02a0*/ 	.word	0x00007cb0


	//   ....[70]....
        /*02a4*/ 	.word	0x00007cc0


	//   ....[71]....
        /*02a8*/ 	.word	0x00007cd0


	//   ....[72]....
        /*02ac*/ 	.word	0x00007ce0


	//   ....[73]....
        /*02b0*/ 	.word	0x00007cf0


	//   ....[74]....
        /*02b4*/ 	.word	0x00007d00


	//----- nvinfo : EIATTR_EXIT_INSTR_OFFSETS
	.align		4
.L_251:
        /*02b8*/ 	.byte	0x04, 0x1c
        /*02ba*/ 	.short	(.L_253 - .L_252)


	//   ....[0]....
.L_252:
        /*02bc*/ 	.word	0x00007f00


	//   ....[1]....
        /*02c0*/ 	.word	0x000085f0


	//----- nvinfo : EIATTR_MAX_THREADS
	.align		4
.L_253:
        /*02c4*/ 	.byte	0x04, 0x05
        /*02c6*/ 	.short	(.L_255 - .L_254)
.L_254:
        /*02c8*/ 	.word	0x00000080
        /*02cc*/ 	.word	0x00000001
        /*02d0*/ 	.word	0x00000001
.L_255:


//--------------------- .nv.info._Z30router_gemm_kernel_bf16_outputI13__nv_bfloat16Li128ELi8ELi14ELi384ELi7168EEvPS0_PKT_S4_ --------------------------
	.section	.nv.info._Z30router_gemm_kernel_bf16_outputI13__nv_bfloat16Li128ELi8ELi14ELi384ELi7168EEvPS0_PKT_S4_,"",@"SHT_CUDA_INFO"
	.sectionflags	@""
	.align	4


	//----- nvinfo : EIATTR_CUDA_API_VERSION
	.align		4
        /*0000*/ 	.byte	0x04, 0x37
        /*0002*/ 	.short	(.L_257 - .L_256)
.L_256:
        /*0004*/ 	.word	0x00000082


	//----- nvinfo : EIATTR_SW2861232_WAR
	.align		4
.L_257:
        /*0008*/ 	.byte	0x01, 0x35
	.zero		2


	//----- nvinfo : EIATTR_PARAM_CBANK
	.align		4
        /*000c*/ 	.byte	0x04, 0x0a
        /*000e*/ 	.short	(.L_259 - .L_258)
	.align		4
.L_258:
        /*0010*/ 	.word	index@(.nv.constant0._Z30router_gemm_kernel_bf16_outputI13__nv_bfloat16Li128ELi8ELi14ELi384ELi7168EEvPS0_PKT_S4_)
        /*0014*/ 	.short	0x0160
        /*0016*/ 	.short	0x0018


	//----- nvinfo : EIATTR_CBANK_PARAM_SIZE
	.align		4
.L_259:
        /*0018*/ 	.byte	0x03, 0x19
        /*001a*/ 	.short	0x0018


	//----- nvinfo : EIATTR_KPARAM_INFO
	.align		4
        /*001c*/ 	.byte	0x04, 0x17
        /*001e*/ 	.short	(.L_261 - .L_260)
.L_260:
        /*0020*/ 	.word	0x00000000
        /*0024*/ 	.short	0x0002
        /*0026*/ 	.short	0x0010
        /*0028*/ 	.byte	0x00, 0xf0, 0x21, 0x00


	//----- nvinfo : EIATTR_KPARAM_INFO
	.align		4
.L_261:
        /*002c*/ 	.byte	0x04, 0x17
        /*002e*/ 	.short	(.L_263 - .L_262)
.L_262:
        /*0030*/ 	.word	0x00000000
        /*0034*/ 	.short	0x0001
        /*0036*/ 	.short	0x0008
        /*0038*/ 	.byte	0x00, 0xf0, 0x21, 0x00


	//----- nvinfo : EIATTR_KPARAM_INFO
	.align		4
.L_263:
        /*003c*/ 	.byte	0x04, 0x17
        /*003e*/ 	.short	(.L_265 - .L_264)
.L_264:
        /*0040*/ 	.word	0x00000000
        /*0044*/ 	.short	0x0000
        /*0046*/ 	.short	0x0000
        /*0048*/ 	.byte	0x00, 0xf0, 0x21, 0x00


	//----- nvinfo : EIATTR_MAXREG_COUNT
	.align		4
.L_265:
        /*004c*/ 	.byte	0x03, 0x1b
        /*004e*/ 	.short	0x00ff


	//----- nvinfo : EIATTR_NUM_BARRIERS
	.align		4
        /*0050*/ 	.byte	0x02, 0x4c
        /*0052*/ 	.byte	0x01
	.zero		1


	//----- nvinfo : EIATTR_MERCURY_ISA_VERSION
	.align		4
        /*0054*/ 	.byte	0x03, 0x5f
        /*0056*/ 	.short	0x0000


	//----- nvinfo : EIATTR_COOP_GROUP_MASK_REGIDS
	.align		4
        /*0058*/ 	.byte	0x04, 0x29
        /*005a*/ 	.short	(.L_267 - .L_266)


	//   ....[0]....
.L_266:
        /*005c*/ 	.word	0xffffffff


	//   ....[1]....
        /*0060*/ 	.word	0xffffffff


	//   ....[2]....
        /*0064*/ 	.word	0xffffffff


	//   ....[3]....
        /*0068*/ 	.word	0xffffffff


	//   ....[4]....
        /*006c*/ 	.word	0xffffffff


	//   ....[5]....
        /*0070*/ 	.word	0xffffffff


	//   ....[6]....
        /*0074*/ 	.word	0xffffffff


	//   ....[7]....
        /*0078*/ 	.word	0xffffffff


	//   ....[8]....
        /*007c*/ 	.word	0xffffffff


	//   ....[9]....
        /*0080*/ 	.word	0xffffffff


	//   ....[10]....
        /*0084*/ 	.word	0xffffffff


	//   ....[11]....
        /*0088*/ 	.word	0xffffffff


	//   ....[12]....
        /*008c*/ 	.word	0xffffffff


	//   ....[13]....
        /*0090*/ 	.word	0xffffffff


	//   ....[14]....
        /*0094*/ 	.word	0xffffffff


	//   ....[15]....
        /*0098*/ 	.word	0xffffffff


	//   ....[16]....
        /*009c*/ 	.word	0xffffffff


	//   ....[17]....
        /*00a0*/ 	.word	0xffffffff


	//   ....[18]....
        /*00a4*/ 	.word	0xffffffff


	//   ....[19]....
        /*00a8*/ 	.word	0xffffffff


	//   ....[20]....
        /*00ac*/ 	.word	0xffffffff


	//   ....[21]....
        /*00b0*/ 	.word	0xffffffff


	//   ....[22]....
        /*00b4*/ 	.word	0xffffffff


	//   ....[23]....
        /*00b8*/ 	.word	0xffffffff


	//   ....[24]....
        /*00bc*/ 	.word	0xffffffff


	//   ....[25]....
        /*00c0*/ 	.word	0xffffffff


	//   ....[26]....
        /*00c4*/ 	.word	0xffffffff


	//   ....[27]....
        /*00c8*/ 	.word	0xffffffff


	//   ....[28]....
        /*00cc*/ 	.word	0xffffffff


	//   ....[29]....
        /*00d0*/ 	.word	0xffffffff


	//   ....[30]....
        /*00d4*/ 	.word	0xffffffff


	//   ....[31]....
        /*00d8*/ 	.word	0xffffffff


	//   ....[32]....
        /*00dc*/ 	.word	0xffffffff


	//   ....[33]....
        /*00e0*/ 	.word	0xffffffff


	//   ....[34]....
        /*00e4*/ 	.word	0xffffffff


	//   ....[35]....
        /*00e8*/ 	.word	0xffffffff


	//   ....[36]....
        /*00ec*/ 	.word	0xffffffff


	//   ....[37]....
        /*00f0*/ 	.word	0xffffffff


	//   ....[38]....
        /*00f4*/ 	.word	0xffffffff


	//   ....[39]....
        /*00f8*/ 	.word	0xffffffff


	//   ....[40]....
        /*00fc*/ 	.word	0xffffffff


	//   ....[41]....
        /*0100*/ 	.word	0xffffffff


	//   ....[42]....
        /*0104*/ 	.word	0xffffffff


	//   ....[43]....
        /*0108*/ 	.word	0xffffffff


	//   ....[44]....
        /*010c*/ 	.word	0xffffffff


	//   ....[45]....
        /*0110*/ 	.word	0xffffffff


	//   ....[46]....
        /*0114*/ 	.word	0xffffffff


	//   ....[47]....
        /*0118*/ 	.word	0xffffffff


	//   ....[48]....
        /*011c*/ 	.word	0xffffffff


	//   ....[49]....
        /*0120*/ 	.word	0xffffffff


	//   ....[50]....
        /*0124*/ 	.word	0xffffffff


	//   ....[51]....
        /*0128*/ 	.word	0xffffffff


	//   ....[52]....
        /*012c*/ 	.word	0xffffffff


	//   ....[53]....
        /*0130*/ 	.word	0xffffffff


	//   ....[54]....
        /*0134*/ 	.word	0xffffffff


	//   ....[55]....
        /*0138*/ 	.word	0xffffffff


	//   ....[56]....
        /*013c*/ 	.word	0xffffffff


	//   ....[57]....
        /*0140*/ 	.word	0xffffffff


	//   ....[58]....
        /*0144*/ 	.word	0xffffffff


	//   ....[59]....
        /*0148*/ 	.word	0xffffffff


	//   ....[60]....
        /*014c*/ 	.word	0xffffffff


	//   ....[61]....
        /*0150*/ 	.word	0xffffffff


	//   ....[62]....
        /*0154*/ 	.word	0xffffffff


	//   ....[63]....
        /*0158*/ 	.word	0xffffffff


	//   ....[64]....
        /*015c*/ 	.word	0xffffffff


	//   ....[65]....
        /*0160*/ 	.word	0xffffffff


	//   ....[66]....
        /*0164*/ 	.word	0xffffffff


	//   ....[67]....
        /*0168*/ 	.word	0xffffffff


	//   ....[68]....
        /*016c*/ 	.word	0xffffffff


	//   ....[69]....
        /*0170*/ 	.word	0xffffffff


	//----- nvinfo : EIATTR_COOP_GROUP_INSTR_OFFSETS
	.align		4
.L_267:
        /*0174*/ 	.byte	0x04, 0x28
        /*0176*/ 	.short	(.L_269 - .L_268)


	//   ....[0]....
.L_268:
        /*0178*/ 	.word	0x00005e90


	//   ....[1]....
        /*017c*/ 	.word	0x00006330


	//   ....[2]....
        /*0180*/ 	.word	0x00006360


	//   ....[3]....
        /*0184*/ 	.word	0x000063f0


	//   ....[4]....
        /*0188*/ 	.word	0x00006420


	//   ....[5]....
        /*018c*/ 	.word	0x00006d80


	//   ....[6]....
        /*0190*/ 	.word	0x00006d90


	//   ....[7]....
        /*0194*/ 	.word	0x00006da0


	//   ....[8]....
        /*0198*/ 	.word	0x00006db0


	//   ....[9]....
        /*019c*/ 	.word	0x00006dc0


	//   ....[10]....
        /*01a0*/ 	.word	0x00006dd0


	//   ....[11]....
        /*01a4*/ 	.word	0x00006de0


	//   ....[12]....
        /*01a8*/ 	.word	0x00006df0


	//   ....[13]....
        /*01ac*/ 	.word	0x00006e00


	//   ....[14]....
        /*01b0*/ 	.word	0x00006e10


	//   ....[15]....
        /*01b4*/ 	.word	0x00006ec0


	//   ....[16]....
        /*01b8*/ 	.word	0x00006ed0


	//   ....[17]....
        /*01bc*/ 	.word	0x00006ee0


	//   ....[18]....
        /*01c0*/ 	.word	0x00006ef0


	//   ....[19]....
        /*01c4*/ 	.word	0x00006f00


	//   ....[20]....
        /*01c8*/ 	.word	0x00006f10


	//   ....[21]....
        /*01cc*/ 	.word	0x00006f20


	//   ....[22]....
        /*01d0*/ 	.word	0x00006f30


	//   ....[23]....
        /*01d4*/ 	.word	0x00006f40


	//   ....[24]....
        /*01d8*/ 	.word	0x00006f50


	//   ....[25]....
        /*01dc*/ 	.word	0x00006f60


	//   ....[26]....
        /*01e0*/ 	.word	0x00006f70


	//   ....[27]....
        /*01e4*/ 	.word	0x00006f80


	//   ....[28]....
        /*01e8*/ 	.word	0x00006f90


	//   ....[29]....
        /*01ec*/ 	.word	0x00007070


	//   ....[30]....
        /*01f0*/ 	.word	0x00007090


	//   ....[31]....
        /*01f4*/ 	.word	0x000070a0


	//   ....[32]....
        /*01f8*/ 	.word	0x000070b0


	//   ....[33]....
        /*01fc*/ 	.word	0x000070c0


	//   ....[34]....
        /*0200*/ 	.word	0x000070d0


	//   ....[35]....
        /*0204*/ 	.word	0x000070e0


	//   ....[36]....
        /*0208*/ 	.word	0x000070f0


	//   ....[37]....
        /*020c*/ 	.word	0x00007100


	//   ....[38]....
        /*0210*/ 	.word	0x00007110


	//   ....[39]....
        /*0214*/ 	.word	0x00007120


	//   ....[40]....
        /*0218*/ 	.word	0x00007130


	//   ....[41]....
        /*021c*/ 	.word	0x00007140


	//   ....[42]....
        /*0220*/ 	.word	0x00007150


	//   ....[43]....
        /*0224*/ 	.word	0x00007230


	//   ....[44]....
        /*0228*/ 	.word	0x00007250


	//   ....[45]....
        /*022c*/ 	.word	0x00007260


	//   ....[46]....
        /*0230*/ 	.word	0x00007270


	//   ....[47]....
        /*0234*/ 	.word	0x00007280


	//   ....[48]....
        /*0238*/ 	.word	0x00007290


	//   ....[49]....
        /*023c*/ 	.word	0x000072a0


	//   ....[50]....
        /*0240*/ 	.word	0x000072b0


	//   ....[51]....
        /*0244*/ 	.word	0x000072c0


	//   ....[52]....
        /*0248*/ 	.word	0x000072d0


	//   ....[53]....
        /*024c*/ 	.word	0x000072e0


	//   ....[54]....
        /*0250*/ 	.word	0x000072f0


	//   ....[55]....
        /*0254*/ 	.word	0x00007300


	//   ....[56]....
        /*0258*/ 	.word	0x00007310


	//   ....[57]....
        /*025c*/ 	.word	0x000073f0


	//   ....[58]....
        /*0260*/ 	.word	0x00007410


	//   ....[59]....
        /*0264*/ 	.word	0x00007420


	//   ....[60]....
        /*0268*/ 	.word	0x00007430


	//   ....[61]....
        /*026c*/ 	.word	0x00007440


	//   ....[62]....
        /*0270*/ 	.word	0x00007450


	//   ....[63]....
        /*0274*/ 	.word	0x00007460


	//   ....[64]....
        /*0278*/ 	.word	0x00007470


	//   ....[65]....
        /*027c*/ 	.word	0x00007480


	//   ....[66]....
        /*0280*/ 	.word	0x00007490


	//   ....[67]....
        /*0284*/ 	.word	0x000074a0


	//   ....[68]....
        /*0288*/ 	.word	0x000074b0


	//   ....[69]....
        /*028c*/ 	.word	0x000074c0


	//----- nvinfo : EIATTR_EXIT_INSTR_OFFSETS
	.align		4
.L_269:
        /*0290*/ 	.byte	0x04, 0x1c
        /*0292*/ 	.short	(.L_271 - .L_270)


	//   ....[0]....
.L_270:
        /*0294*/ 	.word	0x000076e0


	//   ....[1]....
        /*0298*/ 	.word	0x00007d50


	//----- nvinfo : EIATTR_MAX_THREADS
	.align		4
.L_271:
        /*029c*/ 	.byte	0x04, 0x05
        /*029e*/ 	.short	(.L_273 - .L_272)
.L_272:
        /*02a0*/ 	.word	0x00000080
        /*02a4*/ 	.word	0x00000001
        /*02a8*/ 	.word	0x00000001
.L_273:


//--------------------- .nv.info._Z30router_gemm_kernel_bf16_outputI13__nv_bfloat16Li128ELi8ELi13ELi384ELi7168EEvPS0_PKT_S4_ --------------------------
	.section	.nv.info._Z30router_gemm_kernel_bf16_outputI13__nv_bfloat16Li128ELi8ELi13ELi384ELi7168EEvPS0_PKT_S4_,"",@"SHT_CUDA_INFO"
	.sectionflags	@""
	.align	4


	//----- nvinfo : EIATTR_CUDA_API_VERSION
	.align		4
        /*0000*/ 	.byte	0x04, 0x37
        /*0002*/ 	.short	(.L_275 - .L_274)
.L_274:
        /*0004*/ 	.word	0x00000082


	//----- nvinfo : EIATTR_SW2861232_WAR
	.align		4
.L_275:
        /*0008*/ 	.byte	0x01, 0x35
	.zero		2


	//----- nvinfo : EIATTR_PARAM_CBANK
	.align		4
        /*000c*/ 	.byte	0x04, 0x0a
        /*000e*/ 	.short	(.L_277 - .L_276)
	.align		4
.L_276:
        /*0010*/ 	.word	index@(.nv.constant0._Z30router_gemm_kernel_bf16_outputI13__nv_bfloat16Li128ELi8ELi13ELi384ELi7168EEvPS0_PKT_S4_)
        /*0014*/ 	.short	0x0160
        /*0016*/ 	.short	0x0018


	//----- nvinfo : EIATTR_CBANK_PARAM_SIZE
	.align		4
.L_277:
        /*0018*/ 	.byte	0x03, 0x19
        /*001a*/ 	.short	0x0018


	//----- nvinfo : EIATTR_KPARAM_INFO
	.align		4
        /*001c*/ 	.byte	0x04, 0x17
        /*001e*/ 	.short	(.L_279 - .L_278)
.L_278:
        /*0020*/ 	.word	0x00000000
        /*0024*/ 	.short	0x0002
        /*0026*/ 	.short	0x0010
        /*0028*/ 	.byte	0x00, 0xf0, 0x21, 0x00


	//----- nvinfo : EIATTR_KPARAM_INFO
	.align		4
.L_279:
        /*002c*/ 	.byte	0x04, 0x17
        /*002e*/ 	.short	(.L_281 - .L_280)
.L_280:
        /*0030*/ 	.word	0x00000000
        /*0034*/ 	.short	0x0001
        /*0036*/ 	.short	0x0008
        /*0038*/ 	.byte	0x00, 0xf0, 0x21, 0x00


	//----- nvinfo : EIATTR_KPARAM_INFO
	.align		4
.L_281:
        /*003c*/ 	.byte	0x04, 0x17
        /*003e*/ 	.short	(.L_283 - .L_282)
.L_282:
        /*0040*/ 	.word	0x00000000
        /*0044*/ 	.short	0x0000
        /*0046*/ 	.short	0x0000
        /*0048*/ 	.byte	0x00, 0xf0, 0x21, 0x00


	//----- nvinfo : EIATTR_MAXREG_COUNT
	.align		4
.L_283:
        /*004c*/ 	.byte	0x03, 0x1b
        /*004e*/ 	.short	0x00ff


	//----- nvinfo : EIATTR_NUM_BARRIERS
	.align		4
        /*0050*/ 	.byte	0x02, 0x4c
        /*0052*/ 	.byte	0x01
	.zero		1


	//----- nvinfo : EIATTR_MERCURY_ISA_VERSION
	.align		4
        /*0054*/ 	.byte	0x03, 0x5f
        /*0056*/ 	.short	0x0000


	//----- nvinfo : EIATTR_COOP_GROUP_MASK_REGIDS
	.align		4
        /*0058*/ 	.byte	0x04, 0x29
        /*005a*/ 	.short	(.L_285 - .L_284)


	//   ....[0]....
.L_284:
        /*005c*/ 	.word	0xffffffff


	//   ....[1]....
        /*0060*/ 	.word	0xffffffff


	//   ....[2]....
        /*0064*/ 	.word	0xffffffff


	//   ....[3]....
        /*0068*/ 	.word	0xffffffff


	//   ....[4]....
        /*006c*/ 	.word	0xffffffff


	//   ....[5]....
        /*0070*/ 	.word	0xffffffff


	//   ....[6]....
        /*0074*/ 	.word	0xffffffff


	//   ....[7]....
        /*0078*/ 	.word	0xffffffff


	//   ....[8]....
        /*007c*/ 	.word	0xffffffff


	//   ....[9]....
        /*0080*/ 	.word	0xffffffff


	//   ....[10]....
        /*0084*/ 	.word	0xffffffff


	//   ....[11]....
        /*0088*/ 	.word	0xffffffff


	//   ....[12]....
        /*008c*/ 	.word	0xffffffff


	//   ....[13]....
        /*0090*/ 	.word	0xffffffff


	//   ....[14]....
        /*0094*/ 	.word	0xffffffff


	//   ....[15]....
        /*0098*/ 	.word	0xffffffff


	//   ....[16]....
        /*009c*/ 	.word	0xffffffff


	//   ....[17]....
        /*00a0*/ 	.word	0xffffffff


	//   ....[18]....
        /*00a4*/ 	.word	0xffffffff


	//   ....[19]....
        /*00a8*/ 	.word	0xffffffff


	//   ....[20]....
        /*00ac*/ 	.word	0xffffffff


	//   ....[21]....
        /*00b0*/ 	.word	0xffffffff


	//   ....[22]....
        /*00b4*/ 	.word	0xffffffff


	//   ....[23]....
        /*00b8*/ 	.word	0xffffffff


	//   ....[24]....
        /*00bc*/ 	.word	0xffffffff


	//   ....[25]....
        /*00c0*/ 	.word	0xffffffff


	//   ....[26]....
        /*00c4*/ 	.word	0xffffffff


	//   ....[27]....
        /*00c8*/ 	.word	0xffffffff


	//   ....[28]....
        /*00cc*/ 	.word	0xffffffff


	//   ....[29]....
        /*00d0*/ 	.word	0xffffffff


	//   ....[30]....
        /*00d4*/ 	.word	0xffffffff


	//   ....[31]....
        /*00d8*/ 	.word	0xffffffff


	//   ....[32]....
        /*00dc*/ 	.word	0xffffffff


	//   ....[33]....
        /*00e0*/ 	.word	0xffffffff


	//   ....[34]....
        /*00e4*/ 	.word	0xffffffff


	//   ....[35]....
        /*00e8*/ 	.word	0xffffffff


	//   ....[36]....
        /*00ec*/ 	.word	0xffffffff


	//   ....[37]....
        /*00f0*/ 	.word	0xffffffff


	//   ....[38]....
        /*00f4*/ 	.word	0xffffffff


	//   ....[39]....
        /*00f8*/ 	.word	0xffffffff


	//   ....[40]....
        /*00fc*/ 	.word	0xffffffff


	//   ....[41]....
        /*0100*/ 	.word	0xffffffff


	//   ....[42]....
        /*0104*/ 	.word	0xffffffff


	//   ....[43]....
        /*0108*/ 	.word	0xffffffff


	//   ....[44]....
        /*010c*/ 	.word	0xffffffff


	//   ....[45]....
        /*0110*/ 	.word	0xffffffff


	//   ....[46]....
        /*0114*/ 	.word	0xffffffff


	//   ....[47]....
        /*0118*/ 	.word	0xffffffff


	//   ....[48]....
        /*011c*/ 	.word	0xffffffff


	//   ....[49]....
        /*0120*/ 	.word	0xffffffff


	//   ....[50]....
        /*0124*/ 	.word	0xffffffff


	//   ....[51]....
        /*0128*/ 	.word	0xffffffff


	//   ....[52]....
        /*012c*/ 	.word	0xffffffff


	//   ....[53]....
        /*0130*/ 	.word	0xffffffff


	//   ....[54]....
        /*0134*/ 	.word	0xffffffff


	//   ....[55]....
        /*0138*/ 	.word	0xffffffff


	//   ....[56]....
        /*013c*/ 	.word	0xffffffff


	//   ....[57]....
        /*0140*/ 	.word	0xffffffff


	//   ....[58]....
        /*0144*/ 	.word	0xffffffff


	//   ....[59]....
        /*0148*/ 	.word	0xffffffff


	//   ....[60]....
        /*014c*/ 	.word	0xffffffff


	//   ....[61]....
        /*0150*/ 	.word	0xffffffff


	//   ....[62]....
        /*0154*/ 	.word	0xffffffff


	//   ....[63]....
        /*0158*/ 	.word	0xffffffff


	//   ....[64]....
        /*015c*/ 	.word	0xffffffff


	//----- nvinfo : EIATTR_COOP_GROUP_INSTR_OFFSETS
	.align		4
.L_285:
        /*0160*/ 	.byte	0x04, 0x28
        /*0162*/ 	.short	(.L_287 - .L_286)


	//   ....[0]....
.L_286:
        /*0164*/ 	.word	0x00006570


	//   ....[1]....
        /*0168*/ 	.word	0x00006580


	//   ....[2]....
        /*016c*/ 	.word	0x00006590


	//   ....[3]....
        /*0170*/ 	.word	0x000065a0


	//   ....[4]....
        /*0174*/ 	.word	0x000065b0


	//   ....[5]....
        /*0178*/ 	.word	0x000065c0


	//   ....[6]....
        /*017c*/ 	.word	0x000065d0


	//   ....[7]....
        /*0180*/ 	.word	0x000065e0


	//   ....[8]....
        /*0184*/ 	.word	0x000065f0


	//   ....[9]....
        /*0188*/ 	.word	0x00006600


	//   ....[10]....
        /*018c*/ 	.word	0x00006610


	//   ....[11]....
        /*0190*/ 	.word	0x00006620


	//   ....[12]....
        /*0194*/ 	.word	0x00006630


	//   ....[13]....
        /*0198*/ 	.word	0x00006710


	//   ....[14]....
        /*019c*/ 	.word	0x00006720


	//   ....[15]....
        /*01a0*/ 	.word	0x00006730


	//   ....[16]....
        /*01a4*/ 	.word	0x00006740


	//   ....[17]....
        /*01a8*/ 	.word	0x00006750


	//   ....[18]....
        /*01ac*/ 	.word	0x00006760


	//   ....[19]....
        /*01b0*/ 	.word	0x00006770


	//   ....[20]....
        /*01b4*/ 	.word	0x00006780


	//   ....[21]....
        /*01b8*/ 	.word	0x00006790


	//   ....[22]....
        /*01bc*/ 	.word	0x000067a0


	//   ....[23]....
        /*01c0*/ 	.word	0x000067b0


	//   ....[24]....
        /*01c4*/ 	.word	0x000067c0


	//   ....[25]....
        /*01c8*/ 	.word	0x000067d0


	//   ....[26]....
        /*01cc*/ 	.word	0x000068b0


	//   ....[27]....
        /*01d0*/ 	.word	0x000068c0


	//   ....[28]....
        /*01d4*/ 	.word	0x000068d0


	//   ....[29]....
        /*01d8*/ 	.word	0x000068e0


	//   ....[30]....
        /*01dc*/ 	.word	0x000068f0


	//   ....[31]....
        /*01e0*/ 	.word	0x00006900


	//   ....[32]....
        /*01e4*/ 	.word	0x00006910


	//   ....[33]....
        /*01e8*/ 	.word	0x00006920


	//   ....[34]....
        /*01ec*/ 	.word	0x00006930


	//   ....[35]....
        /*01f0*/ 	.word	0x00006940


	//   ....[36]....
        /*01f4*/ 	.word	0x00006950


	//   ....[37]....
        /*01f8*/ 	.word	0x00006960


	//   ....[38]....
        /*01fc*/ 	.word	0x00006970


	//   ....[39]....
        /*0200*/ 	.word	0x00006a50


	//   ....[40]....
        /*0204*/ 	.word	0x00006a60


	//   ....[41]....
        /*0208*/ 	.word	0x00006a70


	//   ....[42]....
        /*020c*/ 	.word	0x00006a80


	//   ....[43]....
        /*0210*/ 	.word	0x00006a90


	//   ....[44]....
        /*0214*/ 	.word	0x00006aa0


	//   ....[45]....
        /*0218*/ 	.word	0x00006ab0


	//   ....[46]....
        /*021c*/ 	.word	0x00006ac0


	//   ....[47]....
        /*0220*/ 	.word	0x00006ad0


	//   ....[48]....
        /*0224*/ 	.word	0x00006ae0


	//   ....[49]....
        /*0228*/ 	.word	0x00006af0


	//   ....[50]....
        /*022c*/ 	.word	0x00006b00


	//   ....[51]....
        /*0230*/ 	.word	0x00006b10


	//   ....[52]....
        /*0234*/ 	.word	0x00006bf0


	//   ....[53]....
        /*0238*/ 	.word	0x00006c00


	//   ....[54]....
        /*023c*/ 	.word	0x00006c10


	//   ....[55]....
        /*0240*/ 	.word	0x00006c20


	//   ....[56]....
        /*0244*/ 	.word	0x00006c30


	//   ....[57]....
        /*0248*/ 	.word	0x00006c40


	//   ....[58]....
        /*024c*/ 	.word	0x00006c50


	//   ....[59]....
        /*0250*/ 	.word	0x00006c60


	//   ....[60]....
        /*0254*/ 	.word	0x00006c70


	//   ....[61]....
        /*0258*/ 	.word	0x00006c80


	//   ....[62]....
        /*025c*/ 	.word	0x00006c90


	//   ....[63]....
        /*0260*/ 	.word	0x00006ca0


	//   ....[64]....
        /*0264*/ 	.word	0x00006cb0


	//----- nvinfo : EIATTR_EXIT_INSTR_OFFSETS
	.align		4
.L_287:
        /*0268*/ 	.byte	0x04, 0x1c
        /*026a*/ 	.short	(.L_289 - .L_288)


	//   ....[0]....
.L_288:
        /*026c*/ 	.word	0x00006ec0


	//   ....[1]....
        /*0270*/ 	.word	0x000074c0


	//----- nvinfo : EIATTR_MAX_THREADS
	.align		4
.L_289:
        /*0274*/ 	.byte	0x04, 0x05
        /*0276*/ 	.short	(.L_291 - .L_290)
.L_290:
        /*0278*/ 	.word	0x00000080
        /*027c*/ 	.word	0x00000001
        /*0280*/ 	.word	0x00000001
.L_291:


//--------------------- .nv.info._Z30router_gemm_kernel_bf16_outputI13__nv_bfloat16Li128ELi8ELi12ELi384ELi7168EEvPS0_PKT_S4_ --------------------------
	.section	.nv.info._Z30router_gemm_kernel_bf16_outputI13__nv_bfloat16Li128ELi8ELi12ELi384ELi7168EEvPS0_PKT_S4_,"",@"SHT_CUDA_INFO"
	.sectionflags	@""
	.align	4


	//----- nvinfo : EIATTR_CUDA_API_VERSION
	.align		4
        /*0000*/ 	.byte	0x04, 0x37
        /*0002*/ 	.short	(.L_293 - .L_292)
.L_292:
        /*0004*/ 	.word	0x00000082


	//----- nvinfo : EIATTR_SW2861232_WAR
	.align		4
.L_293:
        /*0008*/ 	.byte	0x01, 0x35
	.zero		2


	//----- nvinfo : EIATTR_PARAM_CBANK
	.align		4
        /*000c*/ 	.byte	0x04, 0x0a
        /*000e*/ 	.short	(.L_295 - .L_294)
	.align		4
.L_294:
        /*0010*/ 	.word	index@(.nv.constant0._Z30router_gemm_kernel_bf16_outputI13__nv_bfloat16Li128ELi8ELi12ELi384ELi7168EEvPS0_PKT_S4_)
        /*0014*/ 	.short	0x0160
        /*0016*/ 	.short	0x0018


	//----- nvinfo : EIATTR_CBANK_PARAM_SIZE
	.align		4
.L_295:
        /*0018*/ 	.byte	0x03, 0x19
        /*001a*/ 	.short	0x0018


	//----- nvinfo : EIATTR_KPARAM_INFO
	.align		4
        /*001c*/ 	.byte	0x04, 0x17
        /*001e*/ 	.short	(.L_297 - .L_296)
.L_296:
        /*0020*/ 	.word	0x00000000
        /*0024*/ 	.short	0x0002
        /*0026*/ 	.short	0x0010
        /*0028*/ 	.byte	0x00, 0xf0, 0x21, 0x00


	//----- nvinfo : EIATTR_KPARAM_INFO
	.align		4
.L_297:
        /*002c*/ 	.byte	0x04, 0x17
        /*002e*/ 	.short	(.L_299 - .L_298)
.L_298:
        /*0030*/ 	.word	0x00000000
        /*0034*/ 	.short	0x0001
        /*0036*/ 	.short	0x0008
        /*0038*/ 	.byte	0x00, 0xf0, 0x21, 0x00


	//----- nvinfo : EIATTR_KPARAM_INFO
	.align		4
.L_299:
        /*003c*/ 	.byte	0x04, 0x17
        /*003e*/ 	.short	(.L_301 - .L_300)
.L_300:
        /*0040*/ 	.word	0x00000000
        /*0044*/ 	.short	0x0000
        /*0046*/ 	.short	0x0000
        /*0048*/ 	.byte	0x00, 0xf0, 0x21, 0x00


	//----- nvinfo : EIATTR_MAXREG_COUNT
	.align		4
.L_301:
        /*004c*/ 	.byte	0x03, 0x1b
        /*004e*/ 	.short	0x00ff


	//----- nvinfo : EIATTR_NUM_BARRIERS
	.align		4
        /*0050*/ 	.byte	0x02, 0x4c
        /*0052*/ 	.byte	0x01
	.zero		1


	//----- nvinfo : EIATTR_MERCURY_ISA_VERSION
	.align		4
        /*0054*/ 	.byte	0x03, 0x5f
        /*0056*/ 	.short	0x0000


	//----- nvinfo : EIATTR_COOP_GROUP_MASK_REGIDS
	.align		4
        /*0058*/ 	.byte	0x04, 0x29
        /*005a*/ 	.short	(.L_303 - .L_302)


	//   ....[0]....
.L_302:
        /*005c*/ 	.word	0xffffffff


	//   ....[1]....
        /*0060*/ 	.word	0xffffffff


	//   ....[2]....
        /*0064*/ 	.word	0xffffffff


	//   ....[3]....
        /*0068*/ 	.word	0xffffffff


	//   ....[4]....
        /*006c*/ 	.word	0xffffffff


	//   ....[5]....
        /*0070*/ 	.word	0xffffffff


	//   ....[6]....
        /*0074*/ 	.word	0xffffffff


	//   ....[7]....
        /*0078*/ 	.word	0xffffffff


	//   ....[8]....
        /*007c*/ 	.word	0xffffffff


	//   ....[9]....
        /*0080*/ 	.word	0xffffffff


	//   ....[10]....
        /*0084*/ 	.word	0xffffffff


	//   ....[11]....
        /*0088*/ 	.word	0xffffffff


	//   ....[12]....
        /*008c*/ 	.word	0xffffffff


	//   ....[13]....
        /*0090*/ 	.word	0xffffffff


	//   ....[14]....
        /*0094*/ 	.word	0xffffffff


	//   ....[15]....
        /*0098*/ 	.word	0xffffffff


	//   ....[16]....
        /*009c*/ 	.word	0xffffffff


	//   ....[17]....
        /*00a0*/ 	.word	0xffffffff


	//   ....[18]....
        /*00a4*/ 	.word	0xffffffff


	//   ....[19]....
        /*00a8*/ 	.word	0xffffffff


	//   ....[20]....
        /*00ac*/ 	.word	0xffffffff


	//   ....[21]....
        /*00b0*/ 	.word	0xffffffff


	//   ....[22]....
        /*00b4*/ 	.word	0xffffffff


	//   ....[23]....
        /*00b8*/ 	.word	0xffffffff


	//   ....[24]....
        /*00bc*/ 	.word	0xffffffff


	//   ....[25]....
        /*00c0*/ 	.word	0xffffffff


	//   ....[26]....
        /*00c4*/ 	.word	0xffffffff


	//   ....[27]....
        /*00c8*/ 	.word	0xffffffff


	//   ....[28]....
        /*00cc*/ 	.word	0xffffffff


	//   ....[29]....
        /*00d0*/ 	.word	0xffffffff


	//   ....[30]....
        /*00d4*/ 	.word	0xffffffff


	//   ....[31]....
        /*00d8*/ 	.word	0xffffffff


	//   ....[32]....
        /*00dc*/ 	.word	0xffffffff


	//   ....[33]....
        /*00e0*/ 	.word	0xffffffff


	//   ....[34]....
        /*00e4*/ 	.word	0xffffffff


	//   ....[35]....
        /*00e8*/ 	.word	0xffffffff


	//   ....[36]....
        /*00ec*/ 	.word	0xffffffff


	//   ....[37]....
        /*00f0*/ 	.word	0xffffffff


	//   ....[38]....
        /*00f4*/ 	.word	0xffffffff


	//   ....[39]....
        /*00f8*/ 	.word	0xffffffff


	//   ....[40]....
        /*00fc*/ 	.word	0xffffffff


	//   ....[41]....
        /*0100*/ 	.word	0xffffffff


	//   ....[42]....
        /*0104*/ 	.word	0xffffffff


	//   ....[43]....
        /*0108*/ 	.word	0xffffffff


	//   ....[44]....
        /*010c*/ 	.word	0xffffffff


	//   ....[45]....
        /*0110*/ 	.word	0xffffffff


	//   ....[46]....
        /*0114*/ 	.word	0xffffffff


	//   ....[47]....
        /*0118*/ 	.word	0xffffffff


	//   ....[48]....
        /*011c*/ 	.word	0xffffffff


	//   ....[49]....
        /*0120*/ 	.word	0xffffffff


	//   ....[50]....
        /*0124*/ 	.word	0xffffffff


	//   ....[51]....
        /*0128*/ 	.word	0xffffffff


	//   ....[52]....
        /*012c*/ 	.word	0xffffffff


	//   ....[53]....
        /*0130*/ 	.word	0xffffffff


	//   ....[54]....
        /*0134*/ 	.word	0xffffffff


	//   ....[55]....
        /*0138*/ 	.word	0xffffffff


	//   ....[56]....
        /*013c*/ 	.word	0xffffffff


	//   ....[57]....
        /*0140*/ 	.word	0xffffffff


	//   ....[58]....
        /*0144*/ 	.word	0xffffffff


	//   ....[59]....
        /*0148*/ 	.word	0xffffffff


	//----- nvinfo : EIATTR_COOP_GROUP_INSTR_OFFSETS
	.align		4
.L_303:
        /*014c*/ 	.byte	0x04, 0x28
        /*014e*/ 	.short	(.L_305 - .L_304)


	//   ....[0]....
.L_304:
        /*0150*/ 	.word	0x000054f0


	//   ....[1]....
        /*0154*/ 	.word	0x000055d0


	//   ....[2]....
        /*0158*/ 	.word	0x00005e40


	//   ....[3]....
        /*015c*/ 	.word	0x00005e50


	//   ....[4]....
        /*0160*/ 	.word	0x00005e60


	//   ....[5]....
        /*0164*/ 	.word	0x00005e70


	//   ....[6]....
        /*0168*/ 	.word	0x00005e80


	//   ....[7]....
        /*016c*/ 	.word	0x00005e90


	//   ....[8]....
        /*0170*/ 	.word	0x00005ea0


	//   ....[9]....
        /*0174*/ 	.word	0x00005eb0


	//   ....[10]....
        /*0178*/ 	.word	0x00005ec0


	//   ....[11]....
        /*017c*/ 	.word	0x00005ed0


	//   ....[12]....
        /*0180*/ 	.word	0x00005f80


	//   ....[13]....
        /*0184*/ 	.word	0x00005f90


	//   ....[14]....
        /*0188*/ 	.word	0x00005fa0


	//   ....[15]....
        /*018c*/ 	.word	0x00005fb0


	//   ....[16]....
        /*0190*/ 	.word	0x00005fc0


	//   ....[17]....
        /*0194*/ 	.word	0x00005fd0


	//   ....[18]....
        /*0198*/ 	.word	0x00005fe0


	//   ....[19]....
        /*019c*/ 	.word	0x00005ff0


	//   ....[20]....
        /*01a0*/ 	.word	0x00006000


	//   ....[21]....
        /*01a4*/ 	.word	0x00006010


	//   ....[22]....
        /*01a8*/ 	.word	0x00006020


	//   ....[23]....
        /*01ac*/ 	.word	0x00006030


	//   ....[24]....
        /*01b0*/ 	.word	0x00006100


	//   ....[25]....
        /*01b4*/ 	.word	0x00006110


	//   ....[26]....
        /*01b8*/ 	.word	0x00006120


	//   ....[27]....
        /*01bc*/ 	.word	0x00006130


	//   ....[28]....
        /*01c0*/ 	.word	0x00006140


	//   ....[29]....
        /*01c4*/ 	.word	0x00006150


	//   ....[30]....
        /*01c8*/ 	.word	0x00006160


	//   ....[31]....
        /*01cc*/ 	.word	0x00006170


	//   ....[32]....
        /*01d0*/ 	.word	0x00006180


	//   ....[33]....
        /*01d4*/ 	.word	0x00006190


	//   ....[34]....
        /*01d8*/ 	.word	0x000061a0


	//   ....[35]....
        /*01dc*/ 	.word	0x000061b0


	//   ....[36]....
        /*01e0*/ 	.word	0x00006280


	//   ....[37]....
        /*01e4*/ 	.word	0x00006290


	//   ....[38]....
        /*01e8*/ 	.word	0x000062a0


	//   ....[39]....
        /*01ec*/ 	.word	0x000062b0


	//   ....[40]....
        /*01f0*/ 	.word	0x000062c0


	//   ....[41]....
        /*01f4*/ 	.word	0x000062d0


	//   ....[42]....
        /*01f8*/ 	.word	0x000062e0


	//   ....[43]....
        /*01fc*/ 	.word	0x000062f0


	//   ....[44]....
        /*0200*/ 	.word	0x00006300


	//   ....[45]....
        /*0204*/ 	.word	0x00006310


	//   ....[46]....
        /*0208*/ 	.word	0x00006320


	//   ....[47]....
        /*020c*/ 	.word	0x00006330


	//   ....[48]....
        /*0210*/ 	.word	0x00006400


	//   ....[49]....
        /*0214*/ 	.word	0x00006410


	//   ....[50]....
        /*0218*/ 	.word	0x00006420


	//   ....[51]....
        /*021c*/ 	.word	0x00006430


	//   ....[52]....
        /*0220*/ 	.word	0x00006440


	//   ....[53]....
        /*0224*/ 	.word	0x00006450


	//   ....[54]....
        /*0228*/ 	.word	0x00006460


	//   ....[55]....
        /*022c*/ 	.word	0x00006470


	//   ....[56]....
        /*0230*/ 	.word	0x00006480


	//   ....[57]....
        /*0234*/ 	.word	0x00006490


	//   ....[58]....
        /*0238*/ 	.word	0x000064a0


	//   ....[59]....
        /*023c*/ 	.word	0x000064b0


	//----- nvinfo : EIATTR_EXIT_INSTR_OFFSETS
	.align		4
.L_305:
        /*0240*/ 	.byte	0x04, 0x1c
        /*0242*/ 	.short	(.L_307 - .L_306)


	//   ....[0]....
.L_306:
        /*0244*/ 	.word	0x000066a0


	//   ....[1]....
        /*0248*/ 	.word	0x00006c10


	//----- nvinfo : EIATTR_MAX_THREADS
	.align		4
.L_307:
        /*024c*/ 	.byte	0x04, 0x05
        /*024e*/ 	.short	(.L_309 - .L_308)
.L_308:
        /*0250*/ 	.word	0x00000080
        /*0254*/ 	.word	0x00000001
        /*0258*/ 	.word	0x00000001
.L_309:


//--------------------- .nv.info._Z30router_gemm_kernel_bf16_outputI13__nv_bfloat16Li128ELi8ELi11ELi384ELi7168EEvPS0_PKT_S4_ --------------------------
	.section	.nv.info._Z30router_gemm_kernel_bf16_outputI13__nv_bfloat16Li128ELi8ELi11ELi384ELi7168EEvPS0_PKT_S4_,"",@"SHT_CUDA_INFO"
	.sectionflags	@""
	.align	4


	//----- nvinfo : EIATTR_CUDA_API_VERSION
	.align		4
        /*0000*/ 	.byte	0x04, 0x37
        /*0002*/ 	.short	(.L_311 - .L_310)
.L_310:
        /*0004*/ 	.word	0x00000082


	//----- nvinfo : EIATTR_SW2861232_WAR
	.align		4
.L_311:
        /*0008*/ 	.byte	0x01, 0x35
	.zero		2


	//----- nvinfo : EIATTR_PARAM_CBANK
	.align		4
        /*000c*/ 	.byte	0x04, 0x0a
        /*000e*/ 	.short	(.L_313 - .L_312)
	.align		4
.L_312:
        /*0010*/ 	.word	index@(.nv.constant0._Z30router_gemm_kernel_bf16_outputI13__nv_bfloat16Li128ELi8ELi11ELi384ELi7168EEvPS0_PKT_S4_)
        /*0014*/ 	.short	0x0160
        /*0016*/ 	.short	0x0018


	//----- nvinfo : EIATTR_CBANK_PARAM_SIZE
	.align		4
.L_313:
        /*0018*/ 	.byte	0x03, 0x19
        /*001a*/ 	.short	0x0018


	//----- nvinfo : EIATTR_KPARAM_INFO
	.align		4
        /*001c*/ 	.byte	0x04, 0x17
        /*001e*/ 	.short	(.L_315 - .L_314)
.L_314:
        /*0020*/ 	.word	0x00000000
        /*0024*/ 	.short	0x0002
        /*0026*/ 	.short	0x0010
        /*0028*/ 	.byte	0x00, 0xf0, 0x21, 0x00


	//----- nvinfo : EIATTR_KPARAM_INFO
	.align		4
.L_315:
        /*002c*/ 	.byte	0x04, 0x17
        /*002e*/ 	.short	(.L_317 - .L_316)
.L_316:
        /*0030*/ 	.word	0x00000000
        /*0034*/ 	.short	0x0001
        /*0036*/ 	.short	0x0008
        /*0038*/ 	.byte	0x00, 0xf0, 0x21, 0x00


	//----- nvinfo : EIATTR_KPARAM_INFO
	.align		4
.L_317:
        /*003c*/ 	.byte	0x04, 0x17
        /*003e*/ 	.short	(.L_319 - .L_318)
.L_318:
        /*0040*/ 	.word	0x00000000
        /*0044*/ 	.short	0x0000
        /*0046*/ 	.short	0x0000
        /*0048*/ 	.byte	0x00, 0xf0, 0x21, 0x00


	//----- nvinfo : EIATTR_MAXREG_COUNT
	.align		4
.L_319:
        /*004c*/ 	.byte	0x03, 0x1b
        /*004e*/ 	.short	0x00ff


	//----- nvinfo : EIATTR_NUM_BARRIERS
	.align		4
        /*0050*/ 	.byte	0x02, 0x4c
        /*0052*/ 	.byte	0x01
	.zero		1


	//----- nvinfo : EIATTR_MERCURY_ISA_VERSION
	.align		4
        /*0054*/ 	.byte	0x03, 0x5f
        /*0056*/ 	.short	0x0000


	//----- nvinfo : EIATTR_COOP_GROUP_MASK_REGIDS
	.align		4
        /*0058*/ 	.byte	0x04, 0x29
        /*005a*/ 	.short	(.L_321 - .L_320)


	//   ....[0]....
.L_320:
        /*005c*/ 	.word	0xffffffff


	//   ....[1]....
        /*0060*/ 	.word	0xffffffff


	//   ....[2]....
        /*0064*/ 	.word	0xffffffff


	//   ....[3]....
        /*0068*/ 	.word	0xffffffff


	//   ....[4]....
        /*006c*/ 	.word	0xffffffff


	//   ....[5]....
        /*0070*/ 	.word	0xffffffff


	//   ....[6]....
        /*0074*/ 	.word	0xffffffff


	//   ....[7]....
        /*0078*/ 	.word	0xffffffff


	//   ....[8]....
        /*007c*/ 	.word	0xffffffff


	//   ....[9]....
        /*0080*/ 	.word	0xffffffff


	//   ....[10]....
        /*0084*/ 	.word	0xffffffff


	//   ....[11]....
        /*0088*/ 	.word	0xffffffff


	//   ....[12]....
        /*008c*/ 	.word	0xffffffff


	//   ....[13]....
        /*0090*/ 	.word	0xffffffff


	//   ....[14]....
        /*0094*/ 	.word	0xffffffff


	//   ....[15]....
        /*0098*/ 	.word	0xffffffff


	//   ....[16]....
        /*009c*/ 	.word	0xffffffff


	//   ....[17]....
        /*00a0*/ 	.word	0xffffffff


	//   ....[18]....
        /*00a4*/ 	.word	0xffffffff


	//   ....[19]....
        /*00a8*/ 	.word	0xffffffff


	//   ....[20]....
        /*00ac*/ 	.word	0xffffffff


	//   ....[21]....
        /*00b0*/ 	.word	0xffffffff


	//   ....[22]....
        /*00b4*/ 	.word	0xffffffff


	//   ....[23]....
        /*00b8*/ 	.word	0xffffffff


	//   ....[24]....
        /*00bc*/ 	.word	0xffffffff


	//   ....[25]....
        /*00c0*/ 	.word	0xffffffff


	//   ....[26]....
        /*00c4*/ 	.word	0xffffffff


	//   ....[27]....
        /*00c8*/ 	.word	0xffffffff


	//   ....[28]....
        /*00cc*/ 	.word	0xffffffff


	//   ....[29]....
        /*00d0*/ 	.word	0xffffffff


	//   ....[30]....
        /*00d4*/ 	.word	0xffffffff


	//   ....[31]....
        /*00d8*/ 	.word	0xffffffff


	//   ....[32]....
        /*00dc*/ 	.word	0xffffffff


	//   ....[33]....
        /*00e0*/ 	.word	0xffffffff


	//   ....[34]....
        /*00e4*/ 	.word	0xffffffff


	//   ....[35]....
        /*00e8*/ 	.word	0xffffffff


	//   ....[36]....
        /*00ec*/ 	.word	0xffffffff


	//   ....[37]....
        /*00f0*/ 	.word	0xffffffff


	//   ....[38]....
        /*00f4*/ 	.word	0xffffffff


	//   ....[39]....
        /*00f8*/ 	.word	0xffffffff


	//   ....[40]....
        /*00fc*/ 	.word	0xffffffff


	//   ....[41]....
        /*0100*/ 	.word	0xffffffff


	//   ....[42]....
        /*0104*/ 	.word	0xffffffff


	//   ....[43]....
        /*0108*/ 	.word	0xffffffff


	//   ....[44]....
        /*010c*/ 	.word	0xffffffff


	//   ....[45]....
        /*0110*/ 	.word	0xffffffff


	//   ....[46]....
        /*0114*/ 	.word	0xffffffff


	//   ....[47]....
        /*0118*/ 	.word	0xffffffff


	//   ....[48]....
        /*011c*/ 	.word	0xffffffff


	//   ....[49]....
        /*0120*/ 	.word	0xffffffff


	//   ....[50]....
        /*0124*/ 	.word	0xffffffff


	//   ....[51]....
        /*0128*/ 	.word	0xffffffff


	//   ....[52]....
        /*012c*/ 	.word	0xffffffff


	//   ....[53]....
        /*0130*/ 	.word	0xffffffff


	//   ....[54]....
        /*0134*/ 	.word	0xffffffff


	//----- nvinfo : EIATTR_COOP_GROUP_INSTR_OFFSETS
	.align		4
.L_321:
        /*0138*/ 	.byte	0x04, 0x28
        /*013a*/ 	.short	(.L_323 - .L_322)


	//   ....[0]....
.L_322:
        /*013c*/ 	.word	0x000055c0


	//   ....[1]....
        /*0140*/ 	.word	0x000056a0


	//   ....[2]....
        /*0144*/ 	.word	0x000056c0


	//   ....[3]....
        /*0148*/ 	.word	0x000056d0


	//   ....[4]....
        /*014c*/ 	.word	0x000056e0


	//   ....[5]....
        /*0150*/ 	.word	0x000056f0


	//   ....[6]....
        /*0154*/ 	.word	0x00005700


	//   ....[7]....
        /*0158*/ 	.word	0x00005710


	//   ....[8]....
        /*015c*/ 	.word	0x00005720


	//   ....[9]....
        /*0160*/ 	.word	0x00005730


	//   ....[10]....
        /*0164*/ 	.word	0x00005740


	//   ....[11]....
        /*0168*/ 	.word	0x000057f0


	//   ....[12]....
        /*016c*/ 	.word	0x00005800


	//   ....[13]....
        /*0170*/ 	.word	0x00005810


	//   ....[14]....
        /*0174*/ 	.word	0x00005820


	//   ....[15]....
        /*0178*/ 	.word	0x00005830


	//   ....[16]....
        /*017c*/ 	.word	0x00005840


	//   ....[17]....
        /*0180*/ 	.word	0x00005850


	//   ....[18]....
        /*0184*/ 	.word	0x00005860


	//   ....[19]....
        /*0188*/ 	.word	0x00005870


	//   ....[20]....
        /*018c*/ 	.word	0x00005880


	//   ....[21]....
        /*0190*/ 	.word	0x00005890


	//   ....[22]....
        /*0194*/ 	.word	0x00005950


	//   ....[23]....
        /*0198*/ 	.word	0x00005960


	//   ....[24]....
        /*019c*/ 	.word	0x00005970


	//   ....[25]....
        /*01a0*/ 	.word	0x00005980


	//   ....[26]....
        /*01a4*/ 	.word	0x00005990


	//   ....[27]....
        /*01a8*/ 	.word	0x000059a0


	//   ....[28]....
        /*01ac*/ 	.word	0x000059b0


	//   ....[29]....
        /*01b0*/ 	.word	0x000059c0


	//   ....[30]....
        /*01b4*/ 	.word	0x000059d0


	//   ....[31]....
        /*01b8*/ 	.word	0x000059e0


	//   ....[32]....
        /*01bc*/ 	.word	0x000059f0


	//   ....[33]....
        /*01c0*/ 	.word	0x00005ab0


	//   ....[34]....
        /*01c4*/ 	.word	0x00005ac0


	//   ....[35]....
        /*01c8*/ 	.word	0x00005ad0


	//   ....[36]....
        /*01cc*/ 	.word	0x00005ae0


	//   ....[37]....
        /*01d0*/ 	.word	0x00005af0


	//   ....[38]....
        /*01d4*/ 	.word	0x00005b00


	//   ....[39]....
        /*01d8*/ 	.word	0x00005b10


	//   ....[40]....
        /*01dc*/ 	.word	0x00005b20


	//   ....[41]....
        /*01e0*/ 	.word	0x00005b30


	//   ....[42]....
        /*01e4*/ 	.word	0x00005b40


	//   ....[43]....
        /*01e8*/ 	.word	0x00005b50


	//   ....[44]....
        /*01ec*/ 	.word	0x00005c10


	//   ....[45]....
        /*01f0*/ 	.word	0x00005c20


	//   ....[46]....
        /*01f4*/ 	.word	0x00005c30


	//   ....[47]....
        /*01f8*/ 	.word	0x00005c40


	//   ....[48]....
        /*01fc*/ 	.word	0x00005c50


	//   ....[49]....
        /*0200*/ 	.word	0x00005c60


	//   ....[50]....
        /*0204*/ 	.word	0x00005c70


	//   ....[51]....
        /*0208*/ 	.word	0x00005c80


	//   ....[52]....
        /*020c*/ 	.word	0x00005c90


	//   ....[53]....
        /*0210*/ 	.word	0x00005ca0


	//   ....[54]....
        /*0214*/ 	.word	0x00005cb0


	//----- nvinfo : EIATTR_EXIT_INSTR_OFFSETS
	.align		4
.L_323:
        /*0218*/ 	.byte	0x04, 0x1c
        /*021a*/ 	.short	(.L_325 - .L_324)


	//   ....[0]....
.L_324:
        /*021c*/ 	.word	0x00005e80


	//   ....[1]....
        /*0220*/ 	.word	0x00006380


	//----- nvinfo : EIATTR_MAX_THREADS
	.align		4
.L_325:
        /*0224*/ 	.byte	0x04, 0x05
        /*0226*/ 	.short	(.L_327 - .L_326)
.L_326:
        /*0228*/ 	.word	0x00000080
        /*022c*/ 	.word	0x00000001
        /*0230*/ 	.word	0x00000001
.L_327:


//--------------------- .nv.info._Z30router_gemm_kernel_bf16_outputI13__nv_bfloat16Li128ELi8ELi10ELi384ELi7168EEvPS0_PKT_S4_ --------------------------
	.section	.nv.info._Z30router_gemm_kernel_bf16_outputI13__nv_bfloat16Li128ELi8ELi10ELi384ELi7168EEvPS0_PKT_S4_,"",@"SHT_CUDA_INFO"
	.sectionflags	@""
	.align	4


	//----- nvinfo : EIATTR_CUDA_API_VERSION
	.align		4
        /*0000*/ 	.byte	0x04, 0x37
        /*0002*/ 	.short	(.L_329 - .L_328)
.L_328:
        /*0004*/ 	.word	0x00000082


	//----- nvinfo : EIATTR_SW2861232_WAR
	.align		4
.L_329:
        /*0008*/ 	.byte	0x01, 0x35
	.zero		2


	//----- nvinfo : EIATTR_PARAM_CBANK
	.align		4
        /*000c*/ 	.byte	0x04, 0x0a
        /*000e*/ 	.short	(.L_331 - .L_330)
	.align		4
.L_330:
        /*0010*/ 	.word	index@(.nv.constant0._Z30router_gemm_kernel_bf16_outputI13__nv_bfloat16Li128ELi8ELi10ELi384ELi7168EEvPS0_PKT_S4_)
        /*0014*/ 	.short	0x0160
        /*0016*/ 	.short	0x0018


	//----- nvinfo : EIATTR_CBANK_PARAM_SIZE
	.align		4
.L_331:
        /*0018*/ 	.byte	0x03, 0x19
        /*001a*/ 	.short	0x0018


	//----- nvinfo : EIATTR_KPARAM_INFO
	.align		4
        /*001c*/ 	.byte	0x04, 0x17
        /*001e*/ 	.short	(.L_333 - .L_332)
.L_332:
        /*0020*/ 	.word	0x00000000
        /*0024*/ 	.short	0x0002
        /*0026*/ 	.short	0x0010
        /*0028*/ 	.byte	0x00, 0xf0, 0x21, 0x00


	//----- nvinfo : EIATTR_KPARAM_INFO
	.align		4
.L_333:
        /*002c*/ 	.byte	0x04, 0x17
        /*002e*/ 	.short	(.L_335 - .L_334)
.L_334:
        /*0030*/ 	.word	0x00000000
        /*0034*/ 	.short	0x0001
        /*0036*/ 	.short	0x0008
        /*0038*/ 	.byte	0x00, 0xf0, 0x21, 0x00


	//----- nvinfo : EIATTR_KPARAM_INFO
	.align		4
.L_335:
        /*003c*/ 	.byte	0x04, 0x17
        /*003e*/ 	.short	(.L_337 - .L_336)
.L_336:
        /*0040*/ 	.word	0x00000000
        /*0044*/ 	.short	0x0000
        /*0046*/ 	.short	0x0000
        /*0048*/ 	.byte	0x00, 0xf0, 0x21, 0x00


	//----- nvinfo : EIATTR_MAXREG_COUNT
	.align		4
.L_337:
        /*004c*/ 	.byte	0x03, 0x1b
        /*004e*/ 	.short	0x00ff


	//----- nvinfo : EIATTR_NUM_BARRIERS
	.align		4
        /*0050*/ 	.byte	0x02, 0x4c
        /*0052*/ 	.byte	0x01
	.zero		1


	//----- nvinfo : EIATTR_MERCURY_ISA_VERSION
	.align		4
        /*0054*/ 	.byte	0x03, 0x5f
        /*0056*/ 	.short	0x0000


	//----- nvinfo : EIATTR_COOP_GROUP_MASK_REGIDS
	.align		4
        /*0058*/ 	.byte	0x04, 0x29
        /*005a*/ 	.short	(.L_339 - .L_338)


	//   ....[0]....
.L_338:
        /*005c*/ 	.word	0xffffffff


	//   ....[1]....
        /*0060*/ 	.word	0xffffffff


	//   ....[2]....
        /*0064*/ 	.word	0xffffffff


	//   ....[3]....
        /*0068*/ 	.word	0xffffffff


	//   ....[4]....
        /*006c*/ 	.word	0xffffffff


	//   ....[5]....
        /*0070*/ 	.word	0xffffffff


	//   ....[6]....
        /*0074*/ 	.word	0xffffffff


	//   ....[7]....
        /*0078*/ 	.word	0xffffffff


	//   ....[8]....
        /*007c*/ 	.word	0xffffffff


	//   ....[9]....
        /*0080*/ 	.word	0xffffffff


	//   ....[10]....
        /*0084*/ 	.word	0xffffffff


	//   ....[11]....
        /*0088*/ 	.word	0xffffffff


	//   ....[12]....
        /*008c*/ 	.word	0xffffffff


	//   ....[13]....
        /*0090*/ 	.word	0xffffffff


	//   ....[14]....
        /*0094*/ 	.word	0xffffffff


	//   ....[15]....
        /*0098*/ 	.word	0xffffffff


	//   ....[16]....
        /*009c*/ 	.word	0xffffffff


	//   ....[17]....
        /*00a0*/ 	.word	0xffffffff


	//   ....[18]....
        /*00a4*/ 	.word	0xffffffff


	//   ....[19]....
        /*00a8*/ 	.word	0xffffffff


	//   ....[20]....
        /*00ac*/ 	.word	0xffffffff


	//   ....[21]....
        /*00b0*/ 	.word	0xffffffff


	//   ....[22]....
        /*00b4*/ 	.word	0xffffffff


	//   ....[23]....
        /*00b8*/ 	.word	0xffffffff


	//   ....[24]....
        /*00bc*/ 	.word	0xffffffff


	//   ....[25]....
        /*00c0*/ 	.word	0xffffffff


	//   ....[26]....
        /*00c4*/ 	.word	0xffffffff


	//   ....[27]....
        /*00c8*/ 	.word	0xffffffff


	//   ....[28]....
        /*00cc*/ 	.word	0xffffffff


	//   ....[29]....
        /*00d0*/ 	.word	0xffffffff


	//   ....[30]....
        /*00d4*/ 	.word	0xffffffff


	//   ....[31]....
        /*00d8*/ 	.word	0xffffffff


	//   ....[32]....
        /*00dc*/ 	.word	0xffffffff


	//   ....[33]....
        /*00e0*/ 	.word	0xffffffff


	//   ....[34]....
        /*00e4*/ 	.word	0xffffffff


	//   ....[35]....
        /*00e8*/ 	.word	0xffffffff


	//   ....[36]....
        /*00ec*/ 	.word	0xffffffff


	//   ....[37]....
        /*00f0*/ 	.word	0xffffffff


	//   ....[38]....
        /*00f4*/ 	.word	0xffffffff


	//   ....[39]....
        /*00f8*/ 	.word	0xffffffff


	//   ....[40]....
        /*00fc*/ 	.word	0xffffffff


	//   ....[41]....
        /*0100*/ 	.word	0xffffffff


	//   ....[42]....
        /*0104*/ 	.word	0xffffffff


	//   ....[43]....
        /*0108*/ 	.word	0xffffffff


	//   ....[44]....
        /*010c*/ 	.word	0xffffffff


	//   ....[45]....
        /*0110*/ 	.word	0xffffffff


	//   ....[46]....
        /*0114*/ 	.word	0xffffffff


	//   ....[47]....
        /*0118*/ 	.word	0xffffffff


	//   ....[48]....
        /*011c*/ 	.word	0xffffffff


	//   ....[49]....
        /*0120*/ 	.word	0xffffffff


	//----- nvinfo : EIATTR_COOP_GROUP_INSTR_OFFSETS
	.align		4
.L_339:
        /*0124*/ 	.byte	0x04, 0x28
        /*0126*/ 	.short	(.L_341 - .L_340)


	//   ....[0]....
.L_340:
        /*0128*/ 	.word	0x00004f20


	//   ....[1]....
        /*012c*/ 	.word	0x00004f30


	//   ....[2]....
        /*0130*/ 	.word	0x00004f40


	//   ....[3]....
        /*0134*/ 	.word	0x00004f50


	//   ....[4]....
        /*0138*/ 	.word	0x00004f60


	//   ....[5]....
        /*013c*/ 	.word	0x00004f70


	//   ....[6]....
        /*0140*/ 	.word	0x00004f80


	//   ....[7]....
        /*0144*/ 	.word	0x00004f90


	//   ....[8]....
        /*0148*/ 	.word	0x00004fa0


	//   ....[9]....
        /*014c*/ 	.word	0x00004fb0


	//   ....[10]....
        /*0150*/ 	.word	0x00005060


	//   ....[11]....
        /*0154*/ 	.word	0x00005070


	//   ....[12]....
        /*0158*/ 	.word	0x00005080


	//   ....[13]....
        /*015c*/ 	.word	0x00005090


	//   ....[14]....
        /*0160*/ 	.word	0x000050a0


	//   ....[15]....
        /*0164*/ 	.word	0x000050b0


	//   ....[16]....
        /*0168*/ 	.word	0x000050c0


	//   ....[17]....
        /*016c*/ 	.word	0x000050d0


	//   ....[18]....
        /*0170*/ 	.word	0x000050e0


	//   ....[19]....
        /*0174*/ 	.word	0x000050f0


	//   ....[20]....
        /*0178*/ 	.word	0x000051a0


	//   ....[21]....
        /*017c*/ 	.word	0x000051b0


	//   ....[22]....
        /*0180*/ 	.word	0x000051c0


	//   ....[23]....
        /*0184*/ 	.word	0x000051d0


	//   ....[24]....
        /*0188*/ 	.word	0x000051e0


	//   ....[25]....
        /*018c*/ 	.word	0x000051f0


	//   ....[26]....
        /*0190*/ 	.word	0x00005200


	//   ....[27]....
        /*0194*/ 	.word	0x00005210


	//   ....[28]....
        /*0198*/ 	.word	0x00005220


	//   ....[29]....
        /*019c*/ 	.word	0x00005230


	//   ....[30]....
        /*01a0*/ 	.word	0x000052e0


	//   ....[31]....
        /*01a4*/ 	.word	0x000052f0


	//   ....[32]....
        /*01a8*/ 	.word	0x00005300


	//   ....[33]....
        /*01ac*/ 	.word	0x00005310


	//   ....[34]....
        /*01b0*/ 	.word	0x00005320


	//   ....[35]....
        /*01b4*/ 	.word	0x00005330


	//   ....[36]....
        /*01b8*/ 	.word	0x00005340


	//   ....[37]....
        /*01bc*/ 	.word	0x00005350


	//   ....[38]....
        /*01c0*/ 	.word	0x00005360


	//   ....[39]....
        /*01c4*/ 	.word	0x00005370


	//   ....[40]....
        /*01c8*/ 	.word	0x00005420


	//   ....[41]....
        /*01cc*/ 	.word	0x00005430


	//   ....[42]....
        /*01d0*/ 	.word	0x00005440


	//   ....[43]....
        /*01d4*/ 	.word	0x00005450


	//   ....[44]....
        /*01d8*/ 	.word	0x00005460


	//   ....[45]....
        /*01dc*/ 	.word	0x00005470


	//   ....[46]....
        /*01e0*/ 	.word	0x00005480


	//   ....[47]....
        /*01e4*/ 	.word	0x00005490


	//   ....[48]....
        /*01e8*/ 	.word	0x000054a0


	//   ....[49]....
        /*01ec*/ 	.word	0x000054b0


	//----- nvinfo : EIATTR_EXIT_INSTR_OFFSETS
	.align		4
.L_341:
        /*01f0*/ 	.byte	0x04, 0x1c
        /*01f2*/ 	.short	(.L_343 - .L_342)


	//   ....[0]....
.L_342:
        /*01f4*/ 	.word	0x00005660


	//   ....[1]....
        /*01f8*/ 	.word	0x00005ae0


	//----- nvinfo : EIATTR_MAX_THREADS
	.align		4
.L_343:
        /*01fc*/ 	.byte	0x04, 0x05
        /*01fe*/ 	.short	(.L_345 - .L_344)
.L_344:
        /*0200*/ 	.word	0x00000080
        /*0204*/ 	.word	0x00000001
        /*0208*/ 	.word	0x00000001
.L_345:


//--------------------- .nv.info._Z30router_gemm_kernel_bf16_outputI13__nv_bfloat16Li128ELi8ELi9ELi384ELi7168EEvPS0_PKT_S4_ --------------------------
	.section	.nv.info._Z30router_gemm_kernel_bf16_outputI13__nv_bfloat16Li128ELi8ELi9ELi384ELi7168EEvPS0_PKT_S4_,"",@"SHT_CUDA_INFO"
	.sectionflags	@""
	.align	4


	//----- nvinfo : EIATTR_CUDA_API_VERSION
	.align		4
        /*0000*/ 	.byte	0x04, 0x37
        /*0002*/ 	.short	(.L_347 - .L_346)
.L_346:
        /*0004*/ 	.word	0x00000082


	//----- nvinfo : EIATTR_SW2861232_WAR
	.align		4
.L_347:
        /*0008*/ 	.byte	0x01, 0x35
	.zero		2


	//----- nvinfo : EIATTR_PARAM_CBANK
	.align		4
        /*000c*/ 	.byte	0x04, 0x0a
        /*000e*/ 	.short	(.L_349 - .L_348)
	.align		4
.L_348:
        /*0010*/ 	.word	index@(.nv.constant0._Z30router_gemm_kernel_bf16_outputI13__nv_bfloat16Li128ELi8ELi9ELi384ELi7168EEvPS0_PKT_S4_)
        /*0014*/ 	.short	0x0160
        /*0016*/ 	.short	0x0018


	//----- nvinfo : EIATTR_CBANK_PARAM_SIZE
	.align		4
.L_349:
        /*0018*/ 	.byte	0x03, 0x19
        /*001a*/ 	.short	0x0018


	//----- nvinfo : EIATTR_KPARAM_INFO
	.align		4
        /*001c*/ 	.byte	0x04, 0x17
        /*001e*/ 	.short	(.L_351 - .L_350)
.L_350:
        /*0020*/ 	.word	0x00000000
        /*0024*/ 	.short	0x0002
        /*0026*/ 	.short	0x0010
        /*0028*/ 	.byte	0x00, 0xf0, 0x21, 0x00


	//----- nvinfo : EIATTR_KPARAM_INFO
	.align		4
.L_351:
        /*002c*/ 	.byte	0x04, 0x17
        /*002e*/ 	.short	(.L_353 - .L_352)
.L_352:
        /*0030*/ 	.word	0x00000000
        /*0034*/ 	.short	0x0001
        /*0036*/ 	.short	0x0008
        /*0038*/ 	.byte	0x00, 0xf0, 0x21, 0x00


	//----- nvinfo : EIATTR_KPARAM_INFO
	.align		4
.L_353:
        /*003c*/ 	.byte	0x04, 0x17
        /*003e*/ 	.short	(.L_355 - .L_354)
.L_354:
        /*0040*/ 	.word	0x00000000
        /*0044*/ 	.short	0x0000
        /*0046*/ 	.short	0x0000
        /*0048*/ 	.byte	0x00, 0xf0, 0x21, 0x00


	//----- nvinfo : EIATTR_MAXREG_COUNT
	.align		4
.L_355:
        /*004c*/ 	.byte	0x03, 0x1b
        /*004e*/ 	.short	0x00ff


	//----- nvinfo : EIATTR_NUM_BARRIERS
	.align		4
        /*0050*/ 	.byte	0x02, 0x4c
        /*0052*/ 	.byte	0x01
	.zero		1


	//----- nvinfo : EIATTR_MERCURY_ISA_VERSION
	.align		4
        /*0054*/ 	.byte	0x03, 0x5f
        /*0056*/ 	.short	0x0000


	//----- nvinfo : EIATTR_COOP_GROUP_MASK_REGIDS
	.align		4
        /*0058*/ 	.byte	0x04, 0x29
        /*005a*/ 	.short	(.L_357 - .L_356)


	//   ....[0]....
.L_356:
        /*005c*/ 	.word	0xffffffff


	//   ....[1]....
        /*0060*/ 	.word	0xffffffff


	//   ....[2]....
        /*0064*/ 	.word	0xffffffff


	//   ....[3]....
        /*0068*/ 	.word	0xffffffff


	//   ....[4]....
        /*006c*/ 	.word	0xffffffff


	//   ....[5]....
        /*0070*/ 	.word	0xffffffff


	//   ....[6]....
        /*0074*/ 	.word	0xffffffff


	//   ....[7]....
        /*0078*/ 	.word	0xffffffff


	//   ....[8]....
        /*007c*/ 	.word	0xffffffff


	//   ....[9]....
        /*0080*/ 	.word	0xffffffff


	//   ....[10]....
        /*0084*/ 	.word	0xffffffff


	//   ....[11]....
        /*0088*/ 	.word	0xffffffff


	//   ....[12]....
        /*008c*/ 	.word	0xffffffff


	//   ....[13]....
        /*0090*/ 	.word	0xffffffff


	//   ....[14]....
        /*0094*/ 	.word	0xffffffff


	//   ....[15]....
        /*0098*/ 	.word	0xffffffff


	//   ....[16]....
        /*009c*/ 	.word	0xffffffff


	//   ....[17]....
        /*00a0*/ 	.word	0xffffffff


	//   ....[18]....
        /*00a4*/ 	.word	0xffffffff


	//   ....[19]....
        /*00a8*/ 	.word	0xffffffff


	//   ....[20]....
        /*00ac*/ 	.word	0xffffffff


	//   ....[21]....
        /*00b0*/ 	.word	0xffffffff


	//   ....[22]....
        /*00b4*/ 	.word	0xffffffff


	//   ....[23]....
        /*00b8*/ 	.word	0xffffffff


	//   ....[24]....
        /*00bc*/ 	.word	0xffffffff


	//   ....[25]....
        /*00c0*/ 	.word	0xffffffff


	//   ....[26]....
        /*00c4*/ 	.word	0xffffffff


	//   ....[27]....
        /*00c8*/ 	.word	0xffffffff


	//   ....[28]....
        /*00cc*/ 	.word	0xffffffff


	//   ....[29]....
        /*00d0*/ 	.word	0xffffffff


	//   ....[30]....
        /*00d4*/ 	.word	0xffffffff


	//   ....[31]....
        /*00d8*/ 	.word	0xffffffff


	//   ....[32]....
        /*00dc*/ 	.word	0xffffffff


	//   ....[33]....
        /*00e0*/ 	.word	0xffffffff


	//   ....[34]....
        /*00e4*/ 	.word	0xffffffff


	//   ....[35]....
        /*00e8*/ 	.word	0xffffffff


	//   ....[36]....
        /*00ec*/ 	.word	0xffffffff


	//   ....[37]....
        /*00f0*/ 	.word	0xffffffff


	//   ....[38]....
        /*00f4*/ 	.word	0xffffffff


	//   ....[39]....
        /*00f8*/ 	.word	0xffffffff


	//   ....[40]....
        /*00fc*/ 	.word	0xffffffff


	//   ....[41]....
        /*0100*/ 	.word	0xffffffff


	//   ....[42]....
        /*0104*/ 	.word	0xffffffff


	//   ....[43]....
        /*0108*/ 	.word	0xffffffff


	//   ....[44]....
        /*010c*/ 	.word	0xffffffff


	//----- nvinfo : EIATTR_COOP_GROUP_INSTR_OFFSETS
	.align		4
.L_357:
        /*0110*/ 	.byte	0x04, 0x28
        /*0112*/ 	.short	(.L_359 - .L_358)


	//   ....[0]....
.L_358:
        /*0114*/ 	.word	0x000047b0


	//   ....[1]....
        /*0118*/ 	.word	0x000047c0


	//   ....[2]....
        /*011c*/ 	.word	0x000047d0


	//   ....[3]....
        /*0120*/ 	.word	0x000047e0


	//   ....[4]....
        /*0124*/ 	.word	0x000047f0


	//   ....[5]....
        /*0128*/ 	.word	0x00004800


	//   ....[6]....
        /*012c*/ 	.word	0x00004810


	//   ....[7]....
        /*0130*/ 	.word	0x00004820


	//   ....[8]....
        /*0134*/ 	.word	0x00004830


	//   ....[9]....
        /*0138*/ 	.word	0x000048d0


	//   ....[10]....
        /*013c*/ 	.word	0x000048e0


	//   ....[11]....
        /*0140*/ 	.word	0x000048f0


	//   ....[12]....
        /*0144*/ 	.word	0x00004900


	//   ....[13]....
        /*0148*/ 	.word	0x00004910


	//   ....[14]....
        /*014c*/ 	.word	0x00004920


	//   ....[15]....
        /*0150*/ 	.word	0x00004930


	//   ....[16]....
        /*0154*/ 	.word	0x00004940


	//   ....[17]....
        /*0158*/ 	.word	0x00004950


	//   ....[18]....
        /*015c*/ 	.word	0x000049f0


	//   ....[19]....
        /*0160*/ 	.word	0x00004a00


	//   ....[20]....
        /*0164*/ 	.word	0x00004a10


	//   ....[21]....
        /*0168*/ 	.word	0x00004a20


	//   ....[22]....
        /*016c*/ 	.word	0x00004a30


	//   ....[23]....
        /*0170*/ 	.word	0x00004a40


	//   ....[24]....
        /*0174*/ 	.word	0x00004a50


	//   ....[25]....
        /*0178*/ 	.word	0x00004a60


	//   ....[26]....
        /*017c*/ 	.word	0x00004a70


	//   ....[27]....
        /*0180*/ 	.word	0x00004b10


	//   ....[28]....
        /*0184*/ 	.word	0x00004b20


	//   ....[29]....
        /*0188*/ 	.word	0x00004b30


	//   ....[30]....
        /*018c*/ 	.word	0x00004b40


	//   ....[31]....
        /*0190*/ 	.word	0x00004b50


	//   ....[32]....
        /*0194*/ 	.word	0x00004b60


	//   ....[33]....
        /*0198*/ 	.word	0x00004b70


	//   ....[34]....
        /*019c*/ 	.word	0x00004b80


	//   ....[35]....
        /*01a0*/ 	.word	0x00004b90


	//   ....[36]....
        /*01a4*/ 	.word	0x00004c30


	//   ....[37]....
        /*01a8*/ 	.word	0x00004c40


	//   ....[38]....
        /*01ac*/ 	.word	0x00004c50


	//   ....[39]....
        /*01b0*/ 	.word	0x00004c60


	//   ....[40]....
        /*01b4*/ 	.word	0x00004c70


	//   ....[41]....
        /*01b8*/ 	.word	0x00004c80


	//   ....[42]....
        /*01bc*/ 	.word	0x00004c90


	//   ....[43]....
        /*01c0*/ 	.word	0x00004ca0


	//   ....[44]....
        /*01c4*/ 	.word	0x00004cb0


	//----- nvinfo : EIATTR_EXIT_INSTR_OFFSETS
	.align		4
.L_359:
        /*01c8*/ 	.byte	0x04, 0x1c
        /*01ca*/ 	.short	(.L_361 - .L_360)


	//   ....[0]....
.L_360:
        /*01cc*/ 	.word	0x00004e40


	//   ....[1]....
        /*01d0*/ 	.word	0x00005250


	//----- nvinfo : EIATTR_MAX_THREADS
	.align		4
.L_361:
        /*01d4*/ 	.byte	0x04, 0x05
        /*01d6*/ 	.short	(.L_363 - .L_362)
.L_362:
        /*01d8*/ 	.word	0x00000080
        /*01dc*/ 	.word	0x00000001
        /*01e0*/ 	.word	0x00000001
.L_363:


//--------------------- .nv.info._Z30router_gemm_kernel_bf16_outputI13__nv_bfloat16Li128ELi8ELi8ELi384ELi7168EEvPS0_PKT_S4_ --------------------------
	.section	.nv.info._Z30router_gemm_kernel_bf16_outputI13__nv_bfloat16Li128ELi8ELi8ELi384ELi7168EEvPS0_PKT_S4_,"",@"SHT_CUDA_INFO"
	.sectionflags	@""
	.align	4


	//----- nvinfo : EIATTR_CUDA_API_VERSION
	.align		4
        /*0000*/ 	.byte	0x04, 0x37
        /*0002*/ 	.short	(.L_365 - .L_364)
.L_364:
        /*0004*/ 	.word	0x00000082


	//----- nvinfo : EIATTR_SW2861232_WAR
	.align		4
.L_365:
        /*0008*/ 	.byte	0x01, 0x35
	.zero		2


	//----- nvinfo : EIATTR_PARAM_CBANK
	.align		4
        /*000c*/ 	.byte	0x04, 0x0a
        /*000e*/ 	.short	(.L_367 - .L_366)
	.align		4
.L_366:
        /*0010*/ 	.word	index@(.nv.constant0._Z30router_gemm_kernel_bf16_outputI13__nv_bfloat16Li128ELi8ELi8ELi384ELi7168EEvPS0_PKT_S4_)
        /*0014*/ 	.short	0x0160
        /*0016*/ 	.short	0x0018


	//----- nvinfo : EIATTR_CBANK_PARAM_SIZE
	.align		4
.L_367:
        /*0018*/ 	.byte	0x03, 0x19
        /*001a*/ 	.short	0x0018


	//----- nvinfo : EIATTR_KPARAM_INFO
	.align		4
        /*001c*/ 	.byte	0x04, 0x17
        /*001e*/ 	.short	(.L_369 - .L_368)
.L_368:
        /*0020*/ 	.word	0x00000000
        /*0024*/ 	.short	0x0002
        /*0026*/ 	.short	0x0010
        /*0028*/ 	.byte	0x00, 0xf0, 0x21, 0x00


	//----- nvinfo : EIATTR_KPARAM_INFO
	.align		4
.L_369:
        /*002c*/ 	.byte	0x04, 0x17
        /*002e*/ 	.short	(.L_371 - .L_370)
.L_370:
        /*0030*/ 	.word	0x00000000
        /*0034*/ 	.short	0x0001
        /*0036*/ 	.short	0x0008
        /*0038*/ 	.byte	0x00, 0xf0, 0x21, 0x00


	//----- nvinfo : EIATTR_KPARAM_INFO
	.align		4
.L_371:
        /*003c*/ 	.byte	0x04, 0x17
        /*003e*/ 	.short	(.L_373 - .L_372)
.L_372:
        /*0040*/ 	.word	0x00000000
        /*0044*/ 	.short	0x0000
        /*0046*/ 	.short	0x0000
        /*0048*/ 	.byte	0x00, 0xf0, 0x21, 0x00


	//----- nvinfo : EIATTR_MAXREG_COUNT
	.align		4
.L_373:
        /*004c*/ 	.byte	0x03, 0x1b
        /*004e*/ 	.short	0x00ff


	//----- nvinfo : EIATTR_NUM_BARRIERS
	.align		4
        /*0050*/ 	.byte	0x02, 0x4c
        /*0052*/ 	.byte	0x01
	.zero		1


	//----- nvinfo : EIATTR_MERCURY_ISA_VERSION
	.align		4
        /*0054*/ 	.byte	0x03, 0x5f
        /*0056*/ 	.short	0x0000


	//----- nvinfo : EIATTR_COOP_GROUP_MASK_REGIDS
	.align		4
        /*0058*/ 	.byte	0x04, 0x29
        /*005a*/ 	.short	(.L_375 - .L_374)


	//   ....[0]....
.L_374:
        /*005c*/ 	.word	0xffffffff


	//   ....[1]....
        /*0060*/ 	.word	0xffffffff


	//   ....[2]....
        /*0064*/ 	.word	0xffffffff


	//   ....[3]....
        /*0068*/ 	.word	0xffffffff


	//   ....[4]....
        /*006c*/ 	.word	0xffffffff


	//   ....[5]....
        /*0070*/ 	.word	0xffffffff


	//   ....[6]....
        /*0074*/ 	.word	0xffffffff


	//   ....[7]....
        /*0078*/ 	.word	0xffffffff


	//   ....[8]....
        /*007c*/ 	.word	0xffffffff


	//   ....[9]....
        /*0080*/ 	.word	0xffffffff


	//   ....[10]....
        /*0084*/ 	.word	0xffffffff


	//   ....[11]....
        /*0088*/ 	.word	0xffffffff


	//   ....[12]....
        /*008c*/ 	.word	0xffffffff


	//   ....[13]....
        /*0090*/ 	.word	0xffffffff


	//   ....[14]....
        /*0094*/ 	.word	0xffffffff


	//   ....[15]....
        /*0098*/ 	.word	0xffffffff


	//   ....[16]....
        /*009c*/ 	.word	0xffffffff


	//   ....[17]....
        /*00a0*/ 	.word	0xffffffff


	//   ....[18]....
        /*00a4*/ 	.word	0xffffffff


	//   ....[19]....
        /*00a8*/ 	.word	0xffffffff


	//   ....[20]....
        /*00ac*/ 	.word	0xffffffff


	//   ....[21]....
        /*00b0*/ 	.word	0xffffffff


	//   ....[22]....
        /*00b4*/ 	.word	0xffffffff


	//   ....[23]....
        /*00b8*/ 	.word	0xffffffff


	//   ....[24]....
        /*00bc*/ 	.word	0xffffffff


	//   ....[25]....
        /*00c0*/ 	.word	0xffffffff


	//   ....[26]....
        /*00c4*/ 	.word	0xffffffff


	//   ....[27]....
        /*00c8*/ 	.word	0xffffffff


	//   ....[28]....
        /*00cc*/ 	.word	0xffffffff


	//   ....[29]....
        /*00d0*/ 	.word	0xffffffff


	//   ....[30]....
        /*00d4*/ 	.word	0xffffffff


	//   ....[31]....
        /*00d8*/ 	.word	0xffffffff


	//   ....[32]....
        /*00dc*/ 	.word	0xffffffff


	//   ....[33]....
        /*00e0*/ 	.word	0xffffffff


	//   ....[34]....
        /*00e4*/ 	.word	0xffffffff


	//   ....[35]....
        /*00e8*/ 	.word	0xffffffff


	//   ....[36]....
        /*00ec*/ 	.word	0xffffffff


	//   ....[37]....
        /*00f0*/ 	.word	0xffffffff


	//   ....[38]....
        /*00f4*/ 	.word	0xffffffff


	//   ....[39]....
        /*00f8*/ 	.word	0xffffffff


	//----- nvinfo : EIATTR_COOP_GROUP_INSTR_OFFSETS
	.align		4
.L_375:
        /*00fc*/ 	.byte	0x04, 0x28
        /*00fe*/ 	.short	(.L_377 - .L_376)


	//   ....[0]....
.L_376:
        /*0100*/ 	.word	0x00004040


	//   ....[1]....
        /*0104*/ 	.word	0x00004050


	//   ....[2]....
        /*0108*/ 	.word	0x00004060


	//   ....[3]....
        /*010c*/ 	.word	0x00004070


	//   ....[4]....
        /*0110*/ 	.word	0x00004080


	//   ....[5]....
        /*0114*/ 	.word	0x00004090


	//   ....[6]....
        /*0118*/ 	.word	0x000040a0


	//   ....[7]....
        /*011c*/ 	.word	0x000040b0


	//   ....[8]....
        /*0120*/ 	.word	0x00004140


	//   ....[9]....
        /*0124*/ 	.word	0x00004150


	//   ....[10]....
        /*0128*/ 	.word	0x00004160


	//   ....[11]....
        /*012c*/ 	.word	0x00004170


	//   ....[12]....
        /*0130*/ 	.word	0x00004180


	//   ....[13]....
        /*0134*/ 	.word	0x00004190


	//   ....[14]....
        /*0138*/ 	.word	0x000041a0


	//   ....[15]....
        /*013c*/ 	.word	0x000041b0


	//   ....[16]....
        /*0140*/ 	.word	0x00004240


	//   ....[17]....
        /*0144*/ 	.word	0x00004250


	//   ....[18]....
        /*0148*/ 	.word	0x00004260


	//   ....[19]....
        /*014c*/ 	.word	0x00004270


	//   ....[20]....
        /*0150*/ 	.word	0x00004280


	//   ....[21]....
        /*0154*/ 	.word	0x00004290


	//   ....[22]....
        /*0158*/ 	.word	0x000042a0


	//   ....[23]....
        /*015c*/ 	.word	0x000042b0


	//   ....[24]....
        /*0160*/ 	.word	0x00004340


	//   ....[25]....
        /*0164*/ 	.word	0x00004350


	//   ....[26]....
        /*0168*/ 	.word	0x00004360


	//   ....[27]....
        /*016c*/ 	.word	0x00004370


	//   ....[28]....
        /*0170*/ 	.word	0x00004380


	//   ....[29]....
        /*0174*/ 	.word	0x00004390


	//   ....[30]....
        /*0178*/ 	.word	0x000043a0


	//   ....[31]....
        /*017c*/ 	.word	0x000043b0


	//   ....[32]....
        /*0180*/ 	.word	0x00004440


	//   ....[33]....
        /*0184*/ 	.word	0x00004450


	//   ....[34]....
        /*0188*/ 	.word	0x00004460


	//   ....[35]....
        /*018c*/ 	.word	0x00004470


	//   ....[36]....
        /*0190*/ 	.word	0x00004480


	//   ....[37]....
        /*0194*/ 	.word	0x00004490


	//   ....[38]....
        /*0198*/ 	.word	0x000044a0


	//   ....[39]....
        /*019c*/ 	.word	0x000044b0


	//----- nvinfo : EIATTR_EXIT_INSTR_OFFSETS
	.align		4
.L_377:
        /*01a0*/ 	.byte	0x04, 0x1c
        /*01a2*/ 	.short	(.L_379 - .L_378)


	//   ....[0]....
.L_378:
        /*01a4*/ 	.word	0x00004620


	//   ....[1]....
        /*01a8*/ 	.word	0x000049c0


	//----- nvinfo : EIATTR_MAX_THREADS
	.align		4
.L_379:
        /*01ac*/ 	.byte	0x04, 0x05
        /*01ae*/ 	.short	(.L_381 - .L_380)
.L_380:
        /*01b0*/ 	.word	0x00000080
        /*01b4*/ 	.word	0x00000001
        /*01b8*/ 	.word	0x00000001
.L_381:


//--------------------- .nv.info._Z30router_gemm_kernel_bf16_outputI13__nv_bfloat16Li128ELi8ELi7ELi384ELi7168EEvPS0_PKT_S4_ --------------------------
	.section	.nv.info._Z30router_gemm_kernel_bf16_outputI13__nv_bfloat16Li128ELi8ELi7ELi384ELi7168EEvPS0_PKT_S4_,"",@"SHT_CUDA_INFO"
	.sectionflags	@""
	.align	4


	//----- nvinfo : EIATTR_CUDA_API_VERSION
	.align		4
        /*0000*/ 	.byte	0x04, 0x37
        /*0002*/ 	.short	(.L_383 - .L_382)
.L_382:
        /*0004*/ 	.word	0x00000082


	//----- nvinfo : EIATTR_SW2861232_WAR
	.align		4
.L_383:
        /*0008*/ 	.byte	0x01, 0x35
	.zero		2


	//----- nvinfo : EIATTR_PARAM_CBANK
	.align		4
        /*000c*/ 	.byte	0x04, 0x0a
        /*000e*/ 	.short	(.L_385 - .L_384)
	.align		4
.L_384:
        /*0010*/ 	.word	index@(.nv.constant0._Z30router_gemm_kernel_bf16_outputI13__nv_bfloat16Li128ELi8ELi7ELi384ELi7168EEvPS0_PKT_S4_)
        /*0014*/ 	.short	0x0160
        /*0016*/ 	.short	0x0018


	//----- nvinfo : EIATTR_CBANK_PARAM_SIZE
	.align		4
.L_385:
        /*0018*/ 	.byte	0x03, 0x19
        /*001a*/ 	.short	0x0018


	//----- nvinfo : EIATTR_KPARAM_INFO
	.align		4
        /*001c*/ 	.byte	0x04, 0x17
        /*001e*/ 	.short	(.L_387 - .L_386)
.L_386:
        /*0020*/ 	.word	0x00000000
        /*0024*/ 	.short	0x0002
        /*0026*/ 	.short	0x0010
        /*0028*/ 	.byte	0x00, 0xf0, 0x21, 0x00


	//----- nvinfo : EIATTR_KPARAM_INFO
	.align		4
.L_387:
        /*002c*/ 	.byte	0x04, 0x17
        /*002e*/ 	.short	(.L_389 - .L_388)
.L_388:
        /*0030*/ 	.word	0x00000000
        /*0034*/ 	.short	0x0001
        /*0036*/ 	.short	0x0008
        /*0038*/ 	.byte	0x00, 0xf0, 0x21, 0x00


	//----- nvinfo : EIATTR_KPARAM_INFO
	.align		4
.L_389:
        /*003c*/ 	.byte	0x04, 0x17
        /*003e*/ 	.short	(.L_391 - .L_390)
.L_390:
        /*0040*/ 	.word	0x00000000
        /*0044*/ 	.short	0x0000
        /*0046*/ 	.short	0x0000
        /*0048*/ 	.byte	0x00, 0xf0, 0x21, 0x00


	//----- nvinfo : EIATTR_MAXREG_COUNT
	.align		4
.L_391:
        /*004c*/ 	.byte	0x03, 0x1b
        /*004e*/ 	.short	0x00ff


	//----- nvinfo : EIATTR_NUM_BARRIERS
	.align		4
        /*0050*/ 	.byte	0x02, 0x4c
        /*0052*/ 	.byte	0x01
	.zero		1


	//----- nvinfo : EIATTR_MERCURY_ISA_VERSION
	.align		4
        /*0054*/ 	.byte	0x03, 0x5f
        /*0056*/ 	.short	0x0000


	//----- nvinfo : EIATTR_COOP_GROUP_MASK_REGIDS
	.align		4
        /*0058*/ 	.byte	0x04, 0x29
        /*005a*/ 	.short	(.L_393 - .L_392)


	//   ....[0]....
.L_392:
        /*005c*/ 	.word	0xffffffff


	//   ....[1]....
        /*0060*/ 	.word	0xffffffff


	//   ....[2]....
        /*0064*/ 	.word	0xffffffff


	//   ....[3]....
        /*0068*/ 	.word	0xffffffff


	//   ....[4]....
        /*006c*/ 	.word	0xffffffff


	//   ....[5]....
        /*0070*/ 	.word	0xffffffff


	//   ....[6]....
        /*0074*/ 	.word	0xffffffff


	//   ....[7]....
        /*0078*/ 	.word	0xffffffff


	//   ....[8]....
        /*007c*/ 	.word	0xffffffff


	//   ....[9]....
        /*0080*/ 	.word	0xffffffff


	//   ....[10]....
        /*0084*/ 	.word	0xffffffff


	//   ....[11]....
        /*0088*/ 	.word	0xffffffff


	//   ....[12]....
        /*008c*/ 	.word	0xffffffff


	//   ....[13]....
        /*0090*/ 	.word	0xffffffff


	//   ....[14]....
        /*0094*/ 	.word	0xffffffff


	//   ....[15]....
        /*0098*/ 	.word	0xffffffff


	//   ....[16]....
        /*009c*/ 	.word	0xffffffff


	//   ....[17]....
        /*00a0*/ 	.word	0xffffffff


	//   ....[18]....
        /*00a4*/ 	.word	0xffffffff


	//   ....[19]....
        /*00a8*/ 	.word	0xffffffff


	//   ....[20]....
        /*00ac*/ 	.word	0xffffffff


	//   ....[21]....
        /*00b0*/ 	.word	0xffffffff


	//   ....[22]....
        /*00b4*/ 	.word	0xffffffff


	//   ....[23]....
        /*00b8*/ 	.word	0xffffffff


	//   ....[24]....
        /*00bc*/ 	.word	0xffffffff


	//   ....[25]....
        /*00c0*/ 	.word	0xffffffff


	//   ....[26]....
        /*00c4*/ 	.word	0xffffffff


	//   ....[27]....
        /*00c8*/ 	.word	0xffffffff


	//   ....[28]....
        /*00cc*/ 	.word	0xffffffff


	//   ....[29]....
        /*00d0*/ 	.word	0xffffffff


	//   ....[30]....
        /*00d4*/ 	.word	0xffffffff


	//   ....[31]....
        /*00d8*/ 	.word	0xffffffff


	//   ....[32]....
        /*00dc*/ 	.word	0xffffffff


	//   ....[33]....
        /*00e0*/ 	.word	0xffffffff


	//   ....[34]....
        /*00e4*/ 	.word	0xffffffff


	//----- nvinfo : EIATTR_COOP_GROUP_INSTR_OFFSETS
	.align		4
.L_393:
        /*00e8*/ 	.byte	0x04, 0x28
        /*00ea*/ 	.short	(.L_395 - .L_394)


	//   ....[0]....
.L_394:
        /*00ec*/ 	.word	0x000038c0


	//   ....[1]....
        /*00f0*/ 	.word	0x000038e0


	//   ....[2]....
        /*00f4*/ 	.word	0x000038f0


	//   ....[3]....
        /*00f8*/ 	.word	0x00003900


	//   ....[4]....
        /*00fc*/ 	.word	0x00003910


	//   ....[5]....
        /*0100*/ 	.word	0x00003920


	//   ....[6]....
        /*0104*/ 	.word	0x00003930


	//   ....[7]....
        /*0108*/ 	.word	0x00003970


	//   ....[8]....
        /*010c*/ 	.word	0x000039b0


	//   ....[9]....
        /*0110*/ 	.word	0x000039d0


	//   ....[10]....
        /*0114*/ 	.word	0x000039e0


	//   ....[11]....
        /*0118*/ 	.word	0x000039f0


	//   ....[12]....
        /*011c*/ 	.word	0x00003a00


	//   ....[13]....
        /*0120*/ 	.word	0x00003a10


	//   ....[14]....
        /*0124*/ 	.word	0x00003a50


	//   ....[15]....
        /*0128*/ 	.word	0x00003a80


	//   ....[16]....
        /*012c*/ 	.word	0x00003ab0


	//   ....[17]....
        /*0130*/ 	.word	0x00003ac0


	//   ....[18]....
        /*0134*/ 	.word	0x00003ad0


	//   ....[19]....
        /*0138*/ 	.word	0x00003ae0


	//   ....[20]....
        /*013c*/ 	.word	0x00003af0


	//   ....[21]....
        /*0140*/ 	.word	0x00003b40


	//   ....[22]....
        /*0144*/ 	.word	0x00003b80


	//   ....[23]....
        /*0148*/ 	.word	0x00003b90


	//   ....[24]....
        /*014c*/ 	.word	0x00003ba0


	//   ....[25]....
        /*0150*/ 	.word	0x00003bb0


	//   ....[26]....
        /*0154*/ 	.word	0x00003bc0


	//   ....[27]....
        /*0158*/ 	.word	0x00003bd0


	//   ....[28]....
        /*015c*/ 	.word	0x00003c50


	//   ....[29]....
        /*0160*/ 	.word	0x00003c60


	//   ....[30]....
        /*0164*/ 	.word	0x00003c70


	//   ....[31]....
        /*0168*/ 	.word	0x00003c80


	//   ....[32]....
        /*016c*/ 	.word	0x00003c90


	//   ....[33]....
        /*0170*/ 	.word	0x00003ca0


	//   ....[34]....
        /*0174*/ 	.word	0x00003cb0


	//----- nvinfo : EIATTR_EXIT_INSTR_OFFSETS
	.align		4
.L_395:
        /*0178*/ 	.byte	0x04, 0x1c
        /*017a*/ 	.short	(.L_397 - .L_396)


	//   ....[0]....
.L_396:
        /*017c*/ 	.word	0x00003e00


	//   ....[1]....
        /*0180*/ 	.word	0x00004130


	//----- nvinfo : EIATTR_MAX_THREADS
	.align		4
.L_397:
        /*0184*/ 	.byte	0x04, 0x05
        /*0186*/ 	.short	(.L_399 - .L_398)
.L_398:
        /*0188*/ 	.word	0x00000080
        /*018c*/ 	.word	0x00000001
        /*0190*/ 	.word	0x00000001
.L_399:


//--------------------- .nv.info._Z30router_gemm_kernel_bf16_outputI13__nv_bfloat16Li128ELi8ELi6ELi384ELi7168EEvPS0_PKT_S4_ --------------------------
	.section	.nv.info._Z30router_gemm_kernel_bf16_outputI13__nv_bfloat16Li128ELi8ELi6ELi384ELi7168EEvPS0_PKT_S4_,"",@"SHT_CUDA_INFO"
	.sectionflags	@""
	.align	4


	//----- nvinfo : EIATTR_CUDA_API_VERSION
	.align		4
        /*0000*/ 	.byte	0x04, 0x37
        /*0002*/ 	.short	(.L_401 - .L_400)
.L_400:
        /*0004*/ 	.word	0x00000082


	//----- nvinfo : EIATTR_SW2861232_WAR
	.align		4
.L_401:
        /*0008*/ 	.byte	0x01, 0x35
	.zero		2


	//----- nvinfo : EIATTR_PARAM_CBANK
	.align		4
        /*000c*/ 	.byte	0x04, 0x0a
        /*000e*/ 	.short	(.L_403 - .L_402)
	.align		4
.L_402:
        /*0010*/ 	.word	index@(.nv.constant0._Z30router_gemm_kernel_bf16_outputI13__nv_bfloat16Li128ELi8ELi6ELi384ELi7168EEvPS0_PKT_S4_)
        /*0014*/ 	.short	0x0160
        /*0016*/ 	.short	0x0018


	//----- nvinfo : EIATTR_CBANK_PARAM_SIZE
	.align		4
.L_403:
        /*0018*/ 	.byte	0x03, 0x19
        /*001a*/ 	.short	0x0018


	//----- nvinfo : EIATTR_KPARAM_INFO
	.align		4
        /*001c*/ 	.byte	0x04, 0x17
        /*001e*/ 	.short	(.L_405 - .L_404)
.L_404:
        /*0020*/ 	.word	0x00000000
        /*0024*/ 	.short	0x0002
        /*0026*/ 	.short	0x0010
        /*0028*/ 	.byte	0x00, 0xf0, 0x21, 0x00


	//----- nvinfo : EIATTR_KPARAM_INFO
	.align		4
.L_405:
        /*002c*/ 	.byte	0x04, 0x17
        /*002e*/ 	.short	(.L_407 - .L_406)
.L_406:
        /*0030*/ 	.word	0x00000000
        /*0034*/ 	.short	0x0001
        /*0036*/ 	.short	0x0008
        /*0038*/ 	.byte	0x00, 0xf0, 0x21, 0x00


	//----- nvinfo : EIATTR_KPARAM_INFO
	.align		4
.L_407:
        /*003c*/ 	.byte	0x04, 0x17
        /*003e*/ 	.short	(.L_409 - .L_408)
.L_408:
        /*0040*/ 	.word	0x00000000
        /*0044*/ 	.short	0x0000
        /*0046*/ 	.short	0x0000
        /*0048*/ 	.byte	0x00, 0xf0, 0x21, 0x00


	//----- nvinfo : EIATTR_MAXREG_COUNT
	.align		4
.L_409:
        /*004c*/ 	.byte	0x03, 0x1b
        /*004e*/ 	.short	0x00ff


	//----- nvinfo : EIATTR_NUM_BARRIERS
	.align		4
        /*0050*/ 	.byte	0x02, 0x4c
        /*0052*/ 	.byte	0x01
	.zero		1


	//----- nvinfo : EIATTR_MERCURY_ISA_VERSION
	.align		4
        /*0054*/ 	.byte	0x03, 0x5f
        /*0056*/ 	.short	0x0000


	//----- nvinfo : EIATTR_COOP_GROUP_MASK_REGIDS
	.align		4
        /*0058*/ 	.byte	0x04, 0x29
        /*005a*/ 	.short	(.L_411 - .L_410)


	//   ....[0]....
.L_410:
        /*005c*/ 	.word	0xffffffff


	//   ....[1]....
        /*0060*/ 	.word	0xffffffff


	//   ....[2]....
        /*0064*/ 	.word	0xffffffff


	//   ....[3]....
        /*0068*/ 	.word	0xffffffff


	//   ....[4]....
        /*006c*/ 	.word	0xffffffff


	//   ....[5]....
        /*0070*/ 	.word	0xffffffff


	//   ....[6]....
        /*0074*/ 	.word	0xffffffff


	//   ....[7]....
        /*0078*/ 	.word	0xffffffff


	//   ....[8]....
        /*007c*/ 	.word	0xffffffff


	//   ....[9]....
        /*0080*/ 	.word	0xffffffff


	//   ....[10]....
        /*0084*/ 	.word	0xffffffff


	//   ....[11]....
        /*0088*/ 	.word	0xffffffff


	//   ....[12]....
        /*008c*/ 	.word	0xffffffff


	//   ....[13]....
        /*0090*/ 	.word	0xffffffff


	//   ....[14]....
        /*0094*/ 	.word	0xffffffff


	//   ....[15]....
        /*0098*/ 	.word	0xffffffff


	//   ....[16]....
        /*009c*/ 	.word	0xffffffff


	//   ....[17]....
        /*00a0*/ 	.word	0xffffffff


	//   ....[18]....
        /*00a4*/ 	.word	0xffffffff


	//   ....[19]....
        /*00a8*/ 	.word	0xffffffff


	//   ....[20]....
        /*00ac*/ 	.word	0xffffffff


	//   ....[21]....
        /*00b0*/ 	.word	0xffffffff


	//   ....[22]....
        /*00b4*/ 	.word	0xffffffff


	//   ....[23]....
        /*00b8*/ 	.word	0xffffffff


	//   ....[24]....
        /*00bc*/ 	.word	0xffffffff


	//   ....[25]....
        /*00c0*/ 	.word	0xffffffff


	//   ....[26]....
        /*00c4*/ 	.word	0xffffffff


	//   ....[27]....
        /*00c8*/ 	.word	0xffffffff


	//   ....[28]....
        /*00cc*/ 	.word	0xffffffff


	//   ....[29]....
        /*00d0*/ 	.word	0xffffffff


	//----- nvinfo : EIATTR_COOP_GROUP_INSTR_OFFSETS
	.align		4
.L_411:
        /*00d4*/ 	.byte	0x04, 0x28
        /*00d6*/ 	.short	(.L_413 - .L_412)


	//   ....[0]....
.L_412:
        /*00d8*/ 	.word	0x00003160


	//   ....[1]....
        /*00dc*/ 	.word	0x00003170


	//   ....[2]....
        /*00e0*/ 	.word	0x00003180


	//   ....[3]....
        /*00e4*/ 	.word	0x00003190


	//   ....[4]....
        /*00e8*/ 	.word	0x000031a0


	//   ....[5]....
        /*00ec*/ 	.word	0x000031b0


	//   ....[6]....
        /*00f0*/ 	.word	0x00003220


	//   ....[7]....
        /*00f4*/ 	.word	0x00003230


	//   ....[8]....
        /*00f8*/ 	.word	0x00003240


	//   ....[9]....
        /*00fc*/ 	.word	0x00003250


	//   ....[10]....
        /*0100*/ 	.word	0x00003260


	//   ....[11]....
        /*0104*/ 	.word	0x00003270


	//   ....[12]....
        /*0108*/ 	.word	0x000032e0


	//   ....[13]....
        /*010c*/ 	.word	0x000032f0


	//   ....[14]....
        /*0110*/ 	.word	0x00003300


	//   ....[15]....
        /*0114*/ 	.word	0x00003310


	//   ....[16]....
        /*0118*/ 	.word	0x00003320


	//   ....[17]....
        /*011c*/ 	.word	0x00003330


	//   ....[18]....
        /*0120*/ 	.word	0x000033a0


	//   ....[19]....
        /*0124*/ 	.word	0x000033b0


	//   ....[20]....
        /*0128*/ 	.word	0x000033c0


	//   ....[21]....
        /*012c*/ 	.word	0x000033d0


	//   ....[22]....
        /*0130*/ 	.word	0x000033e0


	//   ....[23]....
        /*0134*/ 	.word	0x000033f0


	//   ....[24]....
        /*0138*/ 	.word	0x00003460


	//   ....[25]....
        /*013c*/ 	.word	0x00003470


	//   ....[26]....
        /*0140*/ 	.word	0x00003480


	//   ....[27]....
        /*0144*/ 	.word	0x00003490


	//   ....[28]....
        /*0148*/ 	.word	0x000034a0


	//   ....[29]....
        /*014c*/ 	.word	0x000034b0


	//----- nvinfo : EIATTR_EXIT_INSTR_OFFSETS
	.align		4
.L_413:
        /*0150*/ 	.byte	0x04, 0x1c
        /*0152*/ 	.short	(.L_415 - .L_414)


	//   ....[0]....
.L_414:
        /*0154*/ 	.word	0x000035e0


	//   ....[1]....
        /*0158*/ 	.word	0x000038a0


	//----- nvinfo : EIATTR_MAX_THREADS
	.align		4
.L_415:
        /*015c*/ 	.byte	0x04, 0x05
        /*015e*/ 	.short	(.L_417 - .L_416)
.L_416:
        /*0160*/ 	.word	0x00000080
        /*0164*/ 	.word	0x00000001
        /*0168*/ 	.word	0x00000001
.L_417:


//--------------------- .nv.info._Z30router_gemm_kernel_bf16_outputI13__nv_bfloat16Li128ELi8ELi5ELi384ELi7168EEvPS0_PKT_S4_ --------------------------
	.section	.nv.info._Z30router_gemm_kernel_bf16_outputI13__nv_bfloat16Li128ELi8ELi5ELi384ELi7168EEvPS0_PKT_S4_,"",@"SHT_CUDA_INFO"
	.sectionflags	@""
	.align	4


	//----- nvinfo : EIATTR_CUDA_API_VERSION
	.align		4
        /*0000*/ 	.byte	0x04, 0x37
        /*0002*/ 	.short	(.L_419 - .L_418)
.L_418:
        /*0004*/ 	.word	0x00000082


	//----- nvinfo : EIATTR_SW2861232_WAR
	.align		4
.L_419:
        /*0008*/ 	.byte	0x01, 0x35
	.zero		2


	//----- nvinfo : EIATTR_PARAM_CBANK
	.align		4
        /*000c*/ 	.byte	0x04, 0x0a
        /*000e*/ 	.short	(.L_421 - .L_420)
	.align		4
.L_420:
        /*0010*/ 	.word	index@(.nv.constant0._Z30router_gemm_kernel_bf16_outputI13__nv_bfloat16Li128ELi8ELi5ELi384ELi7168EEvPS0_PKT_S4_)
        /*0014*/ 	.short	0x0160
        /*0016*/ 	.short	0x0018


	//----- nvinfo : EIATTR_CBANK_PARAM_SIZE
	.align		4
.L_421:
        /*0018*/ 	.byte	0x03, 0x19
        /*001a*/ 	.short	0x0018


	//----- nvinfo : EIATTR_KPARAM_INFO
	.align		4
        /*001c*/ 	.byte	0x04, 0x17
        /*001e*/ 	.short	(.L_423 - .L_422)
.L_422:
        /*0020*/ 	.word	0x00000000
        /*0024*/ 	.short	0x0002
        /*0026*/ 	.short	0x0010
        /*0028*/ 	.byte	0x00, 0xf0, 0x21, 0x00


	//----- nvinfo : EIATTR_KPARAM_INFO
	.align		4
.L_423:
        /*002c*/ 	.byte	0x04, 0x17
        /*002e*/ 	.short	(.L_425 - .L_424)
.L_424:
        /*0030*/ 	.word	0x00000000
        /*0034*/ 	.short	0x0001
        /*0036*/ 	.short	0x0008
        /*0038*/ 	.byte	0x00, 0xf0, 0x21, 0x00


	//----- nvinfo : EIATTR_KPARAM_INFO
	.align		4
.L_425:
        /*003c*/ 	.byte	0x04, 0x17
        /*003e*/ 	.short	(.L_427 - .L_426)
.L_426:
        /*0040*/ 	.word	0x00000000
        /*0044*/ 	.short	0x0000
        /*0046*/ 	.short	0x0000
        /*0048*/ 	.byte	0x00, 0xf0, 0x21, 0x00


	//----- nvinfo : EIATTR_MAXREG_COUNT
	.align		4
.L_427:
        /*004c*/ 	.byte	0x03, 0x1b
        /*004e*/ 	.short	0x00ff


	//----- nvinfo : EIATTR_NUM_BARRIERS
	.align		4
        /*0050*/ 	.byte	0x02, 0x4c
        /*0052*/ 	.byte	0x01
	.zero		1


	//----- nvinfo : EIATTR_MERCURY_ISA_VERSION
	.align		4
        /*0054*/ 	.byte	0x03, 0x5f
        /*0056*/ 	.short	0x0000


	//----- nvinfo : EIATTR_COOP_GROUP_MASK_REGIDS
	.align		4
        /*0058*/ 	.byte	0x04, 0x29
        /*005a*/ 	.short	(.L_429 - .L_428)


	//   ....[0]....
.L_428:
        /*005c*/ 	.word	0xffffffff


	//   ....[1]....
        /*0060*/ 	.word	0xffffffff


	//   ....[2]....
        /*0064*/ 	.word	0xffffffff


	//   ....[3]....
        /*0068*/ 	.word	0xffffffff


	//   ....[4]....
        /*006c*/ 	.word	0xffffffff


	//   ....[5]....
        /*0070*/ 	.word	0xffffffff


	//   ....[6]....
        /*0074*/ 	.word	0xffffffff


	//   ....[7]....
        /*0078*/ 	.word	0xffffffff


	//   ....[8]....
        /*007c*/ 	.word	0xffffffff


	//   ....[9]....
        /*0080*/ 	.word	0xffffffff


	//   ....[10]....
        /*0084*/ 	.word	0xffffffff


	//   ....[11]....
        /*0088*/ 	.word	0xffffffff


	//   ....[12]....
        /*008c*/ 	.word	0xffffffff


	//   ....[13]....
        /*0090*/ 	.word	0xffffffff


	//   ....[14]....
        /*0094*/ 	.word	0xffffffff


	//   ....[15]....
        /*0098*/ 	.word	0xffffffff


	//   ....[16]....
        /*009c*/ 	.word	0xffffffff


	//   ....[17]....
        /*00a0*/ 	.word	0xffffffff


	//   ....[18]....
        /*00a4*/ 	.word	0xffffffff


	//   ....[19]....
        /*00a8*/ 	.word	0xffffffff


	//   ....[20]....
        /*00ac*/ 	.word	0xffffffff


	//   ....[21]....
        /*00b0*/ 	.word	0xffffffff


	//   ....[22]....
        /*00b4*/ 	.word	0xffffffff


	//   ....[23]....
        /*00b8*/ 	.word	0xffffffff


	//   ....[24]....
        /*00bc*/ 	.word	0xffffffff


	//----- nvinfo : EIATTR_COOP_GROUP_INSTR_OFFSETS
	.align		4
.L_429:
        /*00c0*/ 	.byte	0x04, 0x28
        /*00c2*/ 	.short	(.L_431 - .L_430)


	//   ....[0]....
.L_430:
        /*00c4*/ 	.word	0x000029f0


	//   ....[1]....
        /*00c8*/ 	.word	0x00002a00


	//   ....[2]....
        /*00cc*/ 	.word	0x00002a10


	//   ....[3]....
        /*00d0*/ 	.word	0x00002a20


	//   ....[4]....
        /*00d4*/ 	.word	0x00002a30


	//   ....[5]....
        /*00d8*/ 	.word	0x00002a80


	//   ....[6]....
        /*00dc*/ 	.word	0x00002aa0


	//   ....[7]....
        /*00e0*/ 	.word	0x00002ab0


	//   ....[8]....
        /*00e4*/ 	.word	0x00002ac0


	//   ....[9]....
        /*00e8*/ 	.word	0x00002ad0


	//   ....[10]....
        /*00ec*/ 	.word	0x00002b10


	//   ....[11]....
        /*00f0*/ 	.word	0x00002b40


	//   ....[12]....
        /*00f4*/ 	.word	0x00002b50


	//   ....[13]....
        /*00f8*/ 	.word	0x00002b60


	//   ....[14]....
        /*00fc*/ 	.word	0x00002b70


	//   ....[15]....
        /*0100*/ 	.word	0x00002bc0


	//   ....[16]....
        /*0104*/ 	.word	0x00002be0


	//   ....[17]....
        /*0108*/ 	.word	0x00002bf0


	//   ....[18]....
        /*010c*/ 	.word	0x00002c00


	//   ....[19]....
        /*0110*/ 	.word	0x00002c10


	//   ....[20]....
        /*0114*/ 	.word	0x00002c60


	//   ....[21]....
        /*0118*/ 	.word	0x00002c80


	//   ....[22]....
        /*011c*/ 	.word	0x00002c90


	//   ....[23]....
        /*0120*/ 	.word	0x00002ca0


	//   ....[24]....
        /*0124*/ 	.word	0x00002cb0


	//----- nvinfo : EIATTR_EXIT_INSTR_OFFSETS
	.align		4
.L_431:
        /*0128*/ 	.byte	0x04, 0x1c
        /*012a*/ 	.short	(.L_433 - .L_432)


	//   ....[0]....
.L_432:
        /*012c*/ 	.word	0x00002dc0


	//   ....[1]....
        /*0130*/ 	.word	0x00003010


	//----- nvinfo : EIATTR_MAX_THREADS
	.align		4
.L_433:
        /*0134*/ 	.byte	0x04, 0x05
        /*0136*/ 	.short	(.L_435 - .L_434)
.L_434:
        /*0138*/ 	.word	0x00000080
        /*013c*/ 	.word	0x00000001
        /*0140*/ 	.word	0x00000001
.L_435:


//--------------------- .nv.info._Z30router_gemm_kernel_bf16_outputI13__nv_bfloat16Li128ELi8ELi4ELi384ELi7168EEvPS0_PKT_S4_ --------------------------
	.section	.nv.info._Z30router_gemm_kernel_bf16_outputI13__nv_bfloat16Li128ELi8ELi4ELi384ELi7168EEvPS0_PKT_S4_,"",@"SHT_CUDA_INFO"
	.sectionflags	@""
	.align	4


	//----- nvinfo : EIATTR_CUDA_API_VERSION
	.align		4
        /*0000*/ 	.byte	0x04, 0x37
        /*0002*/ 	.short	(.L_437 - .L_436)
.L_436:
        /*0004*/ 	.word	0x00000082


	//----- nvinfo : EIATTR_SW2861232_WAR
	.align		4
.L_437:
        /*0008*/ 	.byte	0x01, 0x35
	.zero		2


	//----- nvinfo : EIATTR_PARAM_CBANK
	.align		4
        /*000c*/ 	.byte	0x04, 0x0a
        /*000e*/ 	.short	(.L_439 - .L_438)
	.align		4
.L_438:
        /*0010*/ 	.word	index@(.nv.constant0._Z30router_gemm_kernel_bf16_outputI13__nv_bfloat16Li128ELi8ELi4ELi384ELi7168EEvPS0_PKT_S4_)
        /*0014*/ 	.short	0x0160
        /*0016*/ 	.short	0x0018


	//----- nvinfo : EIATTR_CBANK_PARAM_SIZE
	.align		4
.L_439:
        /*0018*/ 	.byte	0x03, 0x19
        /*001a*/ 	.short	0x0018


	//----- nvinfo : EIATTR_KPARAM_INFO
	.align		4
        /*001c*/ 	.byte	0x04, 0x17
        /*001e*/ 	.short	(.L_441 - .L_440)
.L_440:
        /*0020*/ 	.word	0x00000000
        /*0024*/ 	.short	0x0002
        /*0026*/ 	.short	0x0010
        /*0028*/ 	.byte	0x00, 0xf0, 0x21, 0x00


	//----- nvinfo : EIATTR_KPARAM_INFO
	.align		4
.L_441:
        /*002c*/ 	.byte	0x04, 0x17
        /*002e*/ 	.short	(.L_443 - .L_442)
.L_442:
        /*0030*/ 	.word	0x00000000
        /*0034*/ 	.short	0x0001
        /*0036*/ 	.short	0x0008
        /*0038*/ 	.byte	0x00, 0xf0, 0x21, 0x00


	//----- nvinfo : EIATTR_KPARAM_INFO
	.align		4
.L_443:
        /*003c*/ 	.byte	0x04, 0x17
        /*003e*/ 	.short	(.L_445 - .L_444)
.L_444:
        /*0040*/ 	.word	0x00000000
        /*0044*/ 	.short	0x0000
        /*0046*/ 	.short	0x0000
        /*0048*/ 	.byte	0x00, 0xf0, 0x21, 0x00


	//----- nvinfo : EIATTR_MAXREG_COUNT
	.align		4
.L_445:
        /*004c*/ 	.byte	0x03, 0x1b
        /*004e*/ 	.short	0x00ff


	//----- nvinfo : EIATTR_NUM_BARRIERS
	.align		4
        /*0050*/ 	.byte	0x02, 0x4c
        /*0052*/ 	.byte	0x01
	.zero		1


	//----- nvinfo : EIATTR_MERCURY_ISA_VERSION
	.align		4
        /*0054*/ 	.byte	0x03, 0x5f
        /*0056*/ 	.short	0x0000


	//----- nvinfo : EIATTR_COOP_GROUP_MASK_REGIDS
	.align		4
        /*0058*/ 	.byte	0x04, 0x29
        /*005a*/ 	.short	(.L_447 - .L_446)


	//   ....[0]....
.L_446:
        /*005c*/ 	.word	0xffffffff


	//   ....[1]....
        /*0060*/ 	.word	0xffffffff


	//   ....[2]....
        /*0064*/ 	.word	0xffffffff


	//   ....[3]....
        /*0068*/ 	.word	0xffffffff


	//   ....[4]....
        /*006c*/ 	.word	0xffffffff


	//   ....[5]....
        /*0070*/ 	.word	0xffffffff


	//   ....[6]....
        /*0074*/ 	.word	0xffffffff


	//   ....[7]....
        /*0078*/ 	.word	0xffffffff


	//   ....[8]....
        /*007c*/ 	.word	0xffffffff


	//   ....[9]....
        /*0080*/ 	.word	0xffffffff


	//   ....[10]....
        /*0084*/ 	.word	0xffffffff


	//   ....[11]....
        /*0088*/ 	.word	0xffffffff


	//   ....[12]....
        /*008c*/ 	.word	0xffffffff


	//   ....[13]....
        /*0090*/ 	.word	0xffffffff


	//   ....[14]....
        /*0094*/ 	.word	0xffffffff


	//   ....[15]....
        /*0098*/ 	.word	0xffffffff


	//   ....[16]....
        /*009c*/ 	.word	0xffffffff


	//   ....[17]....
        /*00a0*/ 	.word	0xffffffff


	//   ....[18]....
        /*00a4*/ 	.word	0xffffffff


	//   ....[19]....
        /*00a8*/ 	.word	0xffffffff


	//----- nvinfo : EIATTR_COOP_GROUP_INSTR_OFFSETS
	.align		4
.L_447:
        /*00ac*/ 	.byte	0x04, 0x28
        /*00ae*/ 	.short	(.L_449 - .L_448)


	//   ....[0]....
.L_448:
        /*00b0*/ 	.word	0x00002280


	//   ....[1]....
        /*00b4*/ 	.word	0x00002290


	//   ....[2]....
        /*00b8*/ 	.word	0x000022a0


	//   ....[3]....
        /*00bc*/ 	.word	0x000022b0


	//   ....[4]....
        /*00c0*/ 	.word	0x00002300


	//   ....[5]....
        /*00c4*/ 	.word	0x00002310


	//   ....[6]....
        /*00c8*/ 	.word	0x00002320


	//   ....[7]....
        /*00cc*/ 	.word	0x00002330


	//   ....[8]....
        /*00d0*/ 	.word	0x00002380


	//   ....[9]....
        /*00d4*/ 	.word	0x00002390


	//   ....[10]....
        /*00d8*/ 	.word	0x000023a0


	//   ....[11]....
        /*00dc*/ 	.word	0x000023b0


	//   ....[12]....
        /*00e0*/ 	.word	0x00002400


	//   ....[13]....
        /*00e4*/ 	.word	0x00002410


	//   ....[14]....
        /*00e8*/ 	.word	0x00002420


	//   ....[15]....
        /*00ec*/ 	.word	0x00002430


	//   ....[16]....
        /*00f0*/ 	.word	0x00002480


	//   ....[17]....
        /*00f4*/ 	.word	0x00002490


	//   ....[18]....
        /*00f8*/ 	.word	0x000024a0


	//   ....[19]....
        /*00fc*/ 	.word	0x000024b0


	//----- nvinfo : EIATTR_EXIT_INSTR_OFFSETS
	.align		4
.L_449:
        /*0100*/ 	.byte	0x04, 0x1c
        /*0102*/ 	.short	(.L_451 - .L_450)


	//   ....[0]....
.L_450:
        /*0104*/ 	.word	0x000025a0


	//   ....[1]....
        /*0108*/ 	.word	0x00002780


	//----- nvinfo : EIATTR_MAX_THREADS
	.align		4
.L_451:
        /*010c*/ 	.byte	0x04, 0x05
        /*010e*/ 	.short	(.L_453 - .L_452)
.L_452:
        /*0110*/ 	.word	0x00000080
        /*0114*/ 	.word	0x00000001
        /*0118*/ 	.word	0x00000001
.L_453:


//--------------------- .nv.info._Z30router_gemm_kernel_bf16_outputI13__nv_bfloat16Li128ELi8ELi3ELi384ELi7168EEvPS0_PKT_S4_ --------------------------
	.section	.nv.info._Z30router_gemm_kernel_bf16_outputI13__nv_bfloat16Li128ELi8ELi3ELi384ELi7168EEvPS0_PKT_S4_,"",@"SHT_CUDA_INFO"
	.sectionflags	@""
	.align	4


	//----- nvinfo : EIATTR_CUDA_API_VERSION
	.align		4
        /*0000*/ 	.byte	0x04, 0x37
        /*0002*/ 	.short	(.L_455 - .L_454)
.L_454:
        /*0004*/ 	.word	0x00000082


	//----- nvinfo : EIATTR_SW2861232_WAR
	.align		4
.L_455:
        /*0008*/ 	.byte	0x01, 0x35
	.zero		2


	//----- nvinfo : EIATTR_PARAM_CBANK
	.align		4
        /*000c*/ 	.byte	0x04, 0x0a
        /*000e*/ 	.short	(.L_457 - .L_456)
	.align		4
.L_456:
        /*0010*/ 	.word	index@(.nv.constant0._Z30router_gemm_kernel_bf16_outputI13__nv_bfloat16Li128ELi8ELi3ELi384ELi7168EEvPS0_PKT_S4_)
        /*0014*/ 	.short	0x0160
        /*0016*/ 	.short	0x0018


	//----- nvinfo : EIATTR_CBANK_PARAM_SIZE
	.align		4
.L_457:
        /*0018*/ 	.byte	0x03, 0x19
        /*001a*/ 	.short	0x0018


	//----- nvinfo : EIATTR_KPARAM_INFO
	.align		4
        /*001c*/ 	.byte	0x04, 0x17
        /*001e*/ 	.short	(.L_459 - .L_458)
.L_458:
        /*0020*/ 	.word	0x00000000
        /*0024*/ 	.short	0x0002
        /*0026*/ 	.short	0x0010
        /*0028*/ 	.byte	0x00, 0xf0, 0x21, 0x00


	//----- nvinfo : EIATTR_KPARAM_INFO
	.align		4
.L_459:
        /*002c*/ 	.byte	0x04, 0x17
        /*002e*/ 	.short	(.L_461 - .L_460)
.L_460:
        /*0030*/ 	.word	0x00000000
        /*0034*/ 	.short	0x0001
        /*0036*/ 	.short	0x0008
        /*0038*/ 	.byte	0x00, 0xf0, 0x21, 0x00


	//----- nvinfo : EIATTR_KPARAM_INFO
	.align		4
.L_461:
        /*003c*/ 	.byte	0x04, 0x17
        /*003e*/ 	.short	(.L_463 - .L_462)
.L_462:
        /*0040*/ 	.word	0x00000000
        /*0044*/ 	.short	0x0000
        /*0046*/ 	.short	0x0000
        /*0048*/ 	.byte	0x00, 0xf0, 0x21, 0x00


	//----- nvinfo : EIATTR_MAXREG_COUNT
	.align		4
.L_463:
        /*004c*/ 	.byte	0x03, 0x1b
        /*004e*/ 	.short	0x00ff


	//----- nvinfo : EIATTR_NUM_BARRIERS
	.align		4
        /*0050*/ 	.byte	0x02, 0x4c
        /*0052*/ 	.byte	0x01
	.zero		1


	//----- nvinfo : EIATTR_MERCURY_ISA_VERSION
	.align		4
        /*0054*/ 	.byte	0x03, 0x5f
        /*0056*/ 	.short	0x0000


	//----- nvinfo : EIATTR_COOP_GROUP_MASK_REGIDS
	.align		4
        /*0058*/ 	.byte	0x04, 0x29
        /*005a*/ 	.short	(.L_465 - .L_464)


	//   ....[0]....
.L_464:
        /*005c*/ 	.word	0xffffffff


	//   ....[1]....
        /*0060*/ 	.word	0xffffffff


	//   ....[2]....
        /*0064*/ 	.word	0xffffffff


	//   ....[3]....
        /*0068*/ 	.word	0xffffffff


	//   ....[4]....
        /*006c*/ 	.word	0xffffffff


	//   ....[5]....
        /*0070*/ 	.word	0xffffffff


	//   ....[6]....
        /*0074*/ 	.word	0xffffffff


	//   ....[7]....
        /*0078*/ 	.word	0xffffffff


	//   ....[8]....
        /*007c*/ 	.word	0xffffffff


	//   ....[9]....
        /*0080*/ 	.word	0xffffffff


	//   ....[10]....
        /*0084*/ 	.word	0xffffffff


	//   ....[11]....
        /*0088*/ 	.word	0xffffffff


	//   ....[12]....
        /*008c*/ 	.word	0xffffffff


	//   ....[13]....
        /*0090*/ 	.word	0xffffffff


	//   ....[14]....
        /*0094*/ 	.word	0xffffffff


	//----- nvinfo : EIATTR_COOP_GROUP_INSTR_OFFSETS
	.align		4
.L_465:
        /*0098*/ 	.byte	0x04, 0x28
        /*009a*/ 	.short	(.L_467 - .L_466)


	//   ....[0]....
.L_466:
        /*009c*/ 	.word	0x00001b10


	//   ....[1]....
        /*00a0*/ 	.word	0x00001b20


	//   ....[2]....
        /*00a4*/ 	.word	0x00001b30


	//   ....[3]....
        /*00a8*/ 	.word	0x00001b70


	//   ....[4]....
        /*00ac*/ 	.word	0x00001b80


	//   ....[5]....
        /*00b0*/ 	.word	0x00001b90


	//   ....[6]....
        /*00b4*/ 	.word	0x00001bd0


	//   ....[7]....
        /*00b8*/ 	.word	0x00001be0


	//   ....[8]....
        /*00bc*/ 	.word	0x00001bf0


	//   ....[9]....
        /*00c0*/ 	.word	0x00001c30


	//   ....[10]....
        /*00c4*/ 	.word	0x00001c40


	//   ....[11]....
        /*00c8*/ 	.word	0x00001c50


	//   ....[12]....
        /*00cc*/ 	.word	0x00001c90


	//   ....[13]....
        /*00d0*/ 	.word	0x00001ca0


	//   ....[14]....
        /*00d4*/ 	.word	0x00001cb0


	//----- nvinfo : EIATTR_EXIT_INSTR_OFFSETS
	.align		4
.L_467:
        /*00d8*/ 	.byte	0x04, 0x1c
        /*00da*/ 	.short	(.L_469 - .L_468)


	//   ....[0]....
.L_468:
        /*00dc*/ 	.word	0x00001d80


	//   ....[1]....
        /*00e0*/ 	.word	0x00001ef0


	//----- nvinfo : EIATTR_MAX_THREADS
	.align		4
.L_469:
        /*00e4*/ 	.byte	0x04, 0x05
        /*00e6*/ 	.short	(.L_471 - .L_470)
.L_470:
        /*00e8*/ 	.word	0x00000080
        /*00ec*/ 	.word	0x00000001
        /*00f0*/ 	.word	0x00000001
.L_471:


//--------------------- .nv.info._Z30router_gemm_kernel_bf16_outputI13__nv_bfloat16Li128ELi8ELi2ELi384ELi7168EEvPS0_PKT_S4_ --------------------------
	.section	.nv.info._Z30router_gemm_kernel_bf16_outputI13__nv_bfloat16Li128ELi8ELi2ELi384ELi7168EEvPS0_PKT_S4_,"",@"SHT_CUDA_INFO"
	.sectionflags	@""
	.align	4


	//----- nvinfo : EIATTR_CUDA_API_VERSION
	.align		4
        /*0000*/ 	.byte	0x04, 0x37
        /*0002*/ 	.short	(.L_473 - .L_472)
.L_472:
        /*0004*/ 	.word	0x00000082


	//----- nvinfo : EIATTR_SW2861232_WAR
	.align		4
.L_473:
        /*0008*/ 	.byte	0x01, 0x35
	.zero		2


	//----- nvinfo : EIATTR_PARAM_CBANK
	.align		4
        /*000c*/ 	.byte	0x04, 0x0a
        /*000e*/ 	.short	(.L_475 - .L_474)
	.align		4
.L_474:
        /*0010*/ 	.word	index@(.nv.constant0._Z30router_gemm_kernel_bf16_outputI13__nv_bfloat16Li128ELi8ELi2ELi384ELi7168EEvPS0_PKT_S4_)
        /*0014*/ 	.short	0x0160
        /*0016*/ 	.short	0x0018


	//----- nvinfo : EIATTR_CBANK_PARAM_SIZE
	.align		4
.L_475:
        /*0018*/ 	.byte	0x03, 0x19
        /*001a*/ 	.short	0x0018


	//----- nvinfo : EIATTR_KPARAM_INFO
	.align		4
        /*001c*/ 	.byte	0x04, 0x17
        /*001e*/ 	.short	(.L_477 - .L_476)
.L_476:
        /*0020*/ 	.word	0x00000000
        /*0024*/ 	.short	0x0002
        /*0026*/ 	.short	0x0010
        /*0028*/ 	.byte	0x00, 0xf0, 0x21, 0x00


	//----- nvinfo : EIATTR_KPARAM_INFO
	.align		4
.L_477:
        /*002c*/ 	.byte	0x04, 0x17
        /*002e*/ 	.short	(.L_479 - .L_478)
.L_478:
        /*0030*/ 	.word	0x00000000
        /*0034*/ 	.short	0x0001
        /*0036*/ 	.short	0x0008
        /*0038*/ 	.byte	0x00, 0xf0, 0x21, 0x00


	//----- nvinfo : EIATTR_KPARAM_INFO
	.align		4
.L_479:
        /*003c*/ 	.byte	0x04, 0x17
        /*003e*/ 	.short	(.L_481 - .L_480)
.L_480:
        /*0040*/ 	.word	0x00000000
        /*0044*/ 	.short	0x0000
        /*0046*/ 	.short	0x0000
        /*0048*/ 	.byte	0x00, 0xf0, 0x21, 0x00


	//----- nvinfo : EIATTR_MAXREG_COUNT
	.align		4
.L_481:
        /*004c*/ 	.byte	0x03, 0x1b
        /*004e*/ 	.short	0x00ff


	//----- nvinfo : EIATTR_NUM_BARRIERS
	.align		4
        /*0050*/ 	.byte	0x02, 0x4c
        /*0052*/ 	.byte	0x01
	.zero		1


	//----- nvinfo : EIATTR_MERCURY_ISA_VERSION
	.align		4
        /*0054*/ 	.byte	0x03, 0x5f
        /*0056*/ 	.short	0x0000


	//----- nvinfo : EIATTR_COOP_GROUP_MASK_REGIDS
	.align		4
        /*0058*/ 	.byte	0x04, 0x29
        /*005a*/ 	.short	(.L_483 - .L_482)


	//   ....[0]....
.L_482:
        /*005c*/ 	.word	0xffffffff


	//   ....[1]....
        /*0060*/ 	.word	0xffffffff


	//   ....[2]....
        /*0064*/ 	.word	0xffffffff


	//   ....[3]....
        /*0068*/ 	.word	0xffffffff


	//   ....[4]....
        /*006c*/ 	.word	0xffffffff


	//   ....[5]....
        /*0070*/ 	.word	0xffffffff


	//   ....[6]....
        /*0074*/ 	.word	0xffffffff


	//   ....[7]....
        /*0078*/ 	.word	0xffffffff


	//   ....[8]....
        /*007c*/ 	.word	0xffffffff


	//   ....[9]....
        /*0080*/ 	.word	0xffffffff


	//----- nvinfo : EIATTR_COOP_GROUP_INSTR_OFFSETS
	.align		4
.L_483:
        /*0084*/ 	.byte	0x04, 0x28
        /*0086*/ 	.short	(.L_485 - .L_484)


	//   ....[0]....
.L_484:
        /*0088*/ 	.word	0x000013a0


	//   ....[1]....
        /*008c*/ 	.word	0x000013b0


	//   ....[2]....
        /*0090*/ 	.word	0x000013e0


	//   ....[3]....
        /*0094*/ 	.word	0x000013f0


	//   ....[4]....
        /*0098*/ 	.word	0x00001420


	//   ....[5]....
        /*009c*/ 	.word	0x00001430


	//   ....[6]....
        /*00a0*/ 	.word	0x00001460


	//   ....[7]....
        /*00a4*/ 	.word	0x00001470


	//   ....[8]....
        /*00a8*/ 	.word	0x000014b0


	//   ....[9]....
        /*00ac*/ 	.word	0x000014c0


	//----- nvinfo : EIATTR_EXIT_INSTR_OFFSETS
	.align		4
.L_485:
        /*00b0*/ 	.byte	0x04, 0x1c
        /*00b2*/ 	.short	(.L_487 - .L_486)


	//   ....[0]....
.L_486:
        /*00b4*/ 	.word	0x00001560


	//   ....[1]....
        /*00b8*/ 	.word	0x00001660


	//----- nvinfo : EIATTR_MAX_THREADS
	.align		4
.L_487:
        /*00bc*/ 	.byte	0x04, 0x05
        /*00be*/ 	.short	(.L_489 - .L_488)
.L_488:
        /*00c0*/ 	.word	0x00000080
        /*00c4*/ 	.word	0x00000001
        /*00c8*/ 	.word	0x00000001
.L_489:


//--------------------- .nv.info._Z30router_gemm_kernel_bf16_outputI13__nv_bfloat16Li128ELi8ELi1ELi384ELi7168EEvPS0_PKT_S4_ --------------------------
	.section	.nv.info._Z30router_gemm_kernel_bf16_outputI13__nv_bfloat16Li128ELi8ELi1ELi384ELi7168EEvPS0_PKT_S4_,"",@"SHT_CUDA_INFO"
	.sectionflags	@""
	.align	4


	//----- nvinfo : EIATTR_CUDA_API_VERSION
	.align		4
        /*0000*/ 	.byte	0x04, 0x37
        /*0002*/ 	.short	(.L_491 - .L_490)
.L_490:
        /*0004*/ 	.word	0x00000082


	//----- nvinfo : EIATTR_SW2861232_WAR
	.align		4
.L_491:
        /*0008*/ 	.byte	0x01, 0x35
	.zero		2


	//----- nvinfo : EIATTR_PARAM_CBANK
	.align		4
        /*000c*/ 	.byte	0x04, 0x0a
        /*000e*/ 	.short	(.L_493 - .L_492)
	.align		4
.L_492:
        /*0010*/ 	.word	index@(.nv.constant0._Z30router_gemm_kernel_bf16_outputI13__nv_bfloat16Li128ELi8ELi1ELi384ELi7168EEvPS0_PKT_S4_)
        /*0014*/ 	.short	0x0160
        /*0016*/ 	.short	0x0018


	//----- nvinfo : EIATTR_CBANK_PARAM_SIZE
	.align		4
.L_493:
        /*0018*/ 	.byte	0x03, 0x19
        /*001a*/ 	.short	0x0018


	//----- nvinfo : EIATTR_KPARAM_INFO
	.align		4
        /*001c*/ 	.byte	0x04, 0x17
        /*001e*/ 	.short	(.L_495 - .L_494)
.L_494:
        /*0020*/ 	.word	0x00000000
        /*0024*/ 	.short	0x0002
        /*0026*/ 	.short	0x0010
        /*0028*/ 	.byte	0x00, 0xf0, 0x21, 0x00


	//----- nvinfo : EIATTR_KPARAM_INFO
	.align		4
.L_495:
        /*002c*/ 	.byte	0x04, 0x17
        /*002e*/ 	.short	(.L_497 - .L_496)
.L_496:
        /*0030*/ 	.word	0x00000000
        /*0034*/ 	.short	0x0001
        /*0036*/ 	.short	0x0008
        /*0038*/ 	.byte	0x00, 0xf0, 0x21, 0x00


	//----- nvinfo : EIATTR_KPARAM_INFO
	.align		4
.L_497:
        /*003c*/ 	.byte	0x04, 0x17
        /*003e*/ 	.short	(.L_499 - .L_498)
.L_498:
        /*0040*/ 	.word	0x00000000
        /*0044*/ 	.short	0x0000
        /*0046*/ 	.short	0x0000
        /*0048*/ 	.byte	0x00, 0xf0, 0x21, 0x00


	//----- nvinfo : EIATTR_MAXREG_COUNT
	.align		4
.L_499:
        /*004c*/ 	.byte	0x03, 0x1b
        /*004e*/ 	.short	0x00ff


	//----- nvinfo : EIATTR_NUM_BARRIERS
	.align		4
        /*0050*/ 	.byte	0x02, 0x4c
        /*0052*/ 	.byte	0x01
	.zero		1


	//----- nvinfo : EIATTR_MERCURY_ISA_VERSION
	.align		4
        /*0054*/ 	.byte	0x03, 0x5f
        /*0056*/ 	.short	0x0000


	//----- nvinfo : EIATTR_COOP_GROUP_MASK_REGIDS
	.align		4
        /*0058*/ 	.byte	0x04, 0x29
        /*005a*/ 	.short	(.L_501 - .L_500)


	//   ....[0]....
.L_500:
        /*005c*/ 	.word	0xffffffff


	//   ....[1]....
        /*0060*/ 	.word	0xffffffff


	//   ....[2]....
        /*0064*/ 	.word	0xffffffff


	//   ....[3]....
        /*0068*/ 	.word	0xffffffff


	//   ....[4]....
        /*006c*/ 	.word	0xffffffff


	//----- nvinfo : EIATTR_COOP_GROUP_INSTR_OFFSETS
	.align		4
.L_501:
        /*0070*/ 	.byte	0x04, 0x28
        /*0072*/ 	.short	(.L_503 - .L_502)


	//   ....[0]....
.L_502:
        /*0074*/ 	.word	0x00000c30


	//   ....[1]....
        /*0078*/ 	.word	0x00000c50


	//   ....[2]....
        /*007c*/ 	.word	0x00000c70


	//   ....[3]....
        /*0080*/ 	.word	0x00000c90


	//   ....[4]....
        /*0084*/ 	.word	0x00000cc0


	//----- nvinfo : EIATTR_EXIT_INSTR_OFFSETS
	.align		4
.L_503:
        /*0088*/ 	.byte	0x04, 0x1c
        /*008a*/ 	.short	(.L_505 - .L_504)


	//   ....[0]....
.L_504:
        /*008c*/ 	.word	0x00000d40


	//   ....[1]....
        /*0090*/ 	.word	0x00000dd0


	//----- nvinfo : EIATTR_MAX_THREADS
	.align		4
.L_505:
        /*0094*/ 	.byte	0x04, 0x05
        /*0096*/ 	.short	(.L_507 - .L_506)
.L_506:
        /*0098*/ 	.word	0x00000080
        /*009c*/ 	.word	0x00000001
        /*00a0*/ 	.word	0x00000001
.L_507:


//--------------------- .nv.info._Z30router_gemm_kernel_bf16_outputI13__nv_bfloat16Li128ELi8ELi16ELi256ELi7168EEvPS0_PKT_S4_ --------------------------
	.section	.nv.info._Z30router_gemm_kernel_bf16_outputI13__nv_bfloat16Li128ELi8ELi16ELi256ELi7168EEvPS0_PKT_S4_,"",@"SHT_CUDA_INFO"
	.sectionflags	@""
	.align	4


	//----- nvinfo : EIATTR_CUDA_API_VERSION
	.align		4
        /*0000*/ 	.byte	0x04, 0x37
        /*0002*/ 	.short	(.L_509 - .L_508)
.L_508:
        /*0004*/ 	.word	0x00000082


	//----- nvinfo : EIATTR_SW2861232_WAR
	.align		4
.L_509:
        /*0008*/ 	.byte	0x01, 0x35
	.zero		2


	//----- nvinfo : EIATTR_PARAM_CBANK
	.align		4
        /*000c*/ 	.byte	0x04, 0x0a
        /*000e*/ 	.short	(.L_511 - .L_510)
	.align		4
.L_510:
        /*0010*/ 	.word	index@(.nv.constant0._Z30router_gemm_kernel_bf16_outputI13__nv_bfloat16Li128ELi8ELi16ELi256ELi7168EEvPS0_PKT_S4_)
        /*0014*/ 	.short	0x0160
        /*0016*/ 	.short	0x0018


	//----- nvinfo : EIATTR_CBANK_PARAM_SIZE
	.align		4
.L_511:
        /*0018*/ 	.byte	0x03, 0x19
        /*001a*/ 	.short	0x0018


	//----- nvinfo : EIATTR_KPARAM_INFO
	.align		4
        /*001c*/ 	.byte	0x04, 0x17
        /*001e*/ 	.short	(.L_513 - .L_512)
.L_512:
        /*0020*/ 	.word	0x00000000
        /*0024*/ 	.short	0x0002
        /*0026*/ 	.short	0x0010
        /*0028*/ 	.byte	0x00, 0xf0, 0x21, 0x00


	//----- nvinfo : EIATTR_KPARAM_INFO
	.align		4
.L_513:
        /*002c*/ 	.byte	0x04, 0x17
        /*002e*/ 	.short	(.L_515 - .L_514)
.L_514:
        /*0030*/ 	.word	0x00000000
        /*0034*/ 	.short	0x0001
        /*0036*/ 	.short	0x0008
        /*0038*/ 	.byte	0x00, 0xf0, 0x21, 0x00


	//----- nvinfo : EIATTR_KPARAM_INFO
	.align		4
.L_515:
        /*003c*/ 	.byte	0x04, 0x17
        /*003e*/ 	.short	(.L_517 - .L_516)
.L_516:
        /*0040*/ 	.word	0x00000000
        /*0044*/ 	.short	0x0000
        /*0046*/ 	.short	0x0000
        /*0048*/ 	.byte	0x00, 0xf0, 0x21, 0x00


	//----- nvinfo : EIATTR_MAXREG_COUNT
	.align		4
.L_517:
        /*004c*/ 	.byte	0x03, 0x1b
        /*004e*/ 	.short	0x00ff


	//----- nvinfo : EIATTR_NUM_BARRIERS
	.align		4
        /*0050*/ 	.byte	0x02, 0x4c
        /*0052*/ 	.byte	0x01
	.zero		1


	//----- nvinfo : EIATTR_MERCURY_ISA_VERSION
	.align		4
        /*0054*/ 	.byte	0x03, 0x5f
        /*0056*/ 	.short	0x0000


	//----- nvinfo : EIATTR_COOP_GROUP_MASK_REGIDS
	.align		4
        /*0058*/ 	.byte	0x04, 0x29
        /*005a*/ 	.short	(.L_519 - .L_518)


	//   ....[0]....
.L_518:
        /*005c*/ 	.word	0xffffffff


	//   ....[1]....
        /*0060*/ 	.word	0xffffffff


	//   ....[2]....
        /*0064*/ 	.word	0xffffffff


	//   ....[3]....
        /*0068*/ 	.word	0xffffffff


	//   ....[4]....
        /*006c*/ 	.word	0xffffffff


	//   ....[5]....
        /*0070*/ 	.word	0xffffffff


	//   ....[6]....
        /*0074*/ 	.word	0xffffffff


	//   ....[7]....
        /*0078*/ 	.word	0xffffffff


	//   ....[8]....
        /*007c*/ 	.word	0xffffffff


	//   ....[9]....
        /*0080*/ 	.word	0xffffffff


	//   ....[10]....
        /*0084*/ 	.word	0xffffffff


	//   ....[11]....
        /*0088*/ 	.word	0xffffffff


	//   ....[12]....
        /*008c*/ 	.word	0xffffffff


	//   ....[13]....
        /*0090*/ 	.word	0xffffffff


	//   ....[14]....
        /*0094*/ 	.word	0xffffffff


	//   ....[15]....
        /*0098*/ 	.word	0xffffffff


	//   ....[16]....
        /*009c*/ 	.word	0xffffffff


	//   ....[17]....
        /*00a0*/ 	.word	0xffffffff


	//   ....[18]....
        /*00a4*/ 	.word	0xffffffff


	//   ....[19]....
        /*00a8*/ 	.word	0xffffffff


	//   ....[20]....
        /*00ac*/ 	.word	0xffffffff


	//   ....[21]....
        /*00b0*/ 	.word	0xffffffff


	//   ....[22]....
        /*00b4*/ 	.word	0xffffffff


	//   ....[23]....
        /*00b8*/ 	.word	0xffffffff


	//   ....[24]....
        /*00bc*/ 	.word	0xffffffff


	//   ....[25]....
        /*00c0*/ 	.word	0xffffffff


	//   ....[26]....
        /*00c4*/ 	.word	0xffffffff


	//   ....[27]....
        /*00c8*/ 	.word	0xffffffff


	//   ....[28]....
        /*00cc*/ 	.word	0xffffffff


	//   ....[29]....
        /*00d0*/ 	.word	0xffffffff


	//   ....[30]....
        /*00d4*/ 	.word	0xffffffff


	//   ....[31]....
        /*00d8*/ 	.word	0xffffffff


	//   ....[32]....
        /*00dc*/ 	.word	0xffffffff


	//   ....[33]....
        /*00e0*/ 	.word	0xffffffff


	//   ....[34]....
        /*00e4*/ 	.word	0xffffffff


	//   ....[35]....
        /*00e8*/ 	.word	0xffffffff


	//   ....[36]....
        /*00ec*/ 	.word	0xffffffff


	//   ....[37]....
        /*00f0*/ 	.word	0xffffffff


	//   ....[38]....
        /*00f4*/ 	.word	0xffffffff


	//   ....[39]....
        /*00f8*/ 	.word	0xffffffff


	//   ....[40]....
        /*00fc*/ 	.word	0xffffffff


	//   ....[41]....
        /*0100*/ 	.word	0xffffffff


	//   ....[42]....
        /*0104*/ 	.word	0xffffffff


	//   ....[43]....
        /*0108*/ 	.word	0xffffffff


	//   ....[44]....
        /*010c*/ 	.word	0xffffffff


	//   ....[45]....
        /*0110*/ 	.word	0xffffffff


	//   ....[46]....
        /*0114*/ 	.word	0xffffffff


	//   ....[47]....
        /*0118*/ 	.word	0xffffffff


	//   ....[48]....
        /*011c*/ 	.word	0xffffffff


	//   ....[49]....
        /*0120*/ 	.word	0xffffffff


	//   ....[50]....
        /*0124*/ 	.word	0xffffffff


	//   ....[51]....
        /*0128*/ 	.word	0xffffffff


	//   ....[52]....
        /*012c*/ 	.word	0xffffffff


	//   ....[53]....
        /*0130*/ 	.word	0xffffffff


	//   ....[54]....
        /*0134*/ 	.word	0xffffffff


	//   ....[55]....
        /*0138*/ 	.word	0xffffffff


	//   ....[56]....
        /*013c*/ 	.word	0xffffffff


	//   ....[57]....
        /*0140*/ 	.word	0xffffffff


	//   ....[58]....
        /*0144*/ 	.word	0xffffffff


	//   ....[59]....
        /*0148*/ 	.word	0xffffffff


	//   ....[60]....
        /*014c*/ 	.word	0xffffffff


	//   ....[61]....
        /*0150*/ 	.word	0xffffffff


	//   ....[62]....
        /*0154*/ 	.word	0xffffffff


	//   ....[63]....
        /*0158*/ 	.word	0xffffffff


	//   ....[64]....
        /*015c*/ 	.word	0xffffffff


	//   ....[65]....
        /*0160*/ 	.word	0xffffffff


	//   ....[66]....
        /*0164*/ 	.word	0xffffffff


	//   ....[67]....
        /*0168*/ 	.word	0xffffffff


	//   ....[68]....
        /*016c*/ 	.word	0xffffffff


	//   ....[69]....
        /*0170*/ 	.word	0xffffffff


	//   ....[70]....
        /*0174*/ 	.word	0xffffffff


	//   ....[71]....
        /*0178*/ 	.word	0xffffffff


	//   ....[72]....
        /*017c*/ 	.word	0xffffffff


	//   ....[73]....
        /*0180*/ 	.word	0xffffffff


	//   ....[74]....
        /*0184*/ 	.word	0xffffffff


	//   ....[75]....
        /*0188*/ 	.word	0xffffffff


	//   ....[76]....
        /*018c*/ 	.word	0xffffffff


	//   ....[77]....
        /*0190*/ 	.word	0xffffffff


	//   ....[78]....
        /*0194*/ 	.word	0xffffffff


	//   ....[79]....
        /*0198*/ 	.word	0xffffffff


	//----- nvinfo : EIATTR_COOP_GROUP_INSTR_OFFSETS
	.align		4
.L_519:
        /*019c*/ 	.byte	0x04, 0x28
        /*019e*/ 	.short	(.L_521 - .L_520)


	//   ....[0]....
.L_520:
        /*01a0*/ 	.word	0x00006630


	//   ....[1]....
        /*01a4*/ 	.word	0x00006840


	//   ....[2]....
        /*01a8*/ 	.word	0x00006a50


	//   ....[3]....
        /*01ac*/ 	.word	0x00006c30


	//   ....[4]....
        /*01b0*/ 	.word	0x00006ce0


	//   ....[5]....
        /*01b4*/ 	.word	0x00006e90


	//   ....[6]....
        /*01b8*/ 	.word	0x000070b0


	//   ....[7]....
        /*01bc*/ 	.word	0x00007cf0


	//   ....[8]....
        /*01c0*/ 	.word	0x00007d10


	//   ....[9]....
        /*01c4*/ 	.word	0x00007d20


	//   ....[10]....
        /*01c8*/ 	.word	0x00007d30


	//   ....[11]....
        /*01cc*/ 	.word	0x00007d40


	//   ....[12]....
        /*01d0*/ 	.word	0x00007d50


	//   ....[13]....
        /*01d4*/ 	.word	0x00007d60


	//   ....[14]....
        /*01d8*/ 	.word	0x00007d70


	//   ....[15]....
        /*01dc*/ 	.word	0x00007d80


	//   ....[16]....
        /*01e0*/ 	.word	0x00007d90


	//   ....[17]....
        /*01e4*/ 	.word	0x00007da0


	//   ....[18]....
        /*01e8*/ 	.word	0x00007db0


	//   ....[19]....
        /*01ec*/ 	.word	0x00007dc0


	//   ....[20]....
        /*01f0*/ 	.word	0x00007dd0


	//   ....[21]....
        /*01f4*/ 	.word	0x00007ec0


	//   ....[22]....
        /*01f8*/ 	.word	0x00007ed0


	//   ....[23]....
        /*01fc*/ 	.word	0x00007ee0


	//   ....[24]....
        /*0200*/ 	.word	0x00007ef0


	//   ....[25]....
        /*0204*/ 	.word	0x00007f00


	//   ....[26]....
        /*0208*/ 	.word	0x00007f10


	//   ....[27]....
        /*020c*/ 	.word	0x00007f20


	//   ....[28]....
        /*0210*/ 	.word	0x00007f30


	//   ....[29]....
        /*0214*/ 	.word	0x00007f40


	//   ....[30]....
        /*0218*/ 	.word	0x00007f50


	//   ....[31]....
        /*021c*/ 	.word	0x00007f60


	//   ....[32]....
        /*0220*/ 	.word	0x00007f70


	//   ....[33]....
        /*0224*/ 	.word	0x00007f80


	//   ....[34]....
        /*0228*/ 	.word	0x00007f90


	//   ....[35]....
        /*022c*/ 	.word	0x00007fa0


	//   ....[36]....
        /*0230*/ 	.word	0x000080a0


	//   ....[37]....
        /*0234*/ 	.word	0x000080b0


	//   ....[38]....
        /*0238*/ 	.word	0x000080c0


	//   ....[39]....
        /*023c*/ 	.word	0x000080d0


	//   ....[40]....
        /*0240*/ 	.word	0x000080e0


	//   ....[41]....
        /*0244*/ 	.word	0x000080f0


	//   ....[42]....
        /*0248*/ 	.word	0x00008100


	//   ....[43]....
        /*024c*/ 	.word	0x00008110


	//   ....[44]....
        /*0250*/ 	.word	0x00008120


	//   ....[45]....
        /*0254*/ 	.word	0x00008130


	//   ....[46]....
        /*0258*/ 	.word	0x00008140


	//   ....[47]....
        /*025c*/ 	.word	0x00008150


	//   ....[48]....
        /*0260*/ 	.word	0x00008160


	//   ....[49]....
        /*0264*/ 	.word	0x00008170


	//   ....[50]....
        /*0268*/ 	.word	0x00008180


	//   ....[51]....
        /*026c*/ 	.word	0x00008280


	//   ....[52]....
        /*0270*/ 	.word	0x00008290


	//   ....[53]....
        /*0274*/ 	.word	0x000082a0


	//   ....[54]....
        /*0278*/ 	.word	0x000082b0


	//   ....[55]....
        /*027c*/ 	.word	0x000082c0


	//   ....[56]....
        /*0280*/ 	.word	0x000082d0


	//   ....[57]....
        /*0284*/ 	.word	0x000082e0


	//   ....[58]....
        /*0288*/ 	.word	0x000082f0


	//   ....[59]....
        /*028c*/ 	.word	0x00008300


	//   ....[60]....
        /*0290*/ 	.word	0x00008310


	//   ....[61]....
        /*0294*/ 	.word	0x00008320


	//   ....[62]....
        /*0298*/ 	.word	0x00008330


	//   ....[63]....
        /*029c*/ 	.word	0x00008340


	//   ....[64]....
        /*02a0*/ 	.word	0x00008350


	//   ....[65]....
        /*02a4*/ 	.word	0x00008360


	//   ....[66]....
        /*02a8*/ 	.word	0x00008450


	//   ....[67]....
        /*02ac*/ 	.word	0x00008470


	//   ....[68]....
        /*02b0*/ 	.word	0x00008480


	//   ....[69]....
        /*02b4*/ 	.word	0x00008490


	//   ....[70]....
        /*02b8*/ 	.word	0x000084a0


	//   ....[71]....
        /*02bc*/ 	.word	0x000084b0


	//   ....[72]....
        /*02c0*/ 	.word	0x000084c0


	//   ....[73]....
        /*02c4*/ 	.word	0x000084d0


	//   ....[74]....
        /*02c8*/ 	.word	0x000084e0


	//   ....[75]....
        /*02cc*/ 	.word	0x000084f0


	//   ....[76]....
        /*02d0*/ 	.word	0x00008500


	//   ....[77]....
        /*02d4*/ 	.word	0x00008510


	//   ....[78]....
        /*02d8*/ 	.word	0x00008520


	//   ....[79]....
        /*02dc*/ 	.word	0x00008530


	//----- nvinfo : EIATTR_EXIT_INSTR_OFFSETS
	.align		4
.L_521:
        /*02e0*/ 	.byte	0x04, 0x1c
        /*02e2*/ 	.short	(.L_523 - .L_522)


	//   ....[0]....
.L_522:
        /*02e4*/ 	.word	0x00008720


	//   ....[1]....
        /*02e8*/ 	.word	0x00008e90


	//----- nvinfo : EIATTR_MAX_THREADS
	.align		4
.L_523:
        /*02ec*/ 	.byte	0x04, 0x05
        /*02ee*/ 	.short	(.L_525 - .L_524)
.L_524:
        /*02f0*/ 	.word	0x00000080
        /*02f4*/ 	.word	0x00000001
        /*02f8*/ 	.word	0x00000001
.L_525:


//--------------------- .nv.info._Z30router_gemm_kernel_bf16_outputI13__nv_bfloat16Li128ELi8ELi15ELi256ELi7168EEvPS0_PKT_S4_ --------------------------
	.section	.nv.info._Z30router_gemm_kernel_bf16_outputI13__nv_bfloat16Li128ELi8ELi15ELi256ELi7168EEvPS0_PKT_S4_,"",@"SHT_CUDA_INFO"
	.sectionflags	@""
	.align	4


	//----- nvinfo : EIATTR_CUDA_API_VERSION
	.align		4
        /*0000*/ 	.byte	0x04, 0x37
        /*0002*/ 	.short	(.L_527 - .L_526)
.L_526:
        /*0004*/ 	.word	0x00000082


	//----- nvinfo : EIATTR_SW2861232_WAR
	.align		4
.L_527:
        /*0008*/ 	.byte	0x01, 0x35
	.zero		2


	//----- nvinfo : EIATTR_PARAM_CBANK
	.align		4
        /*000c*/ 	.byte	0x04, 0x0a
        /*000e*/ 	.short	(.L_529 - .L_528)
	.align		4
.L_528:
        /*0010*/ 	.word	index@(.nv.constant0._Z30router_gemm_kernel_bf16_outputI13__nv_bfloat16Li128ELi8ELi15ELi256ELi7168EEvPS0_PKT_S4_)
        /*0014*/ 	.short	0x0160
        /*0016*/ 	.short	0x0018


	//----- nvinfo : EIATTR_CBANK_PARAM_SIZE
	.align		4
.L_529:
        /*0018*/ 	.byte	0x03, 0x19
        /*001a*/ 	.short	0x0018


	//----- nvinfo : EIATTR_KPARAM_INFO
	.align		4
        /*001c*/ 	.byte	0x04, 0x17
        /*001e*/ 	.short	(.L_531 - .L_530)
.L_530:
        /*0020*/ 	.word	0x00000000
        /*0024*/ 	.short	0x0002
        /*0026*/ 	.short	0x0010
        /*0028*/ 	.byte	0x00, 0xf0, 0x21, 0x00


	//----- nvinfo : EIATTR_KPARAM_INFO
	.align		4
.L_531:
        /*002c*/ 	.byte	0x04, 0x17
        /*002e*/ 	.short	(.L_533 - .L_532)
.L_532:
        /*0030*/ 	.word	0x00000000
        /*0034*/ 	.short	0x0001
        /*0036*/ 	.short	0x0008
        /*0038*/ 	.byte	0x00, 0xf0, 0x21, 0x00


	//----- nvinfo : EIATTR_KPARAM_INFO
	.align		4
.L_533:
        /*003c*/ 	.byte	0x04, 0x17
        /*003e*/ 	.short	(.L_535 - .L_534)
.L_534:
        /*0040*/ 	.word	0x00000000
        /*0044*/ 	.short	0x0000
        /*0046*/ 	.short	0x0000
        /*0048*/ 	.byte	0x00, 0xf0, 0x21, 0x00


	//----- nvinfo : EIATTR_MAXREG_COUNT
	.align		4
.L_535:
        /*004c*/ 	.byte	0x03, 0x1b
        /*004e*/ 	.short	0x00ff


	//----- nvinfo : EIATTR_NUM_BARRIERS
	.align		4
        /*0050*/ 	.byte	0x02, 0x4c
        /*0052*/ 	.byte	0x01
	.zero		1


	//----- nvinfo : EIATTR_MERCURY_ISA_VERSION
	.align		4
        /*0054*/ 	.byte	0x03, 0x5f
        /*0056*/ 	.short	0x0000


	//----- nvinfo : EIATTR_COOP_GROUP_MASK_REGIDS
	.align		4
        /*0058*/ 	.byte	0x04, 0x29
        /*005a*/ 	.short	(.L_537 - .L_536)


	//   ....[0]....
.L_536:
        /*005c*/ 	.word	0xffffffff


	//   ....[1]....
        /*0060*/ 	.word	0xffffffff


	//   ....[2]....
        /*0064*/ 	.word	0xffffffff


	//   ....[3]....
        /*0068*/ 	.word	0xffffffff


	//   ....[4]....
        /*006c*/ 	.word	0xffffffff


	//   ....[5]....
        /*0070*/ 	.word	0xffffffff


	//   ....[6]....
        /*0074*/ 	.word	0xffffffff


	//   ....[7]....
        /*0078*/ 	.word	0xffffffff


	//   ....[8]....
        /*007c*/ 	.word	0xffffffff


	//   ....[9]....
        /*0080*/ 	.word	0xffffffff


	//   ....[10]....
        /*0084*/ 	.word	0xffffffff


	//   ....[11]....
        /*0088*/ 	.word	0xffffffff


	//   ....[12]....
        /*008c*/ 	.word	0xffffffff


	//   ....[13]....
        /*0090*/ 	.word	0xffffffff


	//   ....[14]....
        /*0094*/ 	.word	0xffffffff


	//   ....[15]....
        /*0098*/ 	.word	0xffffffff


	//   ....[16]....
        /*009c*/ 	.word	0xffffffff


	//   ....[17]....
        /*00a0*/ 	.word	0xffffffff


	//   ....[18]....
        /*00a4*/ 	.word	0xffffffff


	//   ....[19]....
        /*00a8*/ 	.word	0xffffffff


	//   ....[20]....
        /*00ac*/ 	.word	0xffffffff


	//   ....[21]....
        /*00b0*/ 	.word	0xffffffff


	//   ....[22]....
        /*00b4*/ 	.word	0xffffffff


	//   ....[23]....
        /*00b8*/ 	.word	0xffffffff


	//   ....[24]....
        /*00bc*/ 	.word	0xffffffff


	//   ....[25]....
        /*00c0*/ 	.word	0xffffffff


	//   ....[26]....
        /*00c4*/ 	.word	0xffffffff


	//   ....[27]....
        /*00c8*/ 	.word	0xffffffff


	//   ....[28]....
        /*00cc*/ 	.word	0xffffffff


	//   ....[29]....
        /*00d0*/ 	.word	0xffffffff


	//   ....[30]....
        /*00d4*/ 	.word	0xffffffff


	//   ....[31]....
        /*00d8*/ 	.word	0xffffffff


	//   ....[32]....
        /*00dc*/ 	.word	0xffffffff


	//   ....[33]....
        /*00e0*/ 	.word	0xffffffff


	//   ....[34]....
        /*00e4*/ 	.word	0xffffffff


	//   ....[35]....
        /*00e8*/ 	.word	0xffffffff


	//   ....[36]....
        /*00ec*/ 	.word	0xffffffff


	//   ....[37]....
        /*00f0*/ 	.word	0xffffffff


	//   ....[38]....
        /*00f4*/ 	.word	0xffffffff


	//   ....[39]....
        /*00f8*/ 	.word	0xffffffff


	//   ....[40]....
        /*00fc*/ 	.word	0xffffffff


	//   ....[41]....
        /*0100*/ 	.word	0xffffffff


	//   ....[42]....
        /*0104*/ 	.word	0xffffffff


	//   ....[43]....
        /*0108*/ 	.word	0xffffffff


	//   ....[44]....
        /*010c*/ 	.word	0xffffffff


	//   ....[45]....
        /*0110*/ 	.word	0xffffffff


	//   ....[46]....
        /*0114*/ 	.word	0xffffffff


	//   ....[47]....
        /*0118*/ 	.word	0xffffffff


	//   ....[48]....
        /*011c*/ 	.word	0xffffffff


	//   ....[49]....
        /*0120*/ 	.word	0xffffffff


	//   ....[50]....
        /*0124*/ 	.word	0xffffffff


	//   ....[51]....
        /*0128*/ 	.word	0xffffffff


	//   ....[52]....
        /*012c*/ 	.word	0xffffffff


	//   ....[53]....
        /*0130*/ 	.word	0xffffffff


	//   ....[54]....
        /*0134*/ 	.word	0xffffffff


	//   ....[55]....
        /*0138*/ 	.word	0xffffffff


	//   ....[56]....
        /*013c*/ 	.word	0xffffffff


	//   ....[57]....
        /*0140*/ 	.word	0xffffffff


	//   ....[58]....
        /*0144*/ 	.word	0xffffffff


	//   ....[59]....
        /*0148*/ 	.word	0xffffffff


	//   ....[60]....
        /*014c*/ 	.word	0xffffffff


	//   ....[61]....
        /*0150*/ 	.word	0xffffffff


	//   ....[62]....
        /*0154*/ 	.word	0xffffffff


	//   ....[63]....
        /*0158*/ 	.word	0xffffffff


	//   ....[64]....
        /*015c*/ 	.word	0xffffffff


	//   ....[65]....
        /*0160*/ 	.word	0xffffffff


	//   ....[66]....
        /*0164*/ 	.word	0xffffffff


	//   ....[67]....
        /*0168*/ 	.word	0xffffffff


	//   ....[68]....
        /*016c*/ 	.word	0xffffffff


	//   ....[69]....
        /*0170*/ 	.word	0xffffffff


	//   ....[70]....
        /*0174*/ 	.word	0xffffffff


	//   ....[71]....
        /*0178*/ 	.word	0xffffffff


	//   ....[72]....
        /*017c*/ 	.word	0xffffffff


	//   ....[73]....
        /*0180*/ 	.word	0xffffffff


	//   ....[74]....
        /*0184*/ 	.word	0xffffffff


	//----- nvinfo : EIATTR_COOP_GROUP_INSTR_OFFSETS
	.align		4
.L_537:
        /*0188*/ 	.byte	0x04, 0x28
        /*018a*/ 	.short	(.L_539 - .L_538)


	//   ....[0]....
.L_538:
        /*018c*/ 	.word	0x00006a00


	//   ....[1]....
        /*0190*/ 	.word	0x00006b40


	//   ....[2]....
        /*0194*/ 	.word	0x00006bc0


	//   ....[3]....
        /*0198*/ 	.word	0x00006bf0


	//   ....[4]....
        /*019c*/ 	.word	0x00006c20


	//   ....[5]....
        /*01a0*/ 	.word	0x00006ca0


	//   ....[6]....
        /*01a4*/ 	.word	0x00006e00


	//   ....[7]....
        /*01a8*/ 	.word	0x00006eb0


	//   ....[8]....
        /*01ac*/ 	.word	0x00007550


	//   ....[9]....
        /*01b0*/ 	.word	0x00007560


	//   ....[10]....
        /*01b4*/ 	.word	0x00007570


	//   ....[11]....
        /*01b8*/ 	.word	0x00007580


	//   ....[12]....
        /*01bc*/ 	.word	0x00007590


	//   ....[13]....
        /*01c0*/ 	.word	0x000075a0


	//   ....[14]....
        /*01c4*/ 	.word	0x000075b0


	//   ....[15]....
        /*01c8*/ 	.word	0x000075c0


	//   ....[16]....
        /*01cc*/ 	.word	0x000075d0


	//   ....[17]....
        /*01d0*/ 	.word	0x00007670


	//   ....[18]....
        /*01d4*/ 	.word	0x00007680


	//   ....[19]....
        /*01d8*/ 	.word	0x00007690


	//   ....[20]....
        /*01dc*/ 	.word	0x000076a0


	//   ....[21]....
        /*01e0*/ 	.word	0x000076b0


	//   ....[22]....
        /*01e4*/ 	.word	0x000076c0


	//   ....[23]....
        /*01e8*/ 	.word	0x000076d0


	//   ....[24]....
        /*01ec*/ 	.word	0x000076e0


	//   ....[25]....
        /*01f0*/ 	.word	0x000076f0


	//   ....[26]....
        /*01f4*/ 	.word	0x00007700


	//   ....[27]....
        /*01f8*/ 	.word	0x00007710


	//   ....[28]....
        /*01fc*/ 	.word	0x00007720


	//   ....[29]....
        /*0200*/ 	.word	0x00007730


	//   ....[30]....
        /*0204*/ 	.word	0x00007740


	//   ....[31]....
        /*0208*/ 	.word	0x00007820


	//   ....[32]....
        /*020c*/ 	.word	0x00007840


	//   ....[33]....
        /*0210*/ 	.word	0x00007850


	//   ....[34]....
        /*0214*/ 	.word	0x00007860


	//   ....[35]....
        /*0218*/ 	.word	0x00007870


	//   ....[36]....
        /*021c*/ 	.word	0x00007880


	//   ....[37]....
        /*0220*/ 	.word	0x00007890


	//   ....[38]....
        /*0224*/ 	.word	0x000078a0


	//   ....[39]....
        /*0228*/ 	.word	0x000078b0


	//   ....[40]....
        /*022c*/ 	.word	0x000078c0


	//   ....[41]....
        /*0230*/ 	.word	0x000078d0


	//   ....[42]....
        /*0234*/ 	.word	0x000078e0


	//   ....[43]....
        /*0238*/ 	.word	0x000078f0


	//   ....[44]....
        /*023c*/ 	.word	0x00007900


	//   ....[45]....
        /*0240*/ 	.word	0x00007910


	//   ....[46]....
        /*0244*/ 	.word	0x00007a00


	//   ....[47]....
        /*0248*/ 	.word	0x00007a20


	//   ....[48]....
        /*024c*/ 	.word	0x00007a30


	//   ....[49]....
        /*0250*/ 	.word	0x00007a40


	//   ....[50]....
        /*0254*/ 	.word	0x00007a50


	//   ....[51]....
        /*0258*/ 	.word	0x00007a60


	//   ....[52]....
        /*025c*/ 	.word	0x00007a70


	//   ....[53]....
        /*0260*/ 	.word	0x00007a80


	//   ....[54]....
        /*0264*/ 	.word	0x00007a90


	//   ....[55]....
        /*0268*/ 	.word	0x00007aa0


	//   ....[56]....
        /*026c*/ 	.word	0x00007ab0


	//   ....[57]....
        /*0270*/ 	.word	0x00007ac0


	//   ....[58]....
        /*0274*/ 	.word	0x00007ad0


	//   ....[59]....
        /*0278*/ 	.word	0x00007ae0


	//   ....[60]....
        /*027c*/ 	.word	0x00007af0


	//   ....[61]....
        /*0280*/ 	.word	0x00007c30


	//   ....[62]....
        /*0284*/ 	.word	0x00007c40


	//   ....[63]....
        /*0288*/ 	.word	0x00007c50


	//   ....[64]....
        /*028c*/ 	.word	0x00007c60


	//   ....[65]....
        /*0290*/ 	.word	0x00007c70


	//   ....[66]....
        /*0294*/ 	.word	0x00007c80


	//   ....[67]....
        /*0298*/ 	.word	0x00007c90


	//   ....[68]....
        /*029c*/ 	.word	0x00007ca0


	//   ....[69]....
        /*02a0*/ 	.word	0x00007cb0


	//   ....[70]....
        /*02a4*/ 	.word	0x00007cc0


	//   ....[71]....
        /*02a8*/ 	.word	0x00007cd0


	//   ....[72]....
        /*02ac*/ 	.word	0x00007ce0


	//   ....[73]....
        /*02b0*/ 	.word	0x00007cf0


	//   ....[74]....
        /*02b4*/ 	.word	0x00007d00


	//----- nvinfo : EIATTR_EXIT_INSTR_OFFSETS
	.align		4
.L_539:
        /*02b8*/ 	.byte	0x04, 0x1c
        /*02ba*/ 	.short	(.L_541 - .L_540)


	//   ....[0]....
.L_540:
        /*02bc*/ 	.word	0x00007f00


	//   ....[1]....
        /*02c0*/ 	.word	0x000085f0


	//----- nvinfo : EIATTR_MAX_THREADS
	.align		4
.L_541:
        /*02c4*/ 	.byte	0x04, 0x05
        /*02c6*/ 	.short	(.L_543 - .L_542)
.L_542:
        /*02c8*/ 	.word	0x00000080
        /*02cc*/ 	.word	0x00000001
        /*02d0*/ 	.word	0x00000001
.L_543:


//--------------------- .nv.info._Z30router_gemm_kernel_bf16_outputI13__nv_bfloat16Li128ELi8ELi14ELi256ELi7168EEvPS0_PKT_S4_ --------------------------
	.section	.nv.info._Z30router_gemm_kernel_bf16_outputI13__nv_bfloat16Li128ELi8ELi14ELi256ELi7168EEvPS0_PKT_S4_,"",@"SHT_CUDA_INFO"
	.sectionflags	@""
	.align	4


	//----- nvinfo : EIATTR_CUDA_API_VERSION
	.align		4
        /*0000*/ 	.byte	0x04, 0x37
        /*0002*/ 	.short	(.L_545 - .L_544)
.L_544:
        /*0004*/ 	.word	0x00000082


	//----- nvinfo : EIATTR_SW2861232_WAR
	.align		4
.L_545:
        /*0008*/ 	.byte	0x01, 0x35
	.zero		2


	//----- nvinfo : EIATTR_PARAM_CBANK
	.align		4
        /*000c*/ 	.byte	0x04, 0x0a
        /*000e*/ 	.short	(.L_547 - .L_546)
	.align		4
.L_546:
        /*0010*/ 	.word	index@(.nv.constant0._Z30router_gemm_kernel_bf16_outputI13__nv_bfloat16Li128ELi8ELi14ELi256ELi7168EEvPS0_PKT_S4_)
        /*0014*/ 	.short	0x0160
        /*0016*/ 	.short	0x0018


	//----- nvinfo : EIATTR_CBANK_PARAM_SIZE
	.align		4
.L_547:
        /*0018*/ 	.byte	0x03, 0x19
        /*001a*/ 	.short	0x0018


	//----- nvinfo : EIATTR_KPARAM_INFO
	.align		4
        /*001c*/ 	.byte	0x04, 0x17
        /*001e*/ 	.short	(.L_549 - .L_548)
.L_548:
        /*0020*/ 	.word	0x00000000
        /*0024*/ 	.short	0x0002
        /*0026*/ 	.short	0x0010
        /*0028*/ 	.byte	0x00, 0xf0, 0x21, 0x00


	//----- nvinfo : EIATTR_KPARAM_INFO
	.align		4
.L_549:
        /*002c*/ 	.byte	0x04, 0x17
        /*002e*/ 	.short	(.L_551 - .L_550)
.L_550:
        /*0030*/ 	.word	0x00000000
        /*0034*/ 	.short	0x0001
        /*0036*/ 	.short	0x0008
        /*0038*/ 	.byte	0x00, 0xf0, 0x21, 0x00


	//----- nvinfo : EIATTR_KPARAM_INFO
	.align		4
.L_551:
        /*003c*/ 	.byte	0x04, 0x17
        /*003e*/ 	.short	(.L_553 - .L_552)
.L_552:
        /*0040*/ 	.word	0x00000000
        /*0044*/ 	.short	0x0000
        /*0046*/ 	.short	0x0000
        /*0048*/ 	.byte	0x00, 0xf0, 0x21, 0x00


	//----- nvinfo : EIATTR_MAXREG_COUNT
	.align		4
.L_553:
        /*004c*/ 	.byte	0x03, 0x1b
        /*004e*/ 	.short	0x00ff


	//----- nvinfo : EIATTR_NUM_BARRIERS
	.align		4
        /*0050*/ 	.byte	0x02, 0x4c
        /*0052*/ 	.byte	0x01
	.zero		1


	//----- nvinfo : EIATTR_MERCURY_ISA_VERSION
	.align		4
        /*0054*/ 	.byte	0x03, 0x5f
        /*0056*/ 	.short	0x0000


	//----- nvinfo : EIATTR_COOP_GROUP_MASK_REGIDS
	.align		4
        /*0058*/ 	.byte	0x04, 0x29
        /*005a*/ 	.short	(.L_555 - .L_554)


	//   ....[0]....
.L_554:
        /*005c*/ 	.word	0xffffffff


	//   ....[1]....
        /*0060*/ 	.word	0xffffffff


	//   ....[2]....
        /*0064*/ 	.word	0xffffffff


	//   ....[3]....
        /*0068*/ 	.word	0xffffffff


	//   ....[4]....
        /*006c*/ 	.word	0xffffffff


	//   ....[5]....
        /*0070*/ 	.word	0xffffffff


	//   ....[6]....
        /*0074*/ 	.word	0xffffffff


	//   ....[7]....
        /*0078*/ 	.word	0xffffffff


	//   ....[8]....
        /*007c*/ 	.word	0xffffffff


	//   ....[9]....
        /*0080*/ 	.word	0xffffffff


	//   ....[10]....
        /*0084*/ 	.word	0xffffffff


	//   ....[11]....
        /*0088*/ 	.word	0xffffffff


	//   ....[12]....
        /*008c*/ 	.word	0xffffffff


	//   ....[13]....
        /*0090*/ 	.word	0xffffffff


	//   ....[14]....
        /*0094*/ 	.word	0xffffffff


	//   ....[15]....
        /*0098*/ 	.word	0xffffffff


	//   ....[16]....
        /*009c*/ 	.word	0xffffffff


	//   ....[17]....
        /*00a0*/ 	.word	0xffffffff


	//   ....[18]....
        /*00a4*/ 	.word	0xffffffff


	//   ....[19]....
        /*00a8*/ 	.word	0xffffffff


	//   ....[20]....
        /*00ac*/ 	.word	0xffffffff


	//   ....[21]....
        /*00b0*/ 	.word	0xffffffff


	//   ....[22]....
        /*00b4*/ 	.word	0xffffffff


	//   ....[23]....
        /*00b8*/ 	.word	0xffffffff


	//   ....[24]....
        /*00bc*/ 	.word	0xffffffff


	//   ....[25]....
        /*00c0*/ 	.word	0xffffffff


	//   ....[26]....
        /*00c4*/ 	.word	0xffffffff


	//   ....[27]....
        /*00c8*/ 	.word	0xffffffff


	//   ....[28]....
        /*00cc*/ 	.word	0xffffffff


	//   ....[29]....
        /*00d0*/ 	.word	0xffffffff


	//   ....[30]....
        /*00d4*/ 	.word	0xffffffff


	//   ....[31]....
        /*00d8*/ 	.word	0xffffffff


	//   ....[32]....
        /*00dc*/ 	.word	0xffffffff


	//   ....[33]....
        /*00e0*/ 	.word	0xffffffff


	//   ....[34]....
        /*00e4*/ 	.word	0xffffffff


	//   ....[35]....
        /*00e8*/ 	.word	0xffffffff


	//   ....[36]....
        /*00ec*/ 	.word	0xffffffff


	//   ....[37]....
        /*00f0*/ 	.word	0xffffffff


	//   ....[38]....
        /*00f4*/ 	.word	0xffffffff


	//   ....[39]....
        /*00f8*/ 	.word	0xffffffff


	//   ....[40]....
        /*00fc*/ 	.word	0xffffffff


	//   ....[41]....
        /*0100*/ 	.word	0xffffffff


	//   ....[42]....
        /*0104*/ 	.word	0xffffffff


	//   ....[43]....
        /*0108*/ 	.word	0xffffffff


	//   ....[44]....
        /*010c*/ 	.word	0xffffffff


	//   ....[45]....
        /*0110*/ 	.word	0xffffffff


	//   ....[46]....
        /*0114*/ 	.word	0xffffffff


	//   ....[47]....
        /*0118*/ 	.word	0xffffffff


	//   ....[48]....
        /*011c*/ 	.word	0xffffffff


	//   ....[49]....
        /*0120*/ 	.word	0xffffffff


	//   ....[50]....
        /*0124*/ 	.word	0xffffffff


	//   ....[51]....
        /*0128*/ 	.word	0xffffffff


	//   ....[52]....
        /*012c*/ 	.word	0xffffffff


	//   ....[53]....
        /*0130*/ 	.word	0xffffffff


	//   ....[54]....
        /*0134*/ 	.word	0xffffffff


	//   ....[55]....
        /*0138*/ 	.word	0xffffffff


	//   ....[56]....
        /*013c*/ 	.word	0xffffffff


	//   ....[57]....
        /*0140*/ 	.word	0xffffffff


	//   ....[58]....
        /*0144*/ 	.word	0xffffffff


	//   ....[59]....
        /*0148*/ 	.word	0xffffffff


	//   ....[60]....
        /*014c*/ 	.word	0xffffffff


	//   ....[61]....
        /*0150*/ 	.word	0xffffffff


	//   ....[62]....
        /*0154*/ 	.word	0xffffffff


	//   ....[63]....
        /*0158*/ 	.word	0xffffffff


	//   ....[64]....
        /*015c*/ 	.word	0xffffffff


	//   ....[65]....
        /*0160*/ 	.word	0xffffffff


	//   ....[66]....
        /*0164*/ 	.word	0xffffffff


	//   ....[67]....
        /*0168*/ 	.word	0xffffffff


	//   ....[68]....
        /*016c*/ 	.word	0xffffffff


	//   ....[69]....
        /*0170*/ 	.word	0xffffffff


	//----- nvinfo : EIATTR_COOP_GROUP_INSTR_OFFSETS
	.align		4
.L_555:
        /*0174*/ 	.byte	0x04, 0x28
        /*0176*/ 	.short	(.L_557 - .L_556)


	//   ....[0]....
.L_556:
        /*0178*/ 	.word	0x00005e90


	//   ....[1]....
        /*017c*/ 	.word	0x00006330


	//   ....[2]....
        /*0180*/ 	.word	0x00006360


	//   ....[3]....
        /*0184*/ 	.word	0x000063f0


	//   ....[4]....
        /*0188*/ 	.word	0x00006420


	//   ....[5]....
        /*018c*/ 	.word	0x00006d80


	//   ....[6]....
        /*0190*/ 	.word	0x00006d90


	//   ....[7]....
        /*0194*/ 	.word	0x00006da0


	//   ....[8]....
        /*0198*/ 	.word	0x00006db0


	//   ....[9]....
        /*019c*/ 	.word	0x00006dc0


	//   ....[10]....
        /*01a0*/ 	.word	0x00006dd0


	//   ....[11]....
        /*01a4*/ 	.word	0x00006de0


	//   ....[12]....
        /*01a8*/ 	.word	0x00006df0


	//   ....[13]....
        /*01ac*/ 	.word	0x00006e00


	//   ....[14]....
        /*01b0*/ 	.word	0x00006e10


	//   ....[15]....
        /*01b4*/ 	.word	0x00006ec0


	//   ....[16]....
        /*01b8*/ 	.word	0x00006ed0


	//   ....[17]....
        /*01bc*/ 	.word	0x00006ee0


	//   ....[18]....
        /*01c0*/ 	.word	0x00006ef0


	//   ....[19]....
        /*01c4*/ 	.word	0x00006f00


	//   ....[20]....
        /*01c8*/ 	.word	0x00006f10


	//   ....[21]....
        /*01cc*/ 	.word	0x00006f20


	//   ....[22]....
        /*01d0*/ 	.word	0x00006f30


	//   ....[23]....
        /*01d4*/ 	.word	0x00006f40


	//   ....[24]....
        /*01d8*/ 	.word	0x00006f50


	//   ....[25]....
        /*01dc*/ 	.word	0x00006f60


	//   ....[26]....
        /*01e0*/ 	.word	0x00006f70


	//   ....[27]....
        /*01e4*/ 	.word	0x00006f80


	//   ....[28]....
        /*01e8*/ 	.word	0x00006f90


	//   ....[29]....
        /*01ec*/ 	.word	0x00007070


	//   ....[30]....
        /*01f0*/ 	.word	0x00007090


	//   ....[31]....
        /*01f4*/ 	.word	0x000070a0


	//   ....[32]....
        /*01f8*/ 	.word	0x000070b0


	//   ....[33]....
        /*01fc*/ 	.word	0x000070c0


	//   ....[34]....
        /*0200*/ 	.word	0x000070d0


	//   ....[35]....
        /*0204*/ 	.word	0x000070e0


	//   ....[36]....
        /*0208*/ 	.word	0x000070f0


	//   ....[37]....
        /*020c*/ 	.word	0x00007100


	//   ....[38]....
        /*0210*/ 	.word	0x00007110


	//   ....[39]....
        /*0214*/ 	.word	0x00007120


	//   ....[40]....
        /*0218*/ 	.word	0x00007130


	//   ....[41]....
        /*021c*/ 	.word	0x00007140


	//   ....[42]....
        /*0220*/ 	.word	0x00007150


	//   ....[43]....
        /*0224*/ 	.word	0x00007230


	//   ....[44]....
        /*0228*/ 	.word	0x00007250


	//   ....[45]....
        /*022c*/ 	.word	0x00007260


	//   ....[46]....
        /*0230*/ 	.word	0x00007270


	//   ....[47]....
        /*0234*/ 	.word	0x00007280


	//   ....[48]....
        /*0238*/ 	.word	0x00007290


	//   ....[49]....
        /*023c*/ 	.word	0x000072a0


	//   ....[50]....
        /*0240*/ 	.word	0x000072b0


	//   ....[51]....
        /*0244*/ 	.word	0x000072c0


	//   ....[52]....
        /*0248*/ 	.word	0x000072d0


	//   ....[53]....
        /*024c*/ 	.word	0x000072e0


	//   ....[54]....
        /*0250*/ 	.word	0x000072f0


	//   ....[55]....
        /*0254*/ 	.word	0x00007300


	//   ....[56]....
        /*0258*/ 	.word	0x00007310


	//   ....[57]....
        /*025c*/ 	.word	0x000073f0


	//   ....[58]....
        /*0260*/ 	.word	0x00007410


	//   ....[59]....
        /*0264*/ 	.word	0x00007420


	//   ....[60]....
        /*0268*/ 	.word	0x00007430


	//   ....[61]....
        /*026c*/ 	.word	0x00007440


	//   ....[62]....
        /*0270*/ 	.word	0x00007450


	//   ....[63]....
        /*0274*/ 	.word	0x00007460


	//   ....[64]....
        /*0278*/ 	.word	0x00007470


	//   ....[65]....
        /*027c*/ 	.word	0x00007480


	//   ....[66]....
        /*0280*/ 	.word	0x00007490


	//   ....[67]....
        /*0284*/ 	.word	0x000074a0


	//   ....[68]....
        /*0288*/ 	.word	0x000074b0


	//   ....[69]....
        /*028c*/ 	.word	0x000074c0


	//----- nvinfo : EIATTR_EXIT_INSTR_OFFSETS
	.align		4
.L_557:
        /*0290*/ 	.byte	0x04, 0x1c
        /*0292*/ 	.short	(.L_559 - .L_558)


	//   ....[0]....
.L_558:
        /*0294*/ 	.word	0x000076e0


	//   ....[1]....
        /*0298*/ 	.word	0x00007d50


	//----- nvinfo : EIATTR_MAX_THREADS
	.align		4
.L_559:
        /*029c*/ 	.byte	0x04, 0x05
        /*029e*/ 	.short	(.L_561 - .L_560)
.L_560:
        /*02a0*/ 	.word	0x00000080
        /*02a4*/ 	.word	0x00000001
        /*02a8*/ 	.word	0x00000001
.L_561:


//--------------------- .nv.info._Z30router_gemm_kernel_bf16_outputI13__nv_bfloat16Li128ELi8ELi13ELi256ELi7168EEvPS0_PKT_S4_ --------------------------
	.section	.nv.info._Z30router_gemm_kernel_bf16_outputI13__nv_bfloat16Li128ELi8ELi13ELi256ELi7168EEvPS0_PKT_S4_,"",@"SHT_CUDA_INFO"
	.sectionflags	@""
	.align	4


	//----- nvinfo : EIATTR_CUDA_API_VERSION
	.align		4
        /*0000*/ 	.byte	0x04, 0x37
        /*0002*/ 	.short	(.L_563 - .L_562)
.L_562:
        /*0004*/ 	.word	0x00000082


	//----- nvinfo : EIATTR_SW2861232_WAR
	.align		4
.L_563:
        /*0008*/ 	.byte	0x01, 0x35
	.zero		2


	//----- nvinfo : EIATTR_PARAM_CBANK
	.align		4
        /*000c*/ 	.byte	0x04, 0x0a
        /*000e*/ 	.short	(.L_565 - .L_564)
	.align		4
.L_564:
        /*0010*/ 	.word	index@(.nv.constant0._Z30router_gemm_kernel_bf16_outputI13__nv_bfloat16Li128ELi8ELi13ELi256ELi7168EEvPS0_PKT_S4_)
        /*0014*/ 	.short	0x0160
        /*0016*/ 	.short	0x0018


	//----- nvinfo : EIATTR_CBANK_PARAM_SIZE
	.align		4
.L_565:
        /*0018*/ 	.byte	0x03, 0x19
        /*001a*/ 	.short	0x0018


	//----- nvinfo : EIATTR_KPARAM_INFO
	.align		4
        /*001c*/ 	.byte	0x04, 0x17
        /*001e*/ 	.short	(.L_567 - .L_566)
.L_566:
        /*0020*/ 	.word	0x00000000
        /*0024*/ 	.short	0x0002
        /*0026*/ 	.short	0x0010
        /*0028*/ 	.byte	0x00, 0xf0, 0x21, 0x00


	//----- nvinfo : EIATTR_KPARAM_INFO
	.align		4
.L_567:
        /*002c*/ 	.byte	0x04, 0x17
        /*002e*/ 	.short	(.L_569 - .L_568)
.L_568:
        /*0030*/ 	.word	0x00000000
        /*0034*/ 	.short	0x0001
        /*0036*/ 	.short	0x0008
        /*0038*/ 	.byte	0x00, 0xf0, 0x21, 0x00


	//----- nvinfo : EIATTR_KPARAM_INFO
	.align		4
.L_569:
        /*003c*/ 	.byte	0x04, 0x17
        /*003e*/ 	.short	(.L_571 - .L_570)
.L_570:
        /*0040*/ 	.word	0x00000000
        /*0044*/ 	.short	0x0000
        /*0046*/ 	.short	0x0000
        /*0048*/ 	.byte	0x00, 0xf0, 0x21, 0x00


	//----- nvinfo : EIATTR_MAXREG_COUNT
	.align		4
.L_571:
        /*004c*/ 	.byte	0x03, 0x1b
        /*004e*/ 	.short	0x00ff


	//----- nvinfo : EIATTR_NUM_BARRIERS
	.align		4
        /*0050*/ 	.byte	0x02, 0x4c
        /*0052*/ 	.byte	0x01
	.zero		1


	//----- nvinfo : EIATTR_MERCURY_ISA_VERSION
	.align		4
        /*0054*/ 	.byte	0x03, 0x5f
        /*0056*/ 	.short	0x0000


	//----- nvinfo : EIATTR_COOP_GROUP_MASK_REGIDS
	.align		4
        /*0058*/ 	.byte	0x04, 0x29
        /*005a*/ 	.short	(.L_573 - .L_572)


	//   ....[0]....
.L_572:
        /*005c*/ 	.word	0xffffffff


	//   ....[1]....
        /*0060*/ 	.word	0xffffffff


	//   ....[2]....
        /*0064*/ 	.word	0xffffffff


	//   ....[3]....
        /*0068*/ 	.word	0xffffffff


	//   ....[4]....
        /*006c*/ 	.word	0xffffffff


	//   ....[5]....
        /*0070*/ 	.word	0xffffffff


	//   ....[6]....
        /*0074*/ 	.word	0xffffffff


	//   ....[7]....
        /*0078*/ 	.word	0xffffffff


	//   ....[8]....
        /*007c*/ 	.word	0xffffffff


	//   ....[9]....
        /*0080*/ 	.word	0xffffffff


	//   ....[10]....
        /*0084*/ 	.word	0xffffffff


	//   ....[11]....
        /*0088*/ 	.word	0xffffffff


	//   ....[12]....
        /*008c*/ 	.word	0xffffffff


	//   ....[13]....
        /*0090*/ 	.word	0xffffffff


	//   ....[14]....
        /*0094*/ 	.word	0xffffffff


	//   ....[15]....
        /*0098*/ 	.word	0xffffffff


	//   ....[16]....
        /*009c*/ 	.word	0xffffffff


	//   ....[17]....
        /*00a0*/ 	.word	0xffffffff


	//   ....[18]....
        /*00a4*/ 	.word	0xffffffff


	//   ....[19]....
        /*00a8*/ 	.word	0xffffffff


	//   ....[20]....
        /*00ac*/ 	.word	0xffffffff


	//   ....[21]....
        /*00b0*/ 	.word	0xffffffff


	//   ....[22]....
        /*00b4*/ 	.word	0xffffffff


	//   ....[23]....
        /*00b8*/ 	.word	0xffffffff


	//   ....[24]....
        /*00bc*/ 	.word	0xffffffff


	//   ....[25]....
        /*00c0*/ 	.word	0xffffffff


	//   ....[26]....
        /*00c4*/ 	.word	0xffffffff


	//   ....[27]....
        /*00c8*/ 	.word	0xffffffff


	//   ....[28]....
        /*00cc*/ 	.word	0xffffffff


	//   ....[29]....
        /*00d0*/ 	.word	0xffffffff


	//   ....[30]....
        /*00d4*/ 	.word	0xffffffff


	//   ....[31]....
        /*00d8*/ 	.word	0xffffffff


	//   ....[32]....
        /*00dc*/ 	.word	0xffffffff


	//   ....[33]....
        /*00e0*/ 	.word	0xffffffff


	//   ....[34]....
        /*00e4*/ 	.word	0xffffffff


	//   ....[35]....
        /*00e8*/ 	.word	0xffffffff


	//   ....[36]....
        /*00ec*/ 	.word	0xffffffff


	//   ....[37]....
        /*00f0*/ 	.word	0xffffffff


	//   ....[38]....
        /*00f4*/ 	.word	0xffffffff


	//   ....[39]....
        /*00f8*/ 	.word	0xffffffff


	//   ....[40]....
        /*00fc*/ 	.word	0xffffffff


	//   ....[41]....
        /*0100*/ 	.word	0xffffffff


	//   ....[42]....
        /*0104*/ 	.word	0xffffffff


	//   ....[43]....
        /*0108*/ 	.word	0xffffffff


	//   ....[44]....
        /*010c*/ 	.word	0xffffffff


	//   ....[45]....
        /*0110*/ 	.word	0xffffffff


	//   ....[46]....
        /*0114*/ 	.word	0xffffffff


	//   ....[47]....
        /*0118*/ 	.word	0xffffffff


	//   ....[48]....
        /*011c*/ 	.word	0xffffffff


	//   ....[49]....
        /*0120*/ 	.word	0xffffffff


	//   ....[50]....
        /*0124*/ 	.word	0xffffffff


	//   ....[51]....
        /*0128*/ 	.word	0xffffffff


	//   ....[52]....
        /*012c*/ 	.word	0xffffffff


	//   ....[53]....
        /*0130*/ 	.word	0xffffffff


	//   ....[54]....
        /*0134*/ 	.word	0xffffffff


	//   ....[55]....
        /*0138*/ 	.word	0xffffffff


	//   ....[56]....
        /*013c*/ 	.word	0xffffffff


	//   ....[57]....
        /*0140*/ 	.word	0xffffffff


	//   ....[58]....
        /*0144*/ 	.word	0xffffffff


	//   ....[59]....
        /*0148*/ 	.word	0xffffffff


	//   ....[60]....
        /*014c*/ 	.word	0xffffffff


	//   ....[61]....
        /*0150*/ 	.word	0xffffffff


	//   ....[62]....
        /*0154*/ 	.word	0xffffffff


	//   ....[63]....
        /*0158*/ 	.word	0xffffffff


	//   ....[64]....
        /*015c*/ 	.word	0xffffffff


	//----- nvinfo : EIATTR_COOP_GROUP_INSTR_OFFSETS
	.align		4
.L_573:
        /*0160*/ 	.byte	0x04, 0x28
        /*0162*/ 	.short	(.L_575 - .L_574)


	//   ....[0]....
.L_574:
        /*0164*/ 	.word	0x00006570


	//   ....[1]....
        /*0168*/ 	.word	0x00006580


	//   ....[2]....
        /*016c*/ 	.word	0x00006590


	//   ....[3]....
        /*0170*/ 	.word	0x000065a0


	//   ....[4]....
        /*0174*/ 	.word	0x000065b0


	//   ....[5]....
        /*0178*/ 	.word	0x000065c0


	//   ....[6]....
        /*017c*/ 	.word	0x000065d0


	//   ....[7]....
        /*0180*/ 	.word	0x000065e0


	//   ....[8]....
        /*0184*/ 	.word	0x000065f0


	//   ....[9]....
        /*0188*/ 	.word	0x00006600


	//   ....[10]....
        /*018c*/ 	.word	0x00006610


	//   ....[11]....
        /*0190*/ 	.word	0x00006620


	//   ....[12]....
        /*0194*/ 	.word	0x00006630


	//   ....[13]....
        /*0198*/ 	.word	0x00006710


	//   ....[14]....
        /*019c*/ 	.word	0x00006720


	//   ....[15]....
        /*01a0*/ 	.word	0x00006730


	//   ....[16]....
        /*01a4*/ 	.word	0x00006740


	//   ....[17]....
        /*01a8*/ 	.word	0x00006750


	//   ....[18]....
        /*01ac*/ 	.word	0x00006760


	//   ....[19]....
        /*01b0*/ 	.word	0x00006770


	//   ....[20]....
        /*01b4*/ 	.word	0x00006780


	//   ....[21]....
        /*01b8*/ 	.word	0x00006790


	//   ....[22]....
        /*01bc*/ 	.word	0x000067a0


	//   ....[23]....
        /*01c0*/ 	.word	0x000067b0


	//   ....[24]....
        /*01c4*/ 	.word	0x000067c0


	//   ....[25]....
        /*01c8*/ 	.word	0x000067d0


	//   ....[26]....
        /*01cc*/ 	.word	0x000068b0


	//   ....[27]....
        /*01d0*/ 	.word	0x000068c0


	//   ....[28]....
        /*01d4*/ 	.word	0x000068d0


	//   ....[29]....
        /*01d8*/ 	.word	0x000068e0


	//   ....[30]....
        /*01dc*/ 	.word	0x000068f0


	//   ....[31]....
        /*01e0*/ 	.word	0x00006900


	//   ....[32]....
        /*01e4*/ 	.word	0x00006910


	//   ....[33]....
        /*01e8*/ 	.word	0x00006920


	//   ....[34]....
        /*01ec*/ 	.word	0x00006930


	//   ....[35]....
        /*01f0*/ 	.word	0x00006940


	//   ....[36]....
        /*01f4*/ 	.word	0x00006950


	//   ....[37]....
        /*01f8*/ 	.word	0x00006960


	//   ....[38]....
        /*01fc*/ 	.word	0x00006970


	//   ....[39]....
        /*0200*/ 	.word	0x00006a50


	//   ....[40]....
        /*0204*/ 	.word	0x00006a60


	//   ....[41]....
        /*0208*/ 	.word	0x00006a70


	//   ....[42]....
        /*020c*/ 	.word	0x00006a80


	//   ....[43]....
        /*0210*/ 	.word	0x00006a90


	//   ....[44]....
        /*0214*/ 	.word	0x00006aa0


	//   ....[45]....
        /*0218*/ 	.word	0x00006ab0


	//   ....[46]....
        /*021c*/ 	.word	0x00006ac0


	//   ....[47]....
        /*0220*/ 	.word	0x00006ad0


	//   ....[48]....
        /*0224*/ 	.word	0x00006ae0


	//   ....[49]....
        /*0228*/ 	.word	0x00006af0


	//   ....[50]....
        /*022c*/ 	.word	0x00006b00


	//   ....[51]....
        /*0230*/ 	.word	0x00006b10


	//   ....[52]....
        /*0234*/ 	.word	0x00006bf0


	//   ....[53]....
        /*0238*/ 	.word	0x00006c00


	//   ....[54]....
        /*023c*/ 	.word	0x00006c10


	//   ....[55]....
        /*0240*/ 	.word	0x00006c20


	//   ....[56]....
        /*0244*/ 	.word	0x00006c30


	//   ....[57]....
        /*0248*/ 	.word	0x00006c40


	//   ....[58]....
        /*024c*/ 	.word	0x00006c50


	//   ....[59]....
        /*0250*/ 	.word	0x00006c60


	//   ....[60]....
        /*0254*/ 	.word	0x00006c70


	//   ....[61]....
        /*0258*/ 	.word	0x00006c80


	//   ....[62]....
        /*025c*/ 	.word	0x00006c90


	//   ....[63]....
        /*0260*/ 	.word	0x00006ca0


	//   ....[64]....
        /*0264*/ 	.word	0x00006cb0


	//----- nvinfo : EIATTR_EXIT_INSTR_OFFSETS
	.align		4
.L_575:
        /*0268*/ 	.byte	0x04, 0x1c
        /*026a*/ 	.short	(.L_577 - .L_576)


	//   ....[0]....
.L_576:
        /*026c*/ 	.word	0x00006ec0


	//   ....[1]....
        /*0270*/ 	.word	0x000074c0


	//----- nvinfo : EIATTR_MAX_THREADS
	.align		4
.L_577:
        /*0274*/ 	.byte	0x04, 0x05
        /*0276*/ 	.short	(.L_579 - .L_578)
.L_578:
        /*0278*/ 	.word	0x00000080
        /*027c*/ 	.word	0x00000001
        /*0280*/ 	.word	0x00000001
.L_579:


//--------------------- .nv.info._Z30router_gemm_kernel_bf16_outputI13__nv_bfloat16Li128ELi8ELi12ELi256ELi7168EEvPS0_PKT_S4_ --------------------------
	.section	.nv.info._Z30router_gemm_kernel_bf16_outputI13__nv_bfloat16Li128ELi8ELi12ELi256ELi7168EEvPS0_PKT_S4_,"",@"SHT_CUDA_INFO"
	.sectionflags	@""
	.align	4


	//----- nvinfo : EIATTR_CUDA_API_VERSION
	.align		4
        /*0000*/ 	.byte	0x04, 0x37
        /*0002*/ 	.short	(.L_581 - .L_580)
.L_580:
        /*0004*/ 	.word	0x00000082


	//----- nvinfo : EIATTR_SW2861232_WAR
	.align		4
.L_581:
        /*0008*/ 	.byte	0x01, 0x35
	.zero		2


	//----- nvinfo : EIATTR_PARAM_CBANK
	.align		4
        /*000c*/ 	.byte	0x04, 0x0a
        /*000e*/ 	.short	(.L_583 - .L_582)
	.align		4
.L_582:
        /*0010*/ 	.word	index@(.nv.constant0._Z30router_gemm_kernel_bf16_outputI13__nv_bfloat16Li128ELi8ELi12ELi256ELi7168EEvPS0_PKT_S4_)
        /*0014*/ 	.short	0x0160
        /*0016*/ 	.short	0x0018


	//----- nvinfo : EIATTR_CBANK_PARAM_SIZE
	.align		4
.L_583:
        /*0018*/ 	.byte	0x03, 0x19
        /*001a*/ 	.short	0x0018


	//----- nvinfo : EIATTR_KPARAM_INFO
	.align		4
        /*001c*/ 	.byte	0x04, 0x17
        /*001e*/ 	.short	(.L_585 - .L_584)
.L_584:
        /*0020*/ 	.word	0x00000000
        /*0024*/ 	.short	0x0002
        /*0026*/ 	.short	0x0010
        /*0028*/ 	.byte	0x00, 0xf0, 0x21, 0x00


	//----- nvinfo : EIATTR_KPARAM_INFO
	.align		4
.L_585:
        /*002c*/ 	.byte	0x04, 0x17
        /*002e*/ 	.short	(.L_587 - .L_586)
.L_586:
        /*0030*/ 	.word	0x00000000
        /*0034*/ 	.short	0x0001
        /*0036*/ 	.short	0x0008
        /*0038*/ 	.byte	0x00, 0xf0, 0x21, 0x00


	//----- nvinfo : EIATTR_KPARAM_INFO
	.align		4
.L_587:
        /*003c*/ 	.byte	0x04, 0x17
        /*003e*/ 	.short	(.L_589 - .L_588)
.L_588:
        /*0040*/ 	.word	0x00000000
        /*0044*/ 	.short	0x0000
        /*0046*/ 	.short	0x0000
        /*0048*/ 	.byte	0x00, 0xf0, 0x21, 0x00


	//----- nvinfo : EIATTR_MAXREG_COUNT
	.align		4
.L_589:
        /*004c*/ 	.byte	0x03, 0x1b
        /*004e*/ 	.short	0x00ff


	//----- nvinfo : EIATTR_NUM_BARRIERS
	.align		4
        /*0050*/ 	.byte	0x02, 0x4c
        /*0052*/ 	.byte	0x01
	.zero		1


	//----- nvinfo : EIATTR_MERCURY_ISA_VERSION
	.align		4
        /*0054*/ 	.byte	0x03, 0x5f
        /*0056*/ 	.short	0x0000


	//----- nvinfo : EIATTR_COOP_GROUP_MASK_REGIDS
	.align		4
        /*0058*/ 	.byte	0x04, 0x29
        /*005a*/ 	.short	(.L_591 - .L_590)


	//   ....[0]....
.L_590:
        /*005c*/ 	.word	0xffffffff


	//   ....[1]....
        /*0060*/ 	.word	0xffffffff


	//   ....[2]....
        /*0064*/ 	.word	0xffffffff


	//   ....[3]....
        /*0068*/ 	.word	0xffffffff


	//   ....[4]....
        /*006c*/ 	.word	0xffffffff


	//   ....[5]....
        /*0070*/ 	.word	0xffffffff


	//   ....[6]....
        /*0074*/ 	.word	0xffffffff


	//   ....[7]....
        /*0078*/ 	.word	0xffffffff


	//   ....[8]....
        /*007c*/ 	.word	0xffffffff


	//   ....[9]....
        /*0080*/ 	.word	0xffffffff


	//   ....[10]....
        /*0084*/ 	.word	0xffffffff


	//   ....[11]....
        /*0088*/ 	.word	0xffffffff


	//   ....[12]....
        /*008c*/ 	.word	0xffffffff


	//   ....[13]....
        /*0090*/ 	.word	0xffffffff


	//   ....[14]....
        /*0094*/ 	.word	0xffffffff


	//   ....[15]....
        /*0098*/ 	.word	0xffffffff


	//   ....[16]....
        /*009c*/ 	.word	0xffffffff


	//   ....[17]....
        /*00a0*/ 	.word	0xffffffff


	//   ....[18]....
        /*00a4*/ 	.word	0xffffffff


	//   ....[19]....
        /*00a8*/ 	.word	0xffffffff


	//   ....[20]....
        /*00ac*/ 	.word	0xffffffff


	//   ....[21]....
        /*00b0*/ 	.word	0xffffffff


	//   ....[22]....
        /*00b4*/ 	.word	0xffffffff


	//   ....[23]....
        /*00b8*/ 	.word	0xffffffff


	//   ....[24]....
        /*00bc*/ 	.word	0xffffffff


	//   ....[25]....
        /*00c0*/ 	.word	0xffffffff


	//   ....[26]....
        /*00c4*/ 	.word	0xffffffff


	//   ....[27]....
        /*00c8*/ 	.word	0xffffffff


	//   ....[28]....
        /*00cc*/ 	.word	0xffffffff


	//   ....[29]....
        /*00d0*/ 	.word	0xffffffff


	//   ....[30]....
        /*00d4*/ 	.word	0xffffffff


	//   ....[31]....
        /*00d8*/ 	.word	0xffffffff


	//   ....[32]....
        /*00dc*/ 	.word	0xffffffff


	//   ....[33]....
        /*00e0*/ 	.word	0xffffffff


	//   ....[34]....
        /*00e4*/ 	.word	0xffffffff


	//   ....[35]....
        /*00e8*/ 	.word	0xffffffff


	//   ....[36]....
        /*00ec*/ 	.word	0xffffffff


	//   ....[37]....
        /*00f0*/ 	.word	0xffffffff


	//   ....[38]....
        /*00f4*/ 	.word	0xffffffff


	//   ....[39]....
        /*00f8*/ 	.word	0xffffffff


	//   ....[40]....
        /*00fc*/ 	.word	0xffffffff


	//   ....[41]....
        /*0100*/ 	.word	0xffffffff


	//   ....[42]....
        /*0104*/ 	.word	0xffffffff


	//   ....[43]....
        /*0108*/ 	.word	0xffffffff


	//   ....[44]....
        /*010c*/ 	.word	0xffffffff


	//   ....[45]....
        /*0110*/ 	.word	0xffffffff


	//   ....[46]....
        /*0114*/ 	.word	0xffffffff


	//   ....[47]....
        /*0118*/ 	.word	0xffffffff


	//   ....[48]....
        /*011c*/ 	.word	0xffffffff


	//   ....[49]....
        /*0120*/ 	.word	0xffffffff


	//   ....[50]....
        /*0124*/ 	.word	0xffffffff


	//   ....[51]....
        /*0128*/ 	.word	0xffffffff


	//   ....[52]....
        /*012c*/ 	.word	0xffffffff


	//   ....[53]....
        /*0130*/ 	.word	0xffffffff


	//   ....[54]....
        /*0134*/ 	.word	0xffffffff


	//   ....[55]....
        /*0138*/ 	.word	0xffffffff


	//   ....[56]....
        /*013c*/ 	.word	0xffffffff


	//   ....[57]....
        /*0140*/ 	.word	0xffffffff


	//   ....[58]....
        /*0144*/ 	.word	0xffffffff


	//   ....[59]....
        /*0148*/ 	.word	0xffffffff


	//----- nvinfo : EIATTR_COOP_GROUP_INSTR_OFFSETS
	.align		4
.L_591:
        /*014c*/ 	.byte	0x04, 0x28
        /*014e*/ 	.short	(.L_593 - .L_592)


	//   ....[0]....
.L_592:
        /*0150*/ 	.word	0x000054f0


	//   ....[1]....
        /*0154*/ 	.word	0x000055d0


	//   ....[2]....
        /*0158*/ 	.word	0x00005e40


	//   ....[3]....
        /*015c*/ 	.word	0x00005e50


	//   ....[4]....
        /*0160*/ 	.word	0x00005e60


	//   ....[5]....
        /*0164*/ 	.word	0x00005e70


	//   ....[6]....
        /*0168*/ 	.word	0x00005e80


	//   ....[7]....
        /*016c*/ 	.word	0x00005e90


	//   ....[8]....
        /*0170*/ 	.word	0x00005ea0


	//   ....[9]....
        /*0174*/ 	.word	0x00005eb0


	//   ....[10]....
        /*0178*/ 	.word	0x00005ec0


	//   ....[11]....
        /*017c*/ 	.word	0x00005ed0


	//   ....[12]....
        /*0180*/ 	.word	0x00005f80


	//   ....[13]....
        /*0184*/ 	.word	0x00005f90


	//   ....[14]....
        /*0188*/ 	.word	0x00005fa0


	//   ....[15]....
        /*018c*/ 	.word	0x00005fb0


	//   ....[16]....
        /*0190*/ 	.word	0x00005fc0


	//   ....[17]....
        /*0194*/ 	.word	0x00005fd0


	//   ....[18]....
        /*0198*/ 	.word	0x00005fe0


	//   ....[19]....
        /*019c*/ 	.word	0x00005ff0


	//   ....[20]....
        /*01a0*/ 	.word	0x00006000


	//   ....[21]....
        /*01a4*/ 	.word	0x00006010


	//   ....[22]....
        /*01a8*/ 	.word	0x00006020


	//   ....[23]....
        /*01ac*/ 	.word	0x00006030


	//   ....[24]....
        /*01b0*/ 	.word	0x00006100


	//   ....[25]....
        /*01b4*/ 	.word	0x00006110


	//   ....[26]....
        /*01b8*/ 	.word	0x00006120


	//   ....[27]....
        /*01bc*/ 	.word	0x00006130


	//   ....[28]....
        /*01c0*/ 	.word	0x00006140


	//   ....[29]....
        /*01c4*/ 	.word	0x00006150


	//   ....[30]....
        /*01c8*/ 	.word	0x00006160


	//   ....[31]....
        /*01cc*/ 	.word	0x00006170


	//   ....[32]....
        /*01d0*/ 	.word	0x00006180


	//   ....[33]....
        /*01d4*/ 	.word	0x00006190


	//   ....[34]....
        /*01d8*/ 	.word	0x000061a0


	//   ....[35]....
        /*01dc*/ 	.word	0x000061b0


	//   ....[36]....
        /*01e0*/ 	.word	0x00006280


	//   ....[37]....
        /*01e4*/ 	.word	0x00006290


	//   ....[38]....
        /*01e8*/ 	.word	0x000062a0


	//   ....[39]....
        /*01ec*/ 	.word	0x000062b0


	//   ....[40]....
        /*01f0*/ 	.word	0x000062c0


	//   ....[41]....
        /*01f4*/ 	.word	0x000062d0


	//   ....[42]....
        /*01f8*/ 	.word	0x000062e0


	//   ....[43]....
        /*01fc*/ 	.word	0x000062f0


	//   ....[44]....
        /*0200*/ 	.word	0x00006300


	//   ....[45]....
        /*0204*/ 	.word	0x00006310


	//   ....[46]....
        /*0208*/ 	.word	0x00006320


	//   ....[47]....
        /*020c*/ 	.word	0x00006330


	//   ....[48]....
        /*0210*/ 	.word	0x00006400


	//   ....[49]....
        /*0214*/ 	.word	0x00006410


	//   ....[50]....
        /*0218*/ 	.word	0x00006420


	//   ....[51]....
        /*021c*/ 	.word	0x00006430


	//   ....[52]....
        /*0220*/ 	.word	0x00006440


	//   ....[53]....
        /*0224*/ 	.word	0x00006450


	//   ....[54]....
        /*0228*/ 	.word	0x00006460


	//   ....[55]....
        /*022c*/ 	.word	0x00006470


	//   ....[56]....
        /*0230*/ 	.word	0x00006480


	//   ....[57]....
        /*0234*/ 	.word	0x00006490


	//   ....[58]....
        /*0238*/ 	.word	0x000064a0


	//   ....[59]....
        /*023c*/ 	.word	0x000064b0


	//----- nvinfo : EIATTR_EXIT_INSTR_OFFSETS
	.align		4
.L_593:
        /*0240*/ 	.byte	0x04, 0x1c
        /*0242*/ 	.short	(.L_595 - .L_594)


	//   ....[0]....
.L_594:
        /*0244*/ 	.word	0x000066a0


	//   ....[1]....
        /*0248*/ 	.word	0x00006c10


	//----- nvinfo : EIATTR_MAX_THREADS
	.align		4
.L_595:
        /*024c*/ 	.byte	0x04, 0x05
        /*024e*/ 	.short	(.L_597 - .L_596)
.L_596:
        /*0250*/ 	.word	0x00000080
        /*0254*/ 	.word	0x00000001
        /*0258*/ 	.word	0x00000001
.L_597:


//--------------------- .nv.info._Z30router_gemm_kernel_bf16_outputI13__nv_bfloat16Li128ELi8ELi11ELi256ELi7168EEvPS0_PKT_S4_ --------------------------
	.section	.nv.info._Z30router_gemm_kernel_bf16_outputI13__nv_bfloat16Li128ELi8ELi11ELi256ELi7168EEvPS0_PKT_S4_,"",@"SHT_CUDA_INFO"
	.sectionflags	@""
	.align	4


	//----- nvinfo : EIATTR_CUDA_API_VERSION
	.align		4
        /*0000*/ 	.byte	0x04, 0x37
        /*0002*/ 	.short	(.L_599 - .L_598)
.L_598:
        /*0004*/ 	.word	0x00000082


	//----- nvinfo : EIATTR_SW2861232_WAR
	.align		4
.L_599:
        /*0008*/ 	.byte	0x01, 0x35
	.zero		2


	//----- nvinfo : EIATTR_PARAM_CBANK
	.align		4
        /*000c*/ 	.byte	0x04, 0x0a
        /*000e*/ 	.short	(.L_601 - .L_600)
	.align		4
.L_600:
        /*0010*/ 	.word	index@(.nv.constant0._Z30router_gemm_kernel_bf16_outputI13__nv_bfloat16Li128ELi8ELi11ELi256ELi7168EEvPS0_PKT_S4_)
        /*0014*/ 	.short	0x0160
        /*0016*/ 	.short	0x0018


	//----- nvinfo : EIATTR_CBANK_PARAM_SIZE
	.align		4
.L_601:
        /*0018*/ 	.byte	0x03, 0x19
        /*001a*/ 	.short	0x0018


	//----- nvinfo : EIATTR_KPARAM_INFO
	.align		4
        /*001c*/ 	.byte	0x04, 0x17
        /*001e*/ 	.short	(.L_603 - .L_602)
.L_602:
        /*0020*/ 	.word	0x00000000
        /*0024*/ 	.short	0x0002
        /*0026*/ 	.short	0x0010
        /*0028*/ 	.byte	0x00, 0xf0, 0x21, 0x00


	//----- nvinfo : EIATTR_KPARAM_INFO
	.align		4
.L_603:
        /*002c*/ 	.byte	0x04, 0x17
        /*002e*/ 	.short	(.L_605 - .L_604)
.L_604:
        /*0030*/ 	.word	0x00000000
        /*0034*/ 	.short	0x0001
        /*0036*/ 	.short	0x0008
        /*0038*/ 	.byte	0x00, 0xf0, 0x21, 0x00


	//----- nvinfo : EIATTR_KPARAM_INFO
	.align		4
.L_605:
        /*003c*/ 	.byte	0x04, 0x17
        /*003e*/ 	.short	(.L_607 - .L_606)
.L_606:
        /*0040*/ 	.word	0x00000000
        /*0044*/ 	.short	0x0000
        /*0046*/ 	.short	0x0000
        /*0048*/ 	.byte	0x00, 0xf0, 0x21, 0x00


	//----- nvinfo : EIATTR_MAXREG_COUNT
	.align		4
.L_607:
        /*004c*/ 	.byte	0x03, 0x1b
        /*004e*/ 	.short	0x00ff


	//----- nvinfo : EIATTR_NUM_BARRIERS
	.align		4
        /*0050*/ 	.byte	0x02, 0x4c
        /*0052*/ 	.byte	0x01
	.zero		1


	//----- nvinfo : EIATTR_MERCURY_ISA_VERSION
	.align		4
        /*0054*/ 	.byte	0x03, 0x5f
        /*0056*/ 	.short	0x0000


	//----- nvinfo : EIATTR_COOP_GROUP_MASK_REGIDS
	.align		4
        /*0058*/ 	.byte	0x04, 0x29
        /*005a*/ 	.short	(.L_609 - .L_608)


	//   ....[0]....
.L_608:
        /*005c*/ 	.word	0xffffffff


	//   ....[1]....
        /*0060*/ 	.word	0xffffffff


	//   ....[2]....
        /*0064*/ 	.word	0xffffffff


	//   ....[3]....
        /*0068*/ 	.word	0xffffffff


	//   ....[4]....
        /*006c*/ 	.word	0xffffffff


	//   ....[5]....
        /*0070*/ 	.word	0xffffffff


	//   ....[6]....
        /*0074*/ 	.word	0xffffffff


	//   ....[7]....
        /*0078*/ 	.word	0xffffffff


	//   ....[8]....
        /*007c*/ 	.word	0xffffffff


	//   ....[9]....
        /*0080*/ 	.word	0xffffffff


	//   ....[10]....
        /*0084*/ 	.word	0xffffffff


	//   ....[11]....
        /*0088*/ 	.word	0xffffffff


	//   ....[12]....
        /*008c*/ 	.word	0xffffffff


	//   ....[13]....
        /*0090*/ 	.word	0xffffffff


	//   ....[14]....
        /*0094*/ 	.word	0xffffffff


	//   ....[15]....
        /*0098*/ 	.word	0xffffffff


	//   ....[16]....
        /*009c*/ 	.word	0xffffffff


	//   ....[17]....
        /*00a0*/ 	.word	0xffffffff


	//   ....[18]....
        /*00a4*/ 	.word	0xffffffff


	//   ....[19]....
        /*00a8*/ 	.word	0xffffffff


	//   ....[20]....
        /*00ac*/ 	.word	0xffffffff


	//   ....[21]....
        /*00b0*/ 	.word	0xffffffff


	//   ....[22]....
        /*00b4*/ 	.word	0xffffffff


	//   ....[23]....
        /*00b8*/ 	.word	0xffffffff


	//   ....[24]....
        /*00bc*/ 	.word	0xffffffff


	//   ....[25]....
        /*00c0*/ 	.word	0xffffffff


	//   ....[26]....
        /*00c4*/ 	.word	0xffffffff


	//   ....[27]....
        /*00c8*/ 	.word	0xffffffff


	//   ....[28]....
        /*00cc*/ 	.word	0xffffffff


	//   ....[29]....
        /*00d0*/ 	.word	0xffffffff


	//   ....[30]....
        /*00d4*/ 	.word	0xffffffff


	//   ....[31]....
        /*00d8*/ 	.word	0xffffffff


	//   ....[32]....
        /*00dc*/ 	.word	0xffffffff


	//   ....[33]....
        /*00e0*/ 	.word	0xffffffff


	//   ....[34]....
        /*00e4*/ 	.word	0xffffffff


	//   ....[35]....
        /*00e8*/ 	.word	0xffffffff


	//   ....[36]....
        /*00ec*/ 	.word	0xffffffff


	//   ....[37]....
        /*00f0*/ 	.word	0xffffffff


	//   ....[38]....
        /*00f4*/ 	.word	0xffffffff


	//   ....[39]....
        /*00f8*/ 	.word	0xffffffff


	//   ....[40]....
        /*00fc*/ 	.word	0xffffffff


	//   ....[41]....
        /*0100*/ 	.word	0xffffffff


	//   ....[42]....
        /*0104*/ 	.word	0xffffffff


	//   ....[43]....
        /*0108*/ 	.word	0xffffffff


	//   ....[44]....
        /*010c*/ 	.word	0xffffffff


	//   ....[45]....
        /*0110*/ 	.word	0xffffffff


	//   ....[46]....
        /*0114*/ 	.word	0xffffffff


	//   ....[47]....
        /*0118*/ 	.word	0xffffffff


	//   ....[48]....
        /*011c*/ 	.word	0xffffffff


	//   ....[49]....
        /*0120*/ 	.word	0xffffffff


	//   ....[50]....
        /*0124*/ 	.word	0xffffffff


	//   ....[51]....
        /*0128*/ 	.word	0xffffffff


	//   ....[52]....
        /*012c*/ 	.word	0xffffffff


	//   ....[53]....
        /*0130*/ 	.word	0xffffffff


	//   ....[54]....
        /*0134*/ 	.word	0xffffffff


	//----- nvinfo : EIATTR_COOP_GROUP_INSTR_OFFSETS
	.align		4
.L_609:
        /*0138*/ 	.byte	0x04, 0x28
        /*013a*/ 	.short	(.L_611 - .L_610)


	//   ....[0]....
.L_610:
        /*013c*/ 	.word	0x000055c0


	//   ....[1]....
        /*0140*/ 	.word	0x000056a0


	//   ....[2]....
        /*0144*/ 	.word	0x000056c0


	//   ....[3]....
        /*0148*/ 	.word	0x000056d0


	//   ....[4]....
        /*014c*/ 	.word	0x000056e0


	//   ....[5]....
        /*0150*/ 	.word	0x000056f0


	//   ....[6]....
        /*0154*/ 	.word	0x00005700


	//   ....[7]....
        /*0158*/ 	.word	0x00005710


	//   ....[8]....
        /*015c*/ 	.word	0x00005720


	//   ....[9]....
        /*0160*/ 	.word	0x00005730


	//   ....[10]....
        /*0164*/ 	.word	0x00005740


	//   ....[11]....
        /*0168*/ 	.word	0x000057f0


	//   ....[12]....
        /*016c*/ 	.word	0x00005800


	//   ....[13]....
        /*0170*/ 	.word	0x00005810


	//   ....[14]....
        /*0174*/ 	.word	0x00005820


	//   ....[15]....
        /*0178*/ 	.word	0x00005830


	//   ....[16]....
        /*017c*/ 	.word	0x00005840


	//   ....[17]....
        /*0180*/ 	.word	0x00005850


	//   ....[18]....
        /*0184*/ 	.word	0x00005860


	//   ....[19]....
        /*0188*/ 	.word	0x00005870


	//   ....[20]....
        /*018c*/ 	.word	0x00005880


	//   ....[21]....
        /*0190*/ 	.word	0x00005890


	//   ....[22]....
        /*0194*/ 	.word	0x00005950


	//   ....[23]....
        /*0198*/ 	.word	0x00005960


	//   ....[24]....
        /*019c*/ 	.word	0x00005970


	//   ....[25]....
        /*01a0*/ 	.word	0x00005980


	//   ....[26]....
        /*01a4*/ 	.word	0x00005990


	//   ....[27]....
        /*01a8*/ 	.word	0x000059a0


	//   ....[28]....
        /*01ac*/ 	.word	0x000059b0


	//   ....[29]....
        /*01b0*/ 	.word	0x000059c0


	//   ....[30]....
        /*01b4*/ 	.word	0x000059d0


	//   ....[31]....
        /*01b8*/ 	.word	0x000059e0


	//   ....[32]....
        /*01bc*/ 	.word	0x000059f0


	//   ....[33]....
        /*01c0*/ 	.word	0x00005ab0


	//   ....[34]....
        /*01c4*/ 	.word	0x00005ac0


	//   ....[35]....
        /*01c8*/ 	.word	0x00005ad0


	//   ....[36]....
        /*01cc*/ 	.word	0x00005ae0


	//   ....[37]....
        /*01d0*/ 	.word	0x00005af0


	//   ....[38]....
        /*01d4*/ 	.word	0x00005b00


	//   ....[39]....
        /*01d8*/ 	.word	0x00005b10


	//   ....[40]....
        /*01dc*/ 	.word	0x00005b20


	//   ....[41]....
        /*01e0*/ 	.word	0x00005b30


	//   ....[42]....
        /*01e4*/ 	.word	0x00005b40


	//   ....[43]....
        /*01e8*/ 	.word	0x00005b50


	//   ....[44]....
        /*01ec*/ 	.word	0x00005c10


	//   ....[45]....
        /*01f0*/ 	.word	0x00005c20


	//   ....[46]....
        /*01f4*/ 	.word	0x00005c30


	//   ....[47]....
        /*01f8*/ 	.word	0x00005c40


	//   ....[48]....
        /*01fc*/ 	.word	0x00005c50


	//   ....[49]....
        /*0200*/ 	.word	0x00005c60


	//   ....[50]....
        /*0204*/ 	.word	0x00005c70


	//   ....[51]....
        /*0208*/ 	.word	0x00005c80


	//   ....[52]....
        /*020c*/ 	.word	0x00005c90


	//   ....[53]....
        /*0210*/ 	.word	0x00005ca0


	//   ....[54]....
        /*0214*/ 	.word	0x00005cb0


	//----- nvinfo : EIATTR_EXIT_INSTR_OFFSETS
	.align		4
.L_611:
        /*0218*/ 	.byte	0x04, 0x1c
        /*021a*/ 	.short	(.L_613 - .L_612)


	//   ....[0]....
.L_612:
        /*021c*/ 	.word	0x00005e80


	//   ....[1]....
        /*0220*/ 	.word	0x00006380


	//----- nvinfo : EIATTR_MAX_THREADS
	.align		4
.L_613:
        /*0224*/ 	.byte	0x04, 0x05
        /*0226*/ 	.short	(.L_615 - .L_614)
.L_614:
        /*0228*/ 	.word	0x00000080
        /*022c*/ 	.word	0x00000001
        /*0230*/ 	.word	0x00000001
.L_615:


//--------------------- .nv.info._Z30router_gemm_kernel_bf16_outputI13__nv_bfloat16Li128ELi8ELi10ELi256ELi7168EEvPS0_PKT_S4_ --------------------------
	.section	.nv.info._Z30router_gemm_kernel_bf16_outputI13__nv_bfloat16Li128ELi8ELi10ELi256ELi7168EEvPS0_PKT_S4_,"",@"SHT_CUDA_INFO"
	.sectionflags	@""
	.align	4


	//----- nvinfo : EIATTR_CUDA_API_VERSION
	.align		4
        /*0000*/ 	.byte	0x04, 0x37
        /*0002*/ 	.short	(.L_617 - .L_616)
.L_616:
        /*0004*/ 	.word	0x00000082


	//----- nvinfo : EIATTR_SW2861232_WAR
	.align		4
.L_617:
        /*0008*/ 	.byte	0x01, 0x35
	.zero		2


	//----- nvinfo : EIATTR_PARAM_CBANK
	.align		4
        /*000c*/ 	.byte	0x04, 0x0a
        /*000e*/ 	.short	(.L_619 - .L_618)
	.align		4
.L_618:
        /*0010*/ 	.word	index@(.nv.constant0._Z30router_gemm_kernel_bf16_outputI13__nv_bfloat16Li128ELi8ELi10ELi256ELi7168EEvPS0_PKT_S4_)
        /*0014*/ 	.short	0x0160
        /*0016*/ 	.short	0x0018


	//----- nvinfo : EIATTR_CBANK_PARAM_SIZE
	.align		4
.L_619:
        /*0018*/ 	.byte	0x03, 0x19
        /*001a*/ 	.short	0x0018


	//----- nvinfo : EIATTR_KPARAM_INFO
	.align		4
        /*001c*/ 	.byte	0x04, 0x17
        /*001e*/ 	.short	(.L_621 - .L_620)
.L_620:
        /*0020*/ 	.word	0x00000000
        /*0024*/ 	.short	0x0002
        /*0026*/ 	.short	0x0010
        /*0028*/ 	.byte	0x00, 0xf0, 0x21, 0x00


	//----- nvinfo : EIATTR_KPARAM_INFO
	.align		4
.L_621:
        /*002c*/ 	.byte	0x04, 0x17
        /*002e*/ 	.short	(.L_623 - .L_622)
.L_622:
        /*0030*/ 	.word	0x00000000
        /*0034*/ 	.short	0x0001
        /*0036*/ 	.short	0x0008
        /*0038*/ 	.byte	0x00, 0xf0, 0x21, 0x00


	//----- nvinfo : EIATTR_KPARAM_INFO
	.align		4
.L_623:
        /*003c*/ 	.byte	0x04, 0x17
        /*003e*/ 	.short	(.L_625 - .L_624)
.L_624:
        /*0040*/ 	.word	0x00000000
        /*0044*/ 	.short	0x0000
        /*0046*/ 	.short	0x0000
        /*0048*/ 	.byte	0x00, 0xf0, 0x21, 0x00


	//----- nvinfo : EIATTR_MAXREG_COUNT
	.align		4
.L_625:
        /*004c*/ 	.byte	0x03, 0x1b
        /*004e*/ 	.short	0x00ff


	//----- nvinfo : EIATTR_NUM_BARRIERS
	.align		4
        /*0050*/ 	.byte	0x02, 0x4c
        /*0052*/ 	.byte	0x01
	.zero		1


	//----- nvinfo : EIATTR_MERCURY_ISA_VERSION
	.align		4
        /*0054*/ 	.byte	0x03, 0x5f
        /*0056*/ 	.short	0x0000


	//----- nvinfo : EIATTR_COOP_GROUP_MASK_REGIDS
	.align		4
        /*0058*/ 	.byte	0x04, 0x29
        /*005a*/ 	.short	(.L_627 - .L_626)


	//   ....[0]....
.L_626:
        /*005c*/ 	.word	0xffffffff


	//   ....[1]....
        /*0060*/ 	.word	0xffffffff


	//   ....[2]....
        /*0064*/ 	.word	0xffffffff


	//   ....[3]....
        /*0068*/ 	.word	0xffffffff


	//   ....[4]....
        /*006c*/ 	.word	0xffffffff


	//   ....[5]....
        /*0070*/ 	.word	0xffffffff


	//   ....[6]....
        /*0074*/ 	.word	0xffffffff


	//   ....[7]....
        /*0078*/ 	.word	0xffffffff


	//   ....[8]....
        /*007c*/ 	.word	0xffffffff


	//   ....[9]....
        /*0080*/ 	.word	0xffffffff


	//   ....[10]....
        /*0084*/ 	.word	0xffffffff


	//   ....[11]....
        /*0088*/ 	.word	0xffffffff


	//   ....[12]....
        /*008c*/ 	.word	0xffffffff


	//   ....[13]....
        /*0090*/ 	.word	0xffffffff


	//   ....[14]....
        /*0094*/ 	.word	0xffffffff


	//   ....[15]....
        /*0098*/ 	.word	0xffffffff


	//   ....[16]....
        /*009c*/ 	.word	0xffffffff


	//   ....[17]....
        /*00a0*/ 	.word	0xffffffff


	//   ....[18]....
        /*00a4*/ 	.word	0xffffffff


	//   ....[19]....
        /*00a8*/ 	.word	0xffffffff


	//   ....[20]....
        /*00ac*/ 	.word	0xffffffff


	//   ....[21]....
        /*00b0*/ 	.word	0xffffffff


	//   ....[22]....
        /*00b4*/ 	.word	0xffffffff


	//   ....[23]....
        /*00b8*/ 	.word	0xffffffff


	//   ....[24]....
        /*00bc*/ 	.word	0xffffffff


	//   ....[25]....
        /*00c0*/ 	.word	0xffffffff


	//   ....[26]....
        /*00c4*/ 	.word	0xffffffff


	//   ....[27]....
        /*00c8*/ 	.word	0xffffffff


	//   ....[28]....
        /*00cc*/ 	.word	0xffffffff


	//   ....[29]....
        /*00d0*/ 	.word	0xffffffff


	//   ....[30]....
        /*00d4*/ 	.word	0xffffffff


	//   ....[31]....
        /*00d8*/ 	.word	0xffffffff


	//   ....[32]....
        /*00dc*/ 	.word	0xffffffff


	//   ....[33]....
        /*00e0*/ 	.word	0xffffffff


	//   ....[34]....
        /*00e4*/ 	.word	0xffffffff


	//   ....[35]....
        /*00e8*/ 	.word	0xffffffff


	//   ....[36]....
        /*00ec*/ 	.word	0xffffffff


	//   ....[37]....
        /*00f0*/ 	.word	0xffffffff


	//   ....[38]....
        /*00f4*/ 	.word	0xffffffff


	//   ....[39]....
        /*00f8*/ 	.word	0xffffffff


	//   ....[40]....
        /*00fc*/ 	.word	0xffffffff


	//   ....[41]....
        /*0100*/ 	.word	0xffffffff


	//   ....[42]....
        /*0104*/ 	.word	0xffffffff


	//   ....[43]....
        /*0108*/ 	.word	0xffffffff


	//   ....[44]....
        /*010c*/ 	.word	0xffffffff


	//   ....[45]....
        /*0110*/ 	.word	0xffffffff


	//   ....[46]....
        /*0114*/ 	.word	0xffffffff


	//   ....[47]....
        /*0118*/ 	.word	0xffffffff


	//   ....[48]....
        /*011c*/ 	.word	0xffffffff


	//   ....[49]....
        /*0120*/ 	.word	0xffffffff


	//----- nvinfo : EIATTR_COOP_GROUP_INSTR_OFFSETS
	.align		4
.L_627:
        /*0124*/ 	.byte	0x04, 0x28
        /*0126*/ 	.short	(.L_629 - .L_628)


	//   ....[0]....
.L_628:
        /*0128*/ 	.word	0x00004f20


	//   ....[1]....
        /*012c*/ 	.word	0x00004f30


	//   ....[2]....
        /*0130*/ 	.word	0x00004f40


	//   ....[3]....
        /*0134*/ 	.word	0x00004f50


	//   ....[4]....
        /*0138*/ 	.word	0x00004f60


	//   ....[5]....
        /*013c*/ 	.word	0x00004f70


	//   ....[6]....
        /*0140*/ 	.word	0x00004f80


	//   ....[7]....
        /*0144*/ 	.word	0x00004f90


	//   ....[8]....
        /*0148*/ 	.word	0x00004fa0


	//   ....[9]....
        /*014c*/ 	.word	0x00004fb0


	//   ....[10]....
        /*0150*/ 	.word	0x00005060


	//   ....[11]....
        /*0154*/ 	.word	0x00005070


	//   ....[12]....
        /*0158*/ 	.word	0x00005080


	//   ....[13]....
        /*015c*/ 	.word	0x00005090


	//   ....[14]....
        /*0160*/ 	.word	0x000050a0


	//   ....[15]....
        /*0164*/ 	.word	0x000050b0


	//   ....[16]....
        /*0168*/ 	.word	0x000050c0


	//   ....[17]....
        /*016c*/ 	.word	0x000050d0


	//   ....[18]....
        /*0170*/ 	.word	0x000050e0


	//   ....[19]....
        /*0174*/ 	.word	0x000050f0


	//   ....[20]....
        /*0178*/ 	.word	0x000051a0


	//   ....[21]....
        /*017c*/ 	.word	0x000051b0


	//   ....[22]....
        /*0180*/ 	.word	0x000051c0


	//   ....[23]....
        /*0184*/ 	.word	0x000051d0


	//   ....[24]....
        /*0188*/ 	.word	0x000051e0


	//   ....[25]....
        /*018c*/ 	.word	0x000051f0


	//   ....[26]....
        /*0190*/ 	.word	0x00005200


	//   ....[27]....
        /*0194*/ 	.word	0x00005210


	//   ....[28]....
        /*0198*/ 	.word	0x00005220


	//   ....[29]....
        /*019c*/ 	.word	0x00005230


	//   ....[30]....
        /*01a0*/ 	.word	0x000052e0


	//   ....[31]....
        /*01a4*/ 	.word	0x000052f0


	//   ....[32]....
        /*01a8*/ 	.word	0x00005300


	//   ....[33]....
        /*01ac*/ 	.word	0x00005310


	//   ....[34]....
        /*01b0*/ 	.word	0x00005320


	//   ....[35]....
        /*01b4*/ 	.word	0x00005330


	//   ....[36]....
        /*01b8*/ 	.word	0x00005340


	//   ....[37]....
        /*01bc*/ 	.word	0x00005350


	//   ....[38]....
        /*01c0*/ 	.word	0x00005360


	//   ....[39]....
        /*01c4*/ 	.word	0x00005370


	//   ....[40]....
        /*01c8*/ 	.word	0x00005420


	//   ....[41]....
        /*01cc*/ 	.word	0x00005430


	//   ....[42]....
        /*01d0*/ 	.word	0x00005440


	//   ....[43]....
        /*01d4*/ 	.word	0x00005450


	//   ....[44]....
        /*01d8*/ 	.word	0x00005460


	//   ....[45]....
        /*01dc*/ 	.word	0x00005470


	//   ....[46]....
        /*01e0*/ 	.word	0x00005480


	//   ....[47]....
        /*01e4*/ 	.word	0x00005490


	//   ....[48]....
        /*01e8*/ 	.word	0x000054a0


	//   ....[49]....
        /*01ec*/ 	.word	0x000054b0


	//----- nvinfo : EIATTR_EXIT_INSTR_OFFSETS
	.align		4
.L_629:
        /*01f0*/ 	.byte	0x04, 0x1c
        /*01f2*/ 	.short	(.L_631 - .L_630)


	//   ....[0]....
.L_630:
        /*01f4*/ 	.word	0x00005660


	//   ....[1]....
        /*01f8*/ 	.word	0x00005ae0


	//----- nvinfo : EIATTR_MAX_THREADS
	.align		4
.L_631:
        /*01fc*/ 	.byte	0x04, 0x05
        /*01fe*/ 	.short	(.L_633 - .L_632)
.L_632:
        /*0200*/ 	.word	0x00000080
        /*0204*/ 	.word	0x00000001
        /*0208*/ 	.word	0x00000001
.L_633:


//--------------------- .nv.info._Z30router_gemm_kernel_bf16_outputI13__nv_bfloat16Li128ELi8ELi9ELi256ELi7168EEvPS0_PKT_S4_ --------------------------
	.section	.nv.info._Z30router_gemm_kernel_bf16_outputI13__nv_bfloat16Li128ELi8ELi9ELi256ELi7168EEvPS0_PKT_S4_,"",@"SHT_CUDA_INFO"
	.sectionflags	@""
	.align	4


	//----- nvinfo : EIATTR_CUDA_API_VERSION
	.align		4
        /*0000*/ 	.byte	0x04, 0x37
        /*0002*/ 	.short	(.L_635 - .L_634)
.L_634:
        /*0004*/ 	.word	0x00000082


	//----- nvinfo : EIATTR_SW2861232_WAR
	.align		4
.L_635:
        /*0008*/ 	.byte	0x01, 0x35
	.zero		2


	//----- nvinfo : EIATTR_PARAM_CBANK
	.align		4
        /*000c*/ 	.byte	0x04, 0x0a
        /*000e*/ 	.short	(.L_637 - .L_636)
	.align		4
.L_636:
        /*0010*/ 	.word	index@(.nv.constant0._Z30router_gemm_kernel_bf16_outputI13__nv_bfloat16Li128ELi8ELi9ELi256ELi7168EEvPS0_PKT_S4_)
        /*0014*/ 	.short	0x0160
        /*0016*/ 	.short	0x0018


	//----- nvinfo : EIATTR_CBANK_PARAM_SIZE
	.align		4
.L_637:
        /*0018*/ 	.byte	0x03, 0x19
        /*001a*/ 	.short	0x0018


	//----- nvinfo : EIATTR_KPARAM_INFO
	.align		4
        /*001c*/ 	.byte	0x04, 0x17
        /*001e*/ 	.short	(.L_639 - .L_638)
.L_638:
        /*0020*/ 	.word	0x00000000
        /*0024*/ 	.short	0x0002
        /*0026*/ 	.short	0x0010
        /*0028*/ 	.byte	0x00, 0xf0, 0x21, 0x00


	//----- nvinfo : EIATTR_KPARAM_INFO
	.align		4
.L_639:
        /*002c*/ 	.byte	0x04, 0x17
        /*002e*/ 	.short	(.L_641 - .L_640)
.L_640:
        /*0030*/ 	.word	0x00000000
        /*0034*/ 	.short	0x0001
        /*0036*/ 	.short	0x0008
        /*0038*/ 	.byte	0x00, 0xf0, 0x21, 0x00


	//----- nvinfo : EIATTR_KPARAM_INFO
	.align		4
.L_641:
        /*003c*/ 	.byte	0x04, 0x17
        /*003e*/ 	.short	(.L_643 - .L_642)
.L_642:
        /*0040*/ 	.word	0x00000000
        /*0044*/ 	.short	0x0000
        /*0046*/ 	.short	0x0000
        /*0048*/ 	.byte	0x00, 0xf0, 0x21, 0x00


	//----- nvinfo : EIATTR_MAXREG_COUNT
	.align		4
.L_643:
        /*004c*/ 	.byte	0x03, 0x1b
        /*004e*/ 	.short	0x00ff


	//----- nvinfo : EIATTR_NUM_BARRIERS
	.align		4
        /*0050*/ 	.byte	0x02, 0x4c
        /*0052*/ 	.byte	0x01
	.zero		1


	//----- nvinfo : EIATTR_MERCURY_ISA_VERSION
	.align		4
        /*0054*/ 	.byte	0x03, 0x5f
        /*0056*/ 	.short	0x0000


	//----- nvinfo : EIATTR_COOP_GROUP_MASK_REGIDS
	.align		4
        /*0058*/ 	.byte	0x04, 0x29
        /*005a*/ 	.short	(.L_645 - .L_644)


	//   ....[0]....
.L_644:
        /*005c*/ 	.word	0xffffffff


	//   ....[1]....
        /*0060*/ 	.word	0xffffffff


	//   ....[2]....
        /*0064*/ 	.word	0xffffffff


	//   ....[3]....
        /*0068*/ 	.word	0xffffffff


	//   ....[4]....
        /*006c*/ 	.word	0xffffffff


	//   ....[5]....
        /*0070*/ 	.word	0xffffffff


	//   ....[6]....
        /*0074*/ 	.word	0xffffffff


	//   ....[7]....
        /*0078*/ 	.word	0xffffffff


	//   ....[8]....
        /*007c*/ 	.word	0xffffffff


	//   ....[9]....
        /*0080*/ 	.word	0xffffffff


	//   ....[10]....
        /*0084*/ 	.word	0xffffffff


	//   ....[11]....
        /*0088*/ 	.word	0xffffffff


	//   ....[12]....
        /*008c*/ 	.word	0xffffffff


	//   ....[13]....
        /*0090*/ 	.word	0xffffffff


	//   ....[14]....
        /*0094*/ 	.word	0xffffffff


	//   ....[15]....
        /*0098*/ 	.word	0xffffffff


	//   ....[16]....
        /*009c*/ 	.word	0xffffffff


	//   ....[17]....
        /*00a0*/ 	.word	0xffffffff


	//   ....[18]....
        /*00a4*/ 	.word	0xffffffff


	//   ....[19]....
        /*00a8*/ 	.word	0xffffffff


	//   ....[20]....
        /*00ac*/ 	.word	0xffffffff


	//   ....[21]....
        /*00b0*/ 	.word	0xffffffff


	//   ....[22]....
        /*00b4*/ 	.word	0xffffffff


	//   ....[23]....
        /*00b8*/ 	.word	0xffffffff


	//   ....[24]....
        /*00bc*/ 	.word	0xffffffff


	//   ....[25]....
        /*00c0*/ 	.word	0xffffffff


	//   ....[26]....
        /*00c4*/ 	.word	0xffffffff


	//   ....[27]....
        /*00c8*/ 	.word	0xffffffff


	//   ....[28]....
        /*00cc*/ 	.word	0xffffffff


	//   ....[29]....
        /*00d0*/ 	.word	0xffffffff


	//   ....[30]....
        /*00d4*/ 	.word	0xffffffff


	//   ....[31]....
        /*00d8*/ 	.word	0xffffffff


	//   ....[32]....
        /*00dc*/ 	.word	0xffffffff


	//   ....[33]....
        /*00e0*/ 	.word	0xffffffff


	//   ....[34]....
        /*00e4*/ 	.word	0xffffffff


	//   ....[35]....
        /*00e8*/ 	.word	0xffffffff


	//   ....[36]....
        /*00ec*/ 	.word	0xffffffff


	//   ....[37]....
        /*00f0*/ 	.word	0xffffffff


	//   ....[38]....
        /*00f4*/ 	.word	0xffffffff


	//   ....[39]....
        /*00f8*/ 	.word	0xffffffff


	//   ....[40]....
        /*00fc*/ 	.word	0xffffffff


	//   ....[41]....
        /*0100*/ 	.word	0xffffffff


	//   ....[42]....
        /*0104*/ 	.word	0xffffffff


	//   ....[43]....
        /*0108*/ 	.word	0xffffffff


	//   ....[44]....
        /*010c*/ 	.word	0xffffffff


	//----- nvinfo : EIATTR_COOP_GROUP_INSTR_OFFSETS
	.align		4
.L_645:
        /*0110*/ 	.byte	0x04, 0x28
        /*0112*/ 	.short	(.L_647 - .L_646)


	//   ....[0]....
.L_646:
        /*0114*/ 	.word	0x000047b0


	//   ....[1]....
        /*0118*/ 	.word	0x000047c0


	//   ....[2]....
        /*011c*/ 	.word	0x000047d0


	//   ....[3]....
        /*0120*/ 	.word	0x000047e0


	//   ....[4]....
        /*0124*/ 	.word	0x000047f0


	//   ....[5]....
        /*0128*/ 	.word	0x00004800


	//   ....[6]....
        /*012c*/ 	.word	0x00004810


	//   ....[7]....
        /*0130*/ 	.word	0x00004820


	//   ....[8]....
        /*0134*/ 	.word	0x00004830


	//   ....[9]....
        /*0138*/ 	.word	0x000048d0


	//   ....[10]....
        /*013c*/ 	.word	0x000048e0


	//   ....[11]....
        /*0140*/ 	.word	0x000048f0


	//   ....[12]....
        /*0144*/ 	.word	0x00004900


	//   ....[13]....
        /*0148*/ 	.word	0x00004910


	//   ....[14]....
        /*014c*/ 	.word	0x00004920


	//   ....[15]....
        /*0150*/ 	.word	0x00004930


	//   ....[16]....
        /*0154*/ 	.word	0x00004940


	//   ....[17]....
        /*0158*/ 	.word	0x00004950


	//   ....[18]....
        /*015c*/ 	.word	0x000049f0


	//   ....[19]....
        /*0160*/ 	.word	0x00004a00


	//   ....[20]....
        /*0164*/ 	.word	0x00004a10


	//   ....[21]....
        /*0168*/ 	.word	0x00004a20


	//   ....[22]....
        /*016c*/ 	.word	0x00004a30


	//   ....[23]....
        /*0170*/ 	.word	0x00004a40


	//   ....[24]....
        /*0174*/ 	.word	0x00004a50


	//   ....[25]....
        /*0178*/ 	.word	0x00004a60


	//   ....[26]....
        /*017c*/ 	.word	0x00004a70


	//   ....[27]....
        /*0180*/ 	.word	0x00004b10


	//   ....[28]....
        /*0184*/ 	.word	0x00004b20


	//   ....[29]....
        /*0188*/ 	.word	0x00004b30


	//   ....[30]....
        /*018c*/ 	.word	0x00004b40


	//   ....[31]....
        /*0190*/ 	.word	0x00004b50


	//   ....[32]....
        /*0194*/ 	.word	0x00004b60


	//   ....[33]....
        /*0198*/ 	.word	0x00004b70


	//   ....[34]....
        /*019c*/ 	.word	0x00004b80


	//   ....[35]....
        /*01a0*/ 	.word	0x00004b90


	//   ....[36]....
        /*01a4*/ 	.word	0x00004c30


	//   ....[37]....
        /*01a8*/ 	.word	0x00004c40


	//   ....[38]....
        /*01ac*/ 	.word	0x00004c50


	//   ....[39]....
        /*01b0*/ 	.word	0x00004c60


	//   ....[40]....
        /*01b4*/ 	.word	0x00004c70


	//   ....[41]....
        /*01b8*/ 	.word	0x00004c80


	//   ....[42]....
        /*01bc*/ 	.word	0x00004c90


	//   ....[43]....
        /*01c0*/ 	.word	0x00004ca0


	//   ....[44]....
        /*01c4*/ 	.word	0x00004cb0


	//----- nvinfo : EIATTR_EXIT_INSTR_OFFSETS
	.align		4
.L_647:
        /*01c8*/ 	.byte	0x04, 0x1c
        /*01ca*/ 	.short	(.L_649 - .L_648)


	//   ....[0]....
.L_648:
        /*01cc*/ 	.word	0x00004e40


	//   ....[1]....
        /*01d0*/ 	.word	0x00005250


	//----- nvinfo : EIATTR_MAX_THREADS
	.align		4
.L_649:
        /*01d4*/ 	.byte	0x04, 0x05
        /*01d6*/ 	.short	(.L_651 - .L_650)
.L_650:
        /*01d8*/ 	.word	0x00000080
        /*01dc*/ 	.word	0x00000001
        /*01e0*/ 	.word	0x00000001
.L_651:


//--------------------- .nv.info._Z30router_gemm_kernel_bf16_outputI13__nv_bfloat16Li128ELi8ELi8ELi256ELi7168EEvPS0_PKT_S4_ --------------------------
	.section	.nv.info._Z30router_gemm_kernel_bf16_outputI13__nv_bfloat16Li128ELi8ELi8ELi256ELi7168EEvPS0_PKT_S4_,"",@"SHT_CUDA_INFO"
	.sectionflags	@""
	.align	4


	//----- nvinfo : EIATTR_CUDA_API_VERSION
	.align		4
        /*0000*/ 	.byte	0x04, 0x37
        /*0002*/ 	.short	(.L_653 - .L_652)
.L_652:
        /*0004*/ 	.word	0x00000082


	//----- nvinfo : EIATTR_SW2861232_WAR
	.align		4
.L_653:
        /*0008*/ 	.byte	0x01, 0x35
	.zero		2


	//----- nvinfo : EIATTR_PARAM_CBANK
	.align		4
        /*000c*/ 	.byte	0x04, 0x0a
        /*000e*/ 	.short	(.L_655 - .L_654)
	.align		4
.L_654:
        /*0010*/ 	.word	index@(.nv.constant0._Z30router_gemm_kernel_bf16_outputI13__nv_bfloat16Li128ELi8ELi8ELi256ELi7168EEvPS0_PKT_S4_)
        /*0014*/ 	.short	0x0160
        /*0016*/ 	.short	0x0018


	//----- nvinfo : EIATTR_CBANK_PARAM_SIZE
	.align		4
.L_655:
        /*0018*/ 	.byte	0x03, 0x19
        /*001a*/ 	.short	0x0018


	//----- nvinfo : EIATTR_KPARAM_INFO
	.align		4
        /*001c*/ 	.byte	0x04, 0x17
        /*001e*/ 	.short	(.L_657 - .L_656)
.L_656:
        /*0020*/ 	.word	0x00000000
        /*0024*/ 	.short	0x0002
        /*0026*/ 	.short	0x0010
        /*0028*/ 	.byte	0x00, 0xf0, 0x21, 0x00


	//----- nvinfo : EIATTR_KPARAM_INFO
	.align		4
.L_657:
        /*002c*/ 	.byte	0x04, 0x17
        /*002e*/ 	.short	(.L_659 - .L_658)
.L_658:
        /*0030*/ 	.word	0x00000000
        /*0034*/ 	.short	0x0001
        /*0036*/ 	.short	0x0008
        /*0038*/ 	.byte	0x00, 0xf0, 0x21, 0x00


	//----- nvinfo : EIATTR_KPARAM_INFO
	.align		4
.L_659:
        /*003c*/ 	.byte	0x04, 0x17
        /*003e*/ 	.short	(.L_661 - .L_660)
.L_660:
        /*0040*/ 	.word	0x00000000
        /*0044*/ 	.short	0x0000
        /*0046*/ 	.short	0x0000
        /*0048*/ 	.byte	0x00, 0xf0, 0x21, 0x00


	//----- nvinfo : EIATTR_MAXREG_COUNT
	.align		4
.L_661:
        /*004c*/ 	.byte	0x03, 0x1b
        /*004e*/ 	.short	0x00ff


	//----- nvinfo : EIATTR_NUM_BARRIERS
	.align		4
        /*0050*/ 	.byte	0x02, 0x4c
        /*0052*/ 	.byte	0x01
	.zero		1


	//----- nvinfo : EIATTR_MERCURY_ISA_VERSION
	.align		4
        /*0054*/ 	.byte	0x03, 0x5f
        /*0056*/ 	.short	0x0000


	//----- nvinfo : EIATTR_COOP_GROUP_MASK_REGIDS
	.align		4
        /*0058*/ 	.byte	0x04, 0x29
        /*005a*/ 	.short	(.L_663 - .L_662)


	//   ....[0]....
.L_662:
        /*005c*/ 	.word	0xffffffff


	//   ....[1]....
        /*0060*/ 	.word	0xffffffff


	//   ....[2]....
        /*0064*/ 	.word	0xffffffff


	//   ....[3]....
        /*0068*/ 	.word	0xffffffff


	//   ....[4]....
        /*006c*/ 	.word	0xffffffff


	//   ....[5]....
        /*0070*/ 	.word	0xffffffff


	//   ....[6]....
        /*0074*/ 	.word	0xffffffff


	//   ....[7]....
        /*0078*/ 	.word	0xffffffff


	//   ....[8]....
        /*007c*/ 	.word	0xffffffff


	//   ....[9]....
        /*0080*/ 	.word	0xffffffff


	//   ....[10]....
        /*0084*/ 	.word	0xffffffff


	//   ....[11]....
        /*0088*/ 	.word	0xffffffff


	//   ....[12]....
        /*008c*/ 	.word	0xffffffff


	//   ....[13]....
        /*0090*/ 	.word	0xffffffff


	//   ....[14]....
        /*0094*/ 	.word	0xffffffff


	//   ....[15]....
        /*0098*/ 	.word	0xffffffff


	//   ....[16]....
        /*009c*/ 	.word	0xffffffff


	//   ....[17]....
        /*00a0*/ 	.word	0xffffffff


	//   ....[18]....
        /*00a4*/ 	.word	0xffffffff


	//   ....[19]....
        /*00a8*/ 	.word	0xffffffff


	//   ....[20]....
        /*00ac*/ 	.word	0xffffffff


	//   ....[21]....
        /*00b0*/ 	.word	0xffffffff


	//   ....[22]....
        /*00b4*/ 	.word	0xffffffff


	//   ....[23]....
        /*00b8*/ 	.word	0xffffffff


	//   ....[24]....
        /*00bc*/ 	.word	0xffffffff


	//   ....[25]....
        /*00c0*/ 	.word	0xffffffff


	//   ....[26]....
        /*00c4*/ 	.word	0xffffffff


	//   ....[27]....
        /*00c8*/ 	.word	0xffffffff


	//   ....[28]....
        /*00cc*/ 	.word	0xffffffff


	//   ....[29]....
        /*00d0*/ 	.word	0xffffffff


	//   ....[30]....
        /*00d4*/ 	.word	0xffffffff


	//   ....[31]....
        /*00d8*/ 	.word	0xffffffff


	//   ....[32]....
        /*00dc*/ 	.word	0xffffffff


	//   ....[33]....
        /*00e0*/ 	.word	0xffffffff


	//   ....[34]....
        /*00e4*/ 	.word	0xffffffff


	//   ....[35]....
        /*00e8*/ 	.word	0xffffffff


	//   ....[36]....
        /*00ec*/ 	.word	0xffffffff


	//   ....[37]....
        /*00f0*/ 	.word	0xffffffff


	//   ....[38]....
        /*00f4*/ 	.word	0xffffffff


	//   ....[39]....
        /*00f8*/ 	.word	0xffffffff


	//----- nvinfo : EIATTR_COOP_GROUP_INSTR_OFFSETS
	.align		4
.L_663:
        /*00fc*/ 	.byte	0x04, 0x28
        /*00fe*/ 	.short	(.L_665 - .L_664)


	//   ....[0]....
.L_664:
        /*0100*/ 	.word	0x00004040


	//   ....[1]....
        /*0104*/ 	.word	0x00004050


	//   ....[2]....
        /*0108*/ 	.word	0x00004060


	//   ....[3]....
        /*010c*/ 	.word	0x00004070


	//   ....[4]....
        /*0110*/ 	.word	0x00004080


	//   ....[5]....
        /*0114*/ 	.word	0x00004090


	//   ....[6]....
        /*0118*/ 	.word	0x000040a0


	//   ....[7]....
        /*011c*/ 	.word	0x000040b0


	//   ....[8]....
        /*0120*/ 	.word	0x00004140


	//   ....[9]....
        /*0124*/ 	.word	0x00004150


	//   ....[10]....
        /*0128*/ 	.word	0x00004160


	//   ....[11]....
        /*012c*/ 	.word	0x00004170


	//   ....[12]....
        /*0130*/ 	.word	0x00004180


	//   ....[13]....
        /*0134*/ 	.word	0x00004190


	//   ....[14]....
        /*0138*/ 	.word	0x000041a0


	//   ....[15]....
        /*013c*/ 	.word	0x000041b0


	//   ....[16]....
        /*0140*/ 	.word	0x00004240


	//   ....[17]....
        /*0144*/ 	.word	0x00004250


	//   ....[18]....
        /*0148*/ 	.word	0x00004260


	//   ....[19]....
        /*014c*/ 	.word	0x00004270


	//   ....[20]....
        /*0150*/ 	.word	0x00004280


	//   ....[21]....
        /*0154*/ 	.word	0x00004290


	//   ....[22]....
        /*0158*/ 	.word	0x000042a0


	//   ....[23]....
        /*015c*/ 	.word	0x000042b0


	//   ....[24]....
        /*0160*/ 	.word	0x00004340


	//   ....[25]....
        /*0164*/ 	.word	0x00004350


	//   ....[26]....
        /*0168*/ 	.word	0x00004360


	//   ....[27]....
        /*016c*/ 	.word	0x00004370


	//   ....[28]....
        /*0170*/ 	.word	0x00004380


	//   ....[29]....
        /*0174*/ 	.word	0x00004390


	//   ....[30]....
        /*0178*/ 	.word	0x000043a0


	//   ....[31]....
        /*017c*/ 	.word	0x000043b0


	//   ....[32]....
        /*0180*/ 	.word	0x00004440


	//   ....[33]....
        /*0184*/ 	.word	0x00004450


	//   ....[34]....
        /*0188*/ 	.word	0x00004460


	//   ....[35]....
        /*018c*/ 	.word	0x00004470


	//   ....[36]....
        /*0190*/ 	.word	0x00004480


	//   ....[37]....
        /*0194*/ 	.word	0x00004490


	//   ....[38]....
        /*0198*/ 	.word	0x000044a0


	//   ....[39]....
        /*019c*/ 	.word	0x000044b0


	//----- nvinfo : EIATTR_EXIT_INSTR_OFFSETS
	.align		4
.L_665:
        /*01a0*/ 	.byte	0x04, 0x1c
        /*01a2*/ 	.short	(.L_667 - .L_666)


	//   ....[0]....
.L_666:
        /*01a4*/ 	.word	0x00004620


	//   ....[1]....
        /*01a8*/ 	.word	0x000049c0


	//----- nvinfo : EIATTR_MAX_THREADS
	.align		4
.L_667:
        /*01ac*/ 	.byte	0x04, 0x05
        /*01ae*/ 	.short	(.L_669 - .L_668)
.L_668:
        /*01b0*/ 	.word	0x00000080
        /*01b4*/ 	.word	0x00000001
        /*01b8*/ 	.word	0x00000001
.L_669:


//--------------------- .nv.info._Z30router_gemm_kernel_bf16_outputI13__nv_bfloat16Li128ELi8ELi7ELi256ELi7168EEvPS0_PKT_S4_ --------------------------
	.section	.nv.info._Z30router_gemm_kernel_bf16_outputI13__nv_bfloat16Li128ELi8ELi7ELi256ELi7168EEvPS0_PKT_S4_,"",@"SHT_CUDA_INFO"
	.sectionflags	@""
	.align	4


	//----- nvinfo : EIATTR_CUDA_API_VERSION
	.align		4
        /*0000*/ 	.byte	0x04, 0x37
        /*0002*/ 	.short	(.L_671 - .L_670)
.L_670:
        /*0004*/ 	.word	0x00000082


	//----- nvinfo : EIATTR_SW2861232_WAR
	.align		4
.L_671:
        /*0008*/ 	.byte	0x01, 0x35
	.zero		2


	//----- nvinfo : EIATTR_PARAM_CBANK
	.align		4
        /*000c*/ 	.byte	0x04, 0x0a
        /*000e*/ 	.short	(.L_673 - .L_672)
	.align		4
.L_672:
        /*0010*/ 	.word	index@(.nv.constant0._Z30router_gemm_kernel_bf16_outputI13__nv_bfloat16Li128ELi8ELi7ELi256ELi7168EEvPS0_PKT_S4_)
        /*0014*/ 	.short	0x0160
        /*0016*/ 	.short	0x0018


	//----- nvinfo : EIATTR_CBANK_PARAM_SIZE
	.align		4
.L_673:
        /*0018*/ 	.byte	0x03, 0x19
        /*001a*/ 	.short	0x0018


	//----- nvinfo : EIATTR_KPARAM_INFO
	.align		4
        /*001c*/ 	.byte	0x04, 0x17
        /*001e*/ 	.short	(.L_675 - .L_674)
.L_674:
        /*0020*/ 	.word	0x00000000
        /*0024*/ 	.short	0x0002
        /*0026*/ 	.short	0x0010
        /*0028*/ 	.byte	0x00, 0xf0, 0x21, 0x00


	//----- nvinfo : EIATTR_KPARAM_INFO
	.align		4
.L_675:
        /*002c*/ 	.byte	0x04, 0x17
        /*002e*/ 	.short	(.L_677 - .L_676)
.L_676:
        /*0030*/ 	.word	0x00000000
        /*0034*/ 	.short	0x0001
        /*0036*/ 	.short	0x0008
        /*0038*/ 	.byte	0x00, 0xf0, 0x21, 0x00


	//----- nvinfo : EIATTR_KPARAM_INFO
	.align		4
.L_677:
        /*003c*/ 	.byte	0x04, 0x17
        /*003e*/ 	.short	(.L_679 - .L_678)
.L_678:
        /*0040*/ 	.word	0x00000000
        /*0044*/ 	.short	0x0000
        /*0046*/ 	.short	0x0000
        /*0048*/ 	.byte	0x00, 0xf0, 0x21, 0x00


	//----- nvinfo : EIATTR_MAXREG_COUNT
	.align		4
.L_679:
        /*004c*/ 	.byte	0x03, 0x1b
        /*004e*/ 	.short	0x00ff


	//----- nvinfo : EIATTR_NUM_BARRIERS
	.align		4
        /*0050*/ 	.byte	0x02, 0x4c
        /*0052*/ 	.byte	0x01
	.zero		1


	//----- nvinfo : EIATTR_MERCURY_ISA_VERSION
	.align		4
        /*0054*/ 	.byte	0x03, 0x5f
        /*0056*/ 	.short	0x0000


	//----- nvinfo : EIATTR_COOP_GROUP_MASK_REGIDS
	.align		4
        /*0058*/ 	.byte	0x04, 0x29
        /*005a*/ 	.short	(.L_681 - .L_680)


	//   ....[0]....
.L_680:
        /*005c*/ 	.word	0xffffffff


	//   ....[1]....
        /*0060*/ 	.word	0xffffffff


	//   ....[2]....
        /*0064*/ 	.word	0xffffffff


	//   ....[3]....
        /*0068*/ 	.word	0xffffffff


	//   ....[4]....
        /*006c*/ 	.word	0xffffffff


	//   ....[5]....
        /*0070*/ 	.word	0xffffffff


	//   ....[6]....
        /*0074*/ 	.word	0xffffffff


	//   ....[7]....
        /*0078*/ 	.word	0xffffffff


	//   ....[8]....
        /*007c*/ 	.word	0xffffffff


	//   ....[9]....
        /*0080*/ 	.word	0xffffffff


	//   ....[10]....
        /*0084*/ 	.word	0xffffffff


	//   ....[11]....
        /*0088*/ 	.word	0xffffffff


	//   ....[12]....
        /*008c*/ 	.word	0xffffffff


	//   ....[13]....
        /*0090*/ 	.word	0xffffffff


	//   ....[14]....
        /*0094*/ 	.word	0xffffffff


	//   ....[15]....
        /*0098*/ 	.word	0xffffffff


	//   ....[16]....
        /*009c*/ 	.word	0xffffffff


	//   ....[17]....
        /*00a0*/ 	.word	0xffffffff


	//   ....[18]....
        /*00a4*/ 	.word	0xffffffff


	//   ....[19]....
        /*00a8*/ 	.word	0xffffffff


	//   ....[20]....
        /*00ac*/ 	.word	0xffffffff


	//   ....[21]....
        /*00b0*/ 	.word	0xffffffff


	//   ....[22]....
        /*00b4*/ 	.word	0xffffffff


	//   ....[23]....
        /*00b8*/ 	.word	0xffffffff


	//   ....[24]....
        /*00bc*/ 	.word	0xffffffff


	//   ....[25]....
        /*00c0*/ 	.word	0xffffffff


	//   ....[26]....
        /*00c4*/ 	.word	0xffffffff


	//   ....[27]....
        /*00c8*/ 	.word	0xffffffff


	//   ....[28]....
        /*00cc*/ 	.word	0xffffffff


	//   ....[29]....
        /*00d0*/ 	.word	0xffffffff


	//   ....[30]....
        /*00d4*/ 	.word	0xffffffff


	//   ....[31]....
        /*00d8*/ 	.word	0xffffffff


	//   ....[32]....
        /*00dc*/ 	.word	0xffffffff


	//   ....[33]....
        /*00e0*/ 	.word	0xffffffff


	//   ....[34]....
        /*00e4*/ 	.word	0xffffffff


	//----- nvinfo : EIATTR_COOP_GROUP_INSTR_OFFSETS
	.align		4
.L_681:
        /*00e8*/ 	.byte	0x04, 0x28
        /*00ea*/ 	.short	(.L_683 - .L_682)


	//   ....[0]....
.L_682:
        /*00ec*/ 	.word	0x000038c0


	//   ....[1]....
        /*00f0*/ 	.word	0x000038e0


	//   ....[2]....
        /*00f4*/ 	.word	0x000038f0


	//   ....[3]....
        /*00f8*/ 	.word	0x00003900


	//   ....[4]....
        /*00fc*/ 	.word	0x00003910


	//   ....[5]....
        /*0100*/ 	.word	0x00003920


	//   ....[6]....
        /*0104*/ 	.word	0x00003930


	//   ....[7]....
        /*0108*/ 	.word	0x00003970


	//   ....[8]....
        /*010c*/ 	.word	0x000039b0


	//   ....[9]....
        /*0110*/ 	.word	0x000039d0


	//   ....[10]....
        /*0114*/ 	.word	0x000039e0


	//   ....[11]....
        /*0118*/ 	.word	0x000039f0


	//   ....[12]....
        /*011c*/ 	.word	0x00003a00


	//   ....[13]....
        /*0120*/ 	.word	0x00003a10


	//   ....[14]....
        /*0124*/ 	.word	0x00003a50


	//   ....[15]....
        /*0128*/ 	.word	0x00003a80


	//   ....[16]....
        /*012c*/ 	.word	0x00003ab0


	//   ....[17]....
        /*0130*/ 	.word	0x00003ac0


	//   ....[18]....
        /*0134*/ 	.word	0x00003ad0


	//   ....[19]....
        /*0138*/ 	.word	0x00003ae0


	//   ....[20]....
        /*013c*/ 	.word	0x00003af0


	//   ....[21]....
        /*0140*/ 	.word	0x00003b40


	//   ....[22]....
        /*0144*/ 	.word	0x00003b80


	//   ....[23]....
        /*0148*/ 	.word	0x00003b90


	//   ....[24]....
        /*014c*/ 	.word	0x00003ba0


	//   ....[25]....
        /*0150*/ 	.word	0x00003bb0


	//   ....[26]....
        /*0154*/ 	.word	0x00003bc0


	//   ....[27]....
        /*0158*/ 	.word	0x00003bd0


	//   ....[28]....
        /*015c*/ 	.word	0x00003c50


	//   ....[29]....
        /*0160*/ 	.word	0x00003c60


	//   ....[30]....
        /*0164*/ 	.word	0x00003c70


	//   ....[31]....
        /*0168*/ 	.word	0x00003c80


	//   ....[32]....
        /*016c*/ 	.word	0x00003c90


	//   ....[33]....
        /*0170*/ 	.word	0x00003ca0


	//   ....[34]....
        /*0174*/ 	.word	0x00003cb0


	//----- nvinfo : EIATTR_EXIT_INSTR_OFFSETS
	.align		4
.L_683:
        /*0178*/ 	.byte	0x04, 0x1c
        /*017a*/ 	.short	(.L_685 - .L_684)


	//   ....[0]....
.L_684:
        /*017c*/ 	.word	0x00003e00


	//   ....[1]....
        /*0180*/ 	.word	0x00004130


	//----- nvinfo : EIATTR_MAX_THREADS
	.align		4
.L_685:
        /*0184*/ 	.byte	0x04, 0x05
        /*0186*/ 	.short	(.L_687 - .L_686)
.L_686:
        /*0188*/ 	.word	0x00000080
        /*018c*/ 	.word	0x00000001
        /*0190*/ 	.word	0x00000001
.L_687:


//--------------------- .nv.info._Z30router_gemm_kernel_bf16_outputI13__nv_bfloat16Li128ELi8ELi6ELi256ELi7168EEvPS0_PKT_S4_ --------------------------
	.section	.nv.info._Z30router_gemm_kernel_bf16_outputI13__nv_bfloat16Li128ELi8ELi6ELi256ELi7168EEvPS0_PKT_S4_,"",@"SHT_CUDA_INFO"
	.sectionflags	@""
	.align	4


	//----- nvinfo : EIATTR_CUDA_API_VERSION
	.align		4
        /*0000*/ 	.byte	0x04, 0x37
        /*0002*/ 	.short	(.L_689 - .L_688)
.L_688:
        /*0004*/ 	.word	0x00000082


	//----- nvinfo : EIATTR_SW2861232_WAR
	.align		4
.L_689:
        /*0008*/ 	.byte	0x01, 0x35
	.zero		2


	//----- nvinfo : EIATTR_PARAM_CBANK
	.align		4
        /*000c*/ 	.byte	0x04, 0x0a
        /*000e*/ 	.short	(.L_691 - .L_690)
	.align		4
.L_690:
        /*0010*/ 	.word	index@(.nv.constant0._Z30router_gemm_kernel_bf16_outputI13__nv_bfloat16Li128ELi8ELi6ELi256ELi7168EEvPS0_PKT_S4_)
        /*0014*/ 	.short	0x0160
        /*0016*/ 	.short	0x0018


	//----- nvinfo : EIATTR_CBANK_PARAM_SIZE
	.align		4
.L_691:
        /*0018*/ 	.byte	0x03, 0x19
        /*001a*/ 	.short	0x0018


	//----- nvinfo : EIATTR_KPARAM_INFO
	.align		4
        /*001c*/ 	.byte	0x04, 0x17
        /*001e*/ 	.short	(.L_693 - .L_692)
.L_692:
        /*0020*/ 	.word	0x00000000
        /*0024*/ 	.short	0x0002
        /*0026*/ 	.short	0x0010
        /*0028*/ 	.byte	0x00, 0xf0, 0x21, 0x00


	//----- nvinfo : EIATTR_KPARAM_INFO
	.align		4
.L_693:
        /*002c*/ 	.byte	0x04, 0x17
        /*002e*/ 	.short	(.L_695 - .L_694)
.L_694:
        /*0030*/ 	.word	0x00000000
        /*0034*/ 	.short	0x0001
        /*0036*/ 	.short	0x0008
        /*0038*/ 	.byte	0x00, 0xf0, 0x21, 0x00


	//----- nvinfo : EIATTR_KPARAM_INFO
	.align		4
.L_695:
        /*003c*/ 	.byte	0x04, 0x17
        /*003e*/ 	.short	(.L_697 - .L_696)
.L_696:
        /*0040*/ 	.word	0x00000000
        /*0044*/ 	.short	0x0000
        /*0046*/ 	.short	0x0000
        /*0048*/ 	.byte	0x00, 0xf0, 0x21, 0x00


	//----- nvinfo : EIATTR_MAXREG_COUNT
	.align		4
.L_697:
        /*004c*/ 	.byte	0x03, 0x1b
        /*004e*/ 	.short	0x00ff


	//----- nvinfo : EIATTR_NUM_BARRIERS
	.align		4
        /*0050*/ 	.byte	0x02, 0x4c
        /*0052*/ 	.byte	0x01
	.zero		1


	//----- nvinfo : EIATTR_MERCURY_ISA_VERSION
	.align		4
        /*0054*/ 	.byte	0x03, 0x5f
        /*0056*/ 	.short	0x0000


	//----- nvinfo : EIATTR_COOP_GROUP_MASK_REGIDS
	.align		4
        /*0058*/ 	.byte	0x04, 0x29
        /*005a*/ 	.short	(.L_699 - .L_698)


	//   ....[0]....
.L_698:
        /*005c*/ 	.word	0xffffffff


	//   ....[1]....
        /*0060*/ 	.word	0xffffffff


	//   ....[2]....
        /*0064*/ 	.word	0xffffffff


	//   ....[3]....
        /*0068*/ 	.word	0xffffffff


	//   ....[4]....
        /*006c*/ 	.word	0xffffffff


	//   ....[5]....
        /*0070*/ 	.word	0xffffffff


	//   ....[6]....
        /*0074*/ 	.word	0xffffffff


	//   ....[7]....
        /*0078*/ 	.word	0xffffffff


	//   ....[8]....
        /*007c*/ 	.word	0xffffffff


	//   ....[9]....
        /*0080*/ 	.word	0xffffffff


	//   ....[10]....
        /*0084*/ 	.word	0xffffffff


	//   ....[11]....
        /*0088*/ 	.word	0xffffffff


	//   ....[12]....
        /*008c*/ 	.word	0xffffffff


	//   ....[13]....
        /*0090*/ 	.word	0xffffffff


	//   ....[14]....
        /*0094*/ 	.word	0xffffffff


	//   ....[15]....
        /*0098*/ 	.word	0xffffffff


	//   ....[16]....
        /*009c*/ 	.word	0xffffffff


	//   ....[17]....
        /*00a0*/ 	.word	0xffffffff


	//   ....[18]....
        /*00a4*/ 	.word	0xffffffff


	//   ....[19]....
        /*00a8*/ 	.word	0xffffffff


	//   ....[20]....
        /*00ac*/ 	.word	0xffffffff


	//   ....[21]....
        /*00b0*/ 	.word	0xffffffff


	//   ....[22]....
        /*00b4*/ 	.word	0xffffffff


	//   ....[23]....
        /*00b8*/ 	.word	0xffffffff


	//   ....[24]....
        /*00bc*/ 	.word	0xffffffff


	//   ....[25]....
        /*00c0*/ 	.word	0xffffffff


	//   ....[26]....
        /*00c4*/ 	.word	0xffffffff


	//   ....[27]....
        /*00c8*/ 	.word	0xffffffff


	//   ....[28]....
        /*00cc*/ 	.word	0xffffffff


	//   ....[29]....
        /*00d0*/ 	.word	0xffffffff


	//----- nvinfo : EIATTR_COOP_GROUP_INSTR_OFFSETS
	.align		4
.L_699:
        /*00d4*/ 	.byte	0x04, 0x28
        /*00d6*/ 	.short	(.L_701 - .L_700)


	//   ....[0]....
.L_700:
        /*00d8*/ 	.word	0x00003160


	//   ....[1]....
        /*00dc*/ 	.word	0x00003170


	//   ....[2]....
        /*00e0*/ 	.word	0x00003180


	//   ....[3]....
        /*00e4*/ 	.word	0x00003190


	//   ....[4]....
        /*00e8*/ 	.word	0x000031a0


	//   ....[5]....
        /*00ec*/ 	.word	0x000031b0


	//   ....[6]....
        /*00f0*/ 	.word	0x00003220


	//   ....[7]....
        /*00f4*/ 	.word	0x00003230


	//   ....[8]....
        /*00f8*/ 	.word	0x00003240


	//   ....[9]....
        /*00fc*/ 	.word	0x00003250


	//   ....[10]....
        /*0100*/ 	.word	0x00003260


	//   ....[11]....
        /*0104*/ 	.word	0x00003270


	//   ....[12]....
        /*0108*/ 	.word	0x000032e0


	//   ....[13]....
        /*010c*/ 	.word	0x000032f0


	//   ....[14]....
        /*0110*/ 	.word	0x00003300


	//   ....[15]....
        /*0114*/ 	.word	0x00003310


	//   ....[16]....
        /*0118*/ 	.word	0x00003320


	//   ....[17]....
        /*011c*/ 	.word	0x00003330


	//   ....[18]....
        /*0120*/ 	.word	0x000033a0


	//   ....[19]....
        /*0124*/ 	.word	0x000033b0


	//   ....[20]....
        /*0128*/ 	.word	0x000033c0


	//   ....[21]....
        /*012c*/ 	.word	0x000033d0


	//   ....[22]....
        /*0130*/ 	.word	0x000033e0


	//   ....[23]....
        /*0134*/ 	.word	0x000033f0


	//   ....[24]....
        /*0138*/ 	.word	0x00003460


	//   ....[25]....
        /*013c*/ 	.word	0x00003470


	//   ....[26]....
        /*0140*/ 	.word	0x00003480


	//   ....[27]....
        /*0144*/ 	.word	0x00003490


	//   ....[28]....
        /*0148*/ 	.word	0x000034a0


	//   ....[29]....
        /*014c*/ 	.word	0x000034b0


	//----- nvinfo : EIATTR_EXIT_INSTR_OFFSETS
	.align		4
.L_701:
        /*0150*/ 	.byte	0x04, 0x1c
        /*0152*/ 	.short	(.L_703 - .L_702)


	//   ....[0]....
.L_702:
        /*0154*/ 	.word	0x000035e0


	//   ....[1]....
        /*0158*/ 	.word	0x000038a0


	//----- nvinfo : EIATTR_MAX_THREADS
	.align		4
.L_703:
        /*015c*/ 	.byte	0x04, 0x05
        /*015e*/ 	.short	(.L_705 - .L_704)
.L_704:
        /*0160*/ 	.word	0x00000080
        /*0164*/ 	.word	0x00000001
        /*0168*/ 	.word	0x00000001
.L_705:


//--------------------- .nv.info._Z30router_gemm_kernel_bf16_outputI13__nv_bfloat16Li128ELi8ELi5ELi256ELi7168EEvPS0_PKT_S4_ --------------------------
	.section	.nv.info._Z30router_gemm_kernel_bf16_outputI13__nv_bfloat16Li128ELi8ELi5ELi256ELi7168EEvPS0_PKT_S4_,"",@"SHT_CUDA_INFO"
	.sectionflags	@""
	.align	4


	//----- nvinfo : EIATTR_CUDA_API_VERSION
	.align		4
        /*0000*/ 	.byte	0x04, 0x37
        /*0002*/ 	.short	(.L_707 - .L_706)
.L_706:
        /*0004*/ 	.word	0x00000082


	//----- nvinfo : EIATTR_SW2861232_WAR
	.align		4
.L_707:
        /*0008*/ 	.byte	0x01, 0x35
	.zero		2


	//----- nvinfo : EIATTR_PARAM_CBANK
	.align		4
        /*000c*/ 	.byte	0x04, 0x0a
        /*000e*/ 	.short	(.L_709 - .L_708)
	.align		4
.L_708:
        /*0010*/ 	.word	index@(.nv.constant0._Z30router_gemm_kernel_bf16_outputI13__nv_bfloat16Li128ELi8ELi5ELi256ELi7168EEvPS0_PKT_S4_)
        /*0014*/ 	.short	0x0160
        /*0016*/ 	.short	0x0018


	//----- nvinfo : EIATTR_CBANK_PARAM_SIZE
	.align		4
.L_709:
        /*0018*/ 	.byte	0x03, 0x19
        /*001a*/ 	.short	0x0018


	//----- nvinfo : EIATTR_KPARAM_INFO
	.align		4
        /*001c*/ 	.byte	0x04, 0x17
        /*001e*/ 	.short	(.L_711 - .L_710)
.L_710:
        /*0020*/ 	.word	0x00000000
        /*0024*/ 	.short	0x0002
        /*0026*/ 	.short	0x0010
        /*0028*/ 	.byte	0x00, 0xf0, 0x21, 0x00


	//----- nvinfo : EIATTR_KPARAM_INFO
	.align		4
.L_711:
        /*002c*/ 	.byte	0x04, 0x17
        /*002e*/ 	.short	(.L_713 - .L_712)
.L_712:
        /*0030*/ 	.word	0x00000000
        /*0034*/ 	.short	0x0001
        /*0036*/ 	.short	0x0008
        /*0038*/ 	.byte	0x00, 0xf0, 0x21, 0x00


	//----- nvinfo : EIATTR_KPARAM_INFO
	.align		4
.L_713:
        /*003c*/ 	.byte	0x04, 0x17
        /*003e*/ 	.short	(.L_715 - .L_714)
.L_714:
        /*0040*/ 	.word	0x00000000
        /*0044*/ 	.short	0x0000
        /*0046*/ 	.short	0x0000
        /*0048*/ 	.byte	0x00, 0xf0, 0x21, 0x00


	//----- nvinfo : EIATTR_MAXREG_COUNT
	.align		4
.L_715:
        /*004c*/ 	.byte	0x03, 0x1b
        /*004e*/ 	.short	0x00ff


	//----- nvinfo : EIATTR_NUM_BARRIERS
	.align		4
        /*0050*/ 	.byte	0x02, 0x4c
        /*0052*/ 	.byte	0x01
	.zero		1


	//----- nvinfo : EIATTR_MERCURY_ISA_VERSION
	.align		4
        /*0054*/ 	.byte	0x03, 0x5f
        /*0056*/ 	.short	0x0000


	//----- nvinfo : EIATTR_COOP_GROUP_MASK_REGIDS
	.align		4
        /*0058*/ 	.byte	0x04, 0x29
        /*005a*/ 	.short	(.L_717 - .L_716)


	//   ....[0]....
.L_716:
        /*005c*/ 	.word	0xffffffff


	//   ....[1]....
        /*0060*/ 	.word	0xffffffff


	//   ....[2]....
        /*0064*/ 	.word	0xffffffff


	//   ....[3]....
        /*0068*/ 	.word	0xffffffff


	//   ....[4]....
        /*006c*/ 	.word	0xffffffff


	//   ....[5]....
        /*0070*/ 	.word	0xffffffff


	//   ....[6]....
        /*0074*/ 	.word	0xffffffff


	//   ....[7]....
        /*0078*/ 	.word	0xffffffff


	//   ....[8]....
        /*007c*/ 	.word	0xffffffff


	//   ....[9]....
        /*0080*/ 	.word	0xffffffff


	//   ....[10]....
        /*0084*/ 	.word	0xffffffff


	//   ....[11]....
        /*0088*/ 	.word	0xffffffff


	//   ....[12]....
        /*008c*/ 	.word	0xffffffff


	//   ....[13]....
        /*0090*/ 	.word	0xffffffff


	//   ....[14]....
        /*0094*/ 	.word	0xffffffff


	//   ....[15]....
        /*0098*/ 	.word	0xffffffff


	//   ....[16]....
        /*009c*/ 	.word	0xffffffff


	//   ....[17]....
        /*00a0*/ 	.word	0xffffffff


	//   ....[18]....
        /*00a4*/ 	.word	0xffffffff


	//   ....[19]....
        /*00a8*/ 	.word	0xffffffff


	//   ....[20]....
        /*00ac*/ 	.word	0xffffffff


	//   ....[21]....
        /*00b0*/ 	.word	0xffffffff


	//   ....[22]....
        /*00b4*/ 	.word	0xffffffff


	//   ....[23]....
        /*00b8*/ 	.word	0xffffffff


	//   ....[24]....
        /*00bc*/ 	.word	0xffffffff


	//----- nvinfo : EIATTR_COOP_GROUP_INSTR_OFFSETS
	.align		4
.L_717:
        /*00c0*/ 	.byte	0x04, 0x28
        /*00c2*/ 	.short	(.L_719 - .L_718)


	//   ....[0]....
.L_718:
        /*00c4*/ 	.word	0x000029f0


	//   ....[1]....
        /*00c8*/ 	.word	0x00002a00


	//   ....[2]....
        /*00cc*/ 	.word	0x00002a10


	//   ....[3]....
        /*00d0*/ 	.word	0x00002a20


	//   ....[4]....
        /*00d4*/ 	.word	0x00002a30


	//   ....[5]....
        /*00d8*/ 	.word	0x00002a80


	//   ....[6]....
        /*00dc*/ 	.word	0x00002aa0


	//   ....[7]....
        /*00e0*/ 	.word	0x00002ab0


	//   ....[8]....
        /*00e4*/ 	.word	0x00002ac0


	//   ....[9]....
        /*00e8*/ 	.word	0x00002ad0


	//   ....[10]....
        /*00ec*/ 	.word	0x00002b10


	//   ....[11]....
        /*00f0*/ 	.word	0x00002b40


	//   ....[12]....
        /*00f4*/ 	.word	0x00002b50


	//   ....[13]....
        /*00f8*/ 	.word	0x00002b60


	//   ....[14]....
        /*00fc*/ 	.word	0x00002b70


	//   ....[15]....
        /*0100*/ 	.word	0x00002bc0


	//   ....[16]....
        /*0104*/ 	.word	0x00002be0


	//   ....[17]....
        /*0108*/ 	.word	0x00002bf0


	//   ....[18]....
        /*010c*/ 	.word	0x00002c00


	//   ....[19]....
        /*0110*/ 	.word	0x00002c10


	//   ....[20]....
        /*0114*/ 	.word	0x00002c60


	//   ....[21]....
        /*0118*/ 	.word	0x00002c80


	//   ....[22]....
        /*011c*/ 	.word	0x00002c90


	//   ....[23]....
        /*0120*/ 	.word	0x00002ca0


	//   ....[24]....
        /*0124*/ 	.word	0x00002cb0


	//----- nvinfo : EIATTR_EXIT_INSTR_OFFSETS
	.align		4
.L_719:
        /*0128*/ 	.byte	0x04, 0x1c
        /*012a*/ 	.short	(.L_721 - .L_720)


	//   ....[0]....
.L_720:
        /*012c*/ 	.word	0x00002dc0


	//   ....[1]....
        /*0130*/ 	.word	0x00003010


	//----- nvinfo : EIATTR_MAX_THREADS
	.align		4
.L_721:
        /*0134*/ 	.byte	0x04, 0x05
        /*0136*/ 	.short	(.L_723 - .L_722)
.L_722:
        /*0138*/ 	.word	0x00000080
        /*013c*/ 	.word	0x00000001
        /*0140*/ 	.word	0x00000001
.L_723:


//--------------------- .nv.info._Z30router_gemm_kernel_bf16_outputI13__nv_bfloat16Li128ELi8ELi4ELi256ELi7168EEvPS0_PKT_S4_ --------------------------
	.section	.nv.info._Z30router_gemm_kernel_bf16_outputI13__nv_bfloat16Li128ELi8ELi4ELi256ELi7168EEvPS0_PKT_S4_,"",@"SHT_CUDA_INFO"
	.sectionflags	@""
	.align	4


	//----- nvinfo : EIATTR_CUDA_API_VERSION
	.align		4
        /*0000*/ 	.byte	0x04, 0x37
        /*0002*/ 	.short	(.L_725 - .L_724)
.L_724:
        /*0004*/ 	.word	0x00000082


	//----- nvinfo : EIATTR_SW2861232_WAR
	.align		4
.L_725:
        /*0008*/ 	.byte	0x01, 0x35
	.zero		2


	//----- nvinfo : EIATTR_PARAM_CBANK
	.align		4
        /*000c*/ 	.byte	0x04, 0x0a
        /*000e*/ 	.short	(.L_727 - .L_726)
	.align		4
.L_726:
        /*0010*/ 	.word	index@(.nv.constant0._Z30router_gemm_kernel_bf16_outputI13__nv_bfloat16Li128ELi8ELi4ELi256ELi7168EEvPS0_PKT_S4_)
        /*0014*/ 	.short	0x0160
        /*0016*/ 	.short	0x0018


	//----- nvinfo : EIATTR_CBANK_PARAM_SIZE
	.align		4
.L_727:
        /*0018*/ 	.byte	0x03, 0x19
        /*001a*/ 	.short	0x0018


	//----- nvinfo : EIATTR_KPARAM_INFO
	.align		4
        /*001c*/ 	.byte	0x04, 0x17
        /*001e*/ 	.short	(.L_729 - .L_728)
.L_728:
        /*0020*/ 	.word	0x00000000
        /*0024*/ 	.short	0x0002
        /*0026*/ 	.short	0x0010
        /*0028*/ 	.byte	0x00, 0xf0, 0x21, 0x00


	//----- nvinfo : EIATTR_KPARAM_INFO
	.align		4
.L_729:
        /*002c*/ 	.byte	0x04, 0x17
        /*002e*/ 	.short	(.L_731 - .L_730)
.L_730:
        /*0030*/ 	.word	0x00000000
        /*0034*/ 	.short	0x0001
        /*0036*/ 	.short	0x0008
        /*0038*/ 	.byte	0x00, 0xf0, 0x21, 0x00


	//----- nvinfo : EIATTR_KPARAM_INFO
	.align		4
.L_731:
        /*003c*/ 	.byte	0x04, 0x17
        /*003e*/ 	.short	(.L_733 - .L_732)
.L_732:
        /*0040*/ 	.word	0x00000000
        /*0044*/ 	.short	0x0000
        /*0046*/ 	.short	0x0000
        /*0048*/ 	.byte	0x00, 0xf0, 0x21, 0x00


	//----- nvinfo : EIATTR_MAXREG_COUNT
	.align		4
.L_733:
        /*004c*/ 	.byte	0x03, 0x1b
        /*004e*/ 	.short	0x00ff


	//----- nvinfo : EIATTR_NUM_BARRIERS
	.align		4
        /*0050*/ 	.byte	0x02, 0x4c
        /*0052*/ 	.byte	0x01
	.zero		1


	//----- nvinfo : EIATTR_MERCURY_ISA_VERSION
	.align		4
        /*0054*/ 	.byte	0x03, 0x5f
        /*0056*/ 	.short	0x0000


	//----- nvinfo : EIATTR_COOP_GROUP_MASK_REGIDS
	.align		4
        /*0058*/ 	.byte	0x04, 0x29
        /*005a*/ 	.short	(.L_735 - .L_734)


	//   ....[0]....
.L_734:
        /*005c*/ 	.word	0xffffffff


	//   ....[1]....
        /*0060*/ 	.word	0xffffffff


	//   ....[2]....
        /*0064*/ 	.word	0xffffffff


	//   ....[3]....
        /*0068*/ 	.word	0xffffffff


	//   ....[4]....
        /*006c*/ 	.word	0xffffffff


	//   ....[5]....
        /*0070*/ 	.word	0xffffffff


	//   ....[6]....
        /*0074*/ 	.word	0xffffffff


	//   ....[7]....
        /*0078*/ 	.word	0xffffffff


	//   ....[8]....
        /*007c*/ 	.word	0xffffffff


	//   ....[9]....
        /*0080*/ 	.word	0xffffffff


	//   ....[10]....
        /*0084*/ 	.word	0xffffffff


	//   ....[11]....
        /*0088*/ 	.word	0xffffffff


	//   ....[12]....
        /*008c*/ 	.word	0xffffffff


	//   ....[13]....
        /*0090*/ 	.word	0xffffffff


	//   ....[14]....
        /*0094*/ 	.word	0xffffffff


	//   ....[15]....
        /*0098*/ 	.word	0xffffffff


	//   ....[16]....
        /*009c*/ 	.word	0xffffffff


	//   ....[17]....
        /*00a0*/ 	.word	0xffffffff


	//   ....[18]....
        /*00a4*/ 	.word	0xffffffff


	//   ....[19]....
        /*00a8*/ 	.word	0xffffffff


	//----- nvinfo : EIATTR_COOP_GROUP_INSTR_OFFSETS
	.align		4
.L_735:
        /*00ac*/ 	.byte	0x04, 0x28
        /*00ae*/ 	.short	(.L_737 - .L_736)


	//   ....[0]....
.L_736:
        /*00b0*/ 	.word	0x00002280


	//   ....[1]....
        /*00b4*/ 	.word	0x00002290


	//   ....[2]....
        /*00b8*/ 	.word	0x000022a0


	//   ....[3]....
        /*00bc*/ 	.word	0x000022b0


	//   ....[4]....
        /*00c0*/ 	.word	0x00002300


	//   ....[5]....
        /*00c4*/ 	.word	0x00002310


	//   ....[6]....
        /*00c8*/ 	.word	0x00002320


	//   ....[7]....
        /*00cc*/ 	.word	0x00002330


	//   ....[8]....
        /*00d0*/ 	.word	0x00002380


	//   ....[9]....
        /*00d4*/ 	.word	0x00002390


	//   ....[10]....
        /*00d8*/ 	.word	0x000023a0


	//   ....[11]....
        /*00dc*/ 	.word	0x000023b0


	//   ....[12]....
        /*00e0*/ 	.word	0x00002400


	//   ....[13]....
        /*00e4*/ 	.word	0x00002410


	//   ....[14]....
        /*00e8*/ 	.word	0x00002420


	//   ....[15]....
        /*00ec*/ 	.word	0x00002430


	//   ....[16]....
        /*00f0*/ 	.word	0x00002480


	//   ....[17]....
        /*00f4*/ 	.word	0x00002490


	//   ....[18]....
        /*00f8*/ 	.word	0x000024a0


	//   ....[19]....
        /*00fc*/ 	.word	0x000024b0


	//----- nvinfo : EIATTR_EXIT_INSTR_OFFSETS
	.align		4
.L_737:
        /*0100*/ 	.byte	0x04, 0x1c
        /*0102*/ 	.short	(.L_739 - .L_738)


	//   ....[0]....
.L_738:
        /*0104*/ 	.word	0x000025a0


	//   ....[1]....
        /*0108*/ 	.word	0x00002780


	//----- nvinfo : EIATTR_MAX_THREADS
	.align		4
.L_739:
        /*010c*/ 	.byte	0x04, 0x05
        /*010e*/ 	.short	(.L_741 - .L_740)
.L_740:
        /*0110*/ 	.word	0x00000080
        /*0114*/ 	.word	0x00000001
        /*0118*/ 	.word	0x00000001
.L_741:


//--------------------- .nv.info._Z30router_gemm_kernel_bf16_outputI13__nv_bfloat16Li128ELi8ELi3ELi256ELi7168EEvPS0_PKT_S4_ --------------------------
	.section	.nv.info._Z30router_gemm_kernel_bf16_outputI13__nv_bfloat16Li128ELi8ELi3ELi256ELi7168EEvPS0_PKT_S4_,"",@"SHT_CUDA_INFO"
	.sectionflags	@""
	.align	4


	//----- nvinfo : EIATTR_CUDA_API_VERSION
	.align		4
        /*0000*/ 	.byte	0x04, 0x37
        /*0002*/ 	.short	(.L_743 - .L_742)
.L_742:
        /*0004*/ 	.word	0x00000082


	//----- nvinfo : EIATTR_SW2861232_WAR
	.align		4
.L_743:
        /*0008*/ 	.byte	0x01, 0x35
	.zero		2


	//----- nvinfo : EIATTR_PARAM_CBANK
	.align		4
        /*000c*/ 	.byte	0x04, 0x0a
        /*000e*/ 	.short	(.L_745 - .L_744)
	.align		4
.L_744:
        /*0010*/ 	.word	index@(.nv.constant0._Z30router_gemm_kernel_bf16_outputI13__nv_bfloat16Li128ELi8ELi3ELi256ELi7168EEvPS0_PKT_S4_)
        /*0014*/ 	.short	0x0160
        /*0016*/ 	.short	0x0018


	//----- nvinfo : EIATTR_CBANK_PARAM_SIZE
	.align		4
.L_745:
        /*0018*/ 	.byte	0x03, 0x19
        /*001a*/ 	.short	0x0018


	//----- nvinfo : EIATTR_KPARAM_INFO
	.align		4
        /*001c*/ 	.byte	0x04, 0x17
        /*001e*/ 	.short	(.L_747 - .L_746)
.L_746:
        /*0020*/ 	.word	0x00000000
        /*0024*/ 	.short	0x0002
        /*0026*/ 	.short	0x0010
        /*0028*/ 	.byte	0x00, 0xf0, 0x21, 0x00


	//----- nvinfo : EIATTR_KPARAM_INFO
	.align		4
.L_747:
        /*002c*/ 	.byte	0x04, 0x17
        /*002e*/ 	.short	(.L_749 - .L_748)
.L_748:
        /*0030*/ 	.word	0x00000000
        /*0034*/ 	.short	0x0001
        /*0036*/ 	.short	0x0008
        /*0038*/ 	.byte	0x00, 0xf0, 0x21, 0x00


	//----- nvinfo : EIATTR_KPARAM_INFO
	.align		4
.L_749:
        /*003c*/ 	.byte	0x04, 0x17
        /*003e*/ 	.short	(.L_751 - .L_750)
.L_750:
        /*0040*/ 	.word	0x00000000
        /*0044*/ 	.short	0x0000
        /*0046*/ 	.short	0x0000
        /*0048*/ 	.byte	0x00, 0xf0, 0x21, 0x00


	//----- nvinfo : EIATTR_MAXREG_COUNT
	.align		4
.L_751:
        /*004c*/ 	.byte	0x03, 0x1b
        /*004e*/ 	.short	0x00ff


	//----- nvinfo : EIATTR_NUM_BARRIERS
	.align		4
        /*0050*/ 	.byte	0x02, 0x4c
        /*0052*/ 	.byte	0x01
	.zero		1


	//----- nvinfo : EIATTR_MERCURY_ISA_VERSION
	.align		4
        /*0054*/ 	.byte	0x03, 0x5f
        /*0056*/ 	.short	0x0000


	//----- nvinfo : EIATTR_COOP_GROUP_MASK_REGIDS
	.align		4
        /*0058*/ 	.byte	0x04, 0x29
        /*005a*/ 	.short	(.L_753 - .L_752)


	//   ....[0]....
.L_752:
        /*005c*/ 	.word	0xffffffff


	//   ....[1]....
        /*0060*/ 	.word	0xffffffff


	//   ....[2]....
        /*0064*/ 	.word	0xffffffff


	//   ....[3]....
        /*0068*/ 	.word	0xffffffff


	//   ....[4]....
        /*006c*/ 	.word	0xffffffff


	//   ....[5]....
        /*0070*/ 	.word	0xffffffff


	//   ....[6]....
        /*0074*/ 	.word	0xffffffff


	//   ....[7]....
        /*0078*/ 	.word	0xffffffff


	//   ....[8]....
        /*007c*/ 	.word	0xffffffff


	//   ....[9]....
        /*0080*/ 	.word	0xffffffff


	//   ....[10]....
        /*0084*/ 	.word	0xffffffff


	//   ....[11]....
        /*0088*/ 	.word	0xffffffff


	//   ....[12]....
        /*008c*/ 	.word	0xffffffff


	//   ....[13]....
        /*0090*/ 	.word	0xffffffff


	//   ....[14]....
        /*0094*/ 	.word	0xffffffff


	//----- nvinfo : EIATTR_COOP_GROUP_INSTR_OFFSETS
	.align		4
.L_753:
        /*0098*/ 	.byte	0x04, 0x28
        /*009a*/ 	.short	(.L_755 - .L_754)


	//   ....[0]....
.L_754:
        /*009c*/ 	.word	0x00001b10


	//   ....[1]....
        /*00a0*/ 	.word	0x00001b20


	//   ....[2]....
        /*00a4*/ 	.word	0x00001b30


	//   ....[3]....
        /*00a8*/ 	.word	0x00001b70


	//   ....[4]....
        /*00ac*/ 	.word	0x00001b80


	//   ....[5]....
        /*00b0*/ 	.word	0x00001b90


	//   ....[6]....
        /*00b4*/ 	.word	0x00001bd0


	//   ....[7]....
        /*00b8*/ 	.word	0x00001be0


	//   ....[8]....
        /*00bc*/ 	.word	0x00001bf0


	//   ....[9]....
        /*00c0*/ 	.word	0x00001c30


	//   ....[10]....
        /*00c4*/ 	.word	0x00001c40


	//   ....[11]....
        /*00c8*/ 	.word	0x00001c50


	//   ....[12]....
        /*00cc*/ 	.word	0x00001c90


	//   ....[13]....
        /*00d0*/ 	.word	0x00001ca0


	//   ....[14]....
        /*00d4*/ 	.word	0x00001cb0


	//----- nvinfo : EIATTR_EXIT_INSTR_OFFSETS
	.align		4
.L_755:
        /*00d8*/ 	.byte	0x04, 0x1c
        /*00da*/ 	.short	(.L_757 - .L_756)


	//   ....[0]....
.L_756:
        /*00dc*/ 	.word	0x00001d80


	//   ....[1]....
        /*00e0*/ 	.word	0x00001ef0


	//----- nvinfo : EIATTR_MAX_THREADS
	.align		4
.L_757:
        /*00e4*/ 	.byte	0x04, 0x05
        /*00e6*/ 	.short	(.L_759 - .L_758)
.L_758:
        /*00e8*/ 	.word	0x00000080
        /*00ec*/ 	.word	0x00000001
        /*00f0*/ 	.word	0x00000001
.L_759:


//--------------------- .nv.info._Z30router_gemm_kernel_bf16_outputI13__nv_bfloat16Li128ELi8ELi2ELi256ELi7168EEvPS0_PKT_S4_ --------------------------
	.section	.nv.info._Z30router_gemm_kernel_bf16_outputI13__nv_bfloat16Li128ELi8ELi2ELi256ELi7168EEvPS0_PKT_S4_,"",@"SHT_CUDA_INFO"
	.sectionflags	@""
	.align	4


	//----- nvinfo : EIATTR_CUDA_API_VERSION
	.align		4
        /*0000*/ 	.byte	0x04, 0x37
        /*0002*/ 	.short	(.L_761 - .L_760)
.L_760:
        /*0004*/ 	.word	0x00000082


	//----- nvinfo : EIATTR_SW2861232_WAR
	.align		4
.L_761:
        /*0008*/ 	.byte	0x01, 0x35
	.zero		2


	//----- nvinfo : EIATTR_PARAM_CBANK
	.align		4
        /*000c*/ 	.byte	0x04, 0x0a
        /*000e*/ 	.short	(.L_763 - .L_762)
	.align		4
.L_762:
        /*0010*/ 	.word	index@(.nv.constant0._Z30router_gemm_kernel_bf16_outputI13__nv_bfloat16Li128ELi8ELi2ELi256ELi7168EEvPS0_PKT_S4_)
        /*0014*/ 	.short	0x0160
        /*0016*/ 	.short	0x0018


	//----- nvinfo : EIATTR_CBANK_PARAM_SIZE
	.align		4
.L_763:
        /*0018*/ 	.byte	0x03, 0x19
        /*001a*/ 	.short	0x0018


	//----- nvinfo : EIATTR_KPARAM_INFO
	.align		4
        /*001c*/ 	.byte	0x04, 0x17
        /*001e*/ 	.short	(.L_765 - .L_764)
.L_764:
        /*0020*/ 	.word	0x00000000
        /*0024*/ 	.short	0x0002
        /*0026*/ 	.short	0x0010
        /*0028*/ 	.byte	0x00, 0xf0, 0x21, 0x00


	//----- nvinfo : EIATTR_KPARAM_INFO
	.align		4
.L_765:
        /*002c*/ 	.byte	0x04, 0x17
        /*002e*/ 	.short	(.L_767 - .L_766)
.L_766:
        /*0030*/ 	.word	0x00000000
        /*0034*/ 	.short	0x0001
        /*0036*/ 	.short	0x0008
        /*0038*/ 	.byte	0x00, 0xf0, 0x21, 0x00


	//----- nvinfo : EIATTR_KPARAM_INFO
	.align		4
.L_767:
        /*003c*/ 	.byte	0x04, 0x17
        /*003e*/ 	.short	(.L_769 - .L_768)
.L_768:
        /*0040*/ 	.word	0x00000000
        /*0044*/ 	.short	0x0000
        /*0046*/ 	.short	0x0000
        /*0048*/ 	.byte	0x00, 0xf0, 0x21, 0x00


	//----- nvinfo : EIATTR_MAXREG_COUNT
	.align		4
.L_769:
        /*004c*/ 	.byte	0x03, 0x1b
        /*004e*/ 	.short	0x00ff


	//----- nvinfo : EIATTR_NUM_BARRIERS
	.align		4
        /*0050*/ 	.byte	0x02, 0x4c
        /*0052*/ 	.byte	0x01
	.zero		1


	//----- nvinfo : EIATTR_MERCURY_ISA_VERSION
	.align		4
        /*0054*/ 	.byte	0x03, 0x5f
        /*0056*/ 	.short	0x0000


	//----- nvinfo : EIATTR_COOP_GROUP_MASK_REGIDS
	.align		4
        /*0058*/ 	.byte	0x04, 0x29
        /*005a*/ 	.short	(.L_771 - .L_770)


	//   ....[0]....
.L_770:
        /*005c*/ 	.word	0xffffffff


	//   ....[1]....
        /*0060*/ 	.word	0xffffffff


	//   ....[2]....
        /*0064*/ 	.word	0xffffffff


	//   ....[3]....
        /*0068*/ 	.word	0xffffffff


	//   ....[4]....
        /*006c*/ 	.word	0xffffffff


	//   ....[5]....
        /*0070*/ 	.word	0xffffffff


	//   ....[6]....
        /*0074*/ 	.word	0xffffffff


	//   ....[7]....
        /*0078*/ 	.word	0xffffffff


	//   ....[8]....
        /*007c*/ 	.word	0xffffffff


	//   ....[9]....
        /*0080*/ 	.word	0xffffffff


	//----- nvinfo : EIATTR_COOP_GROUP_INSTR_OFFSETS
	.align		4
.L_771:
        /*0084*/ 	.byte	0x04, 0x28
        /*0086*/ 	.short	(.L_773 - .L_772)


	//   ....[0]....
.L_772:
        /*0088*/ 	.word	0x000013a0


	//   ....[1]....
        /*008c*/ 	.word	0x000013b0


	//   ....[2]....
        /*0090*/ 	.word	0x000013e0


	//   ....[3]....
        /*0094*/ 	.word	0x000013f0


	//   ....[4]....
        /*0098*/ 	.word	0x00001420


	//   ....[5]....
        /*009c*/ 	.word	0x00001430


	//   ....[6]....
        /*00a0*/ 	.word	0x00001460


	//   ....[7]....
        /*00a4*/ 	.word	0x00001470


	//   ....[8]....
        /*00a8*/ 	.word	0x000014b0


	//   ....[9]....
        /*00ac*/ 	.word	0x000014c0


	//----- nvinfo : EIATTR_EXIT_INSTR_OFFSETS
	.align		4
.L_773:
        /*00b0*/ 	.byte	0x04, 0x1c
        /*00b2*/ 	.short	(.L_775 - .L_774)


	//   ....[0]....
.L_774:
        /*00b4*/ 	.word	0x00001560


	//   ....[1]....
        /*00b8*/ 	.word	0x00001660


	//----- nvinfo : EIATTR_MAX_THREADS
	.align		4
.L_775:
        /*00bc*/ 	.byte	0x04, 0x05
        /*00be*/ 	.short	(.L_777 - .L_776)
.L_776:
        /*00c0*/ 	.word	0x00000080
        /*00c4*/ 	.word	0x00000001
        /*00c8*/ 	.word	0x00000001
.L_777:


//--------------------- .nv.info._Z30router_gemm_kernel_bf16_outputI13__nv_bfloat16Li128ELi8ELi1ELi256ELi7168EEvPS0_PKT_S4_ --------------------------
	.section	.nv.info._Z30router_gemm_kernel_bf16_outputI13__nv_bfloat16Li128ELi8ELi1ELi256ELi7168EEvPS0_PKT_S4_,"",@"SHT_CUDA_INFO"
	.sectionflags	@""
	.align	4


	//----- nvinfo : EIATTR_CUDA_API_VERSION
	.align		4
        /*0000*/ 	.byte	0x04, 0x37
        /*0002*/ 	.short	(.L_779 - .L_778)
.L_778:
        /*0004*/ 	.word	0x00000082


	//----- nvinfo : EIATTR_SW2861232_WAR
	.align		4
.L_779:
        /*0008*/ 	.byte	0x01, 0x35
	.zero		2


	//----- nvinfo : EIATTR_PARAM_CBANK
	.align		4
        /*000c*/ 	.byte	0x04, 0x0a
        /*000e*/ 	.short	(.L_781 - .L_780)
	.align		4
.L_780:
        /*0010*/ 	.word	index@(.nv.constant0._Z30router_gemm_kernel_bf16_outputI13__nv_bfloat16Li128ELi8ELi1ELi256ELi7168EEvPS0_PKT_S4_)
        /*0014*/ 	.short	0x0160
        /*0016*/ 	.short	0x0018


	//----- nvinfo : EIATTR_CBANK_PARAM_SIZE
	.align		4
.L_781:
        /*0018*/ 	.byte	0x03, 0x19
        /*001a*/ 	.short	0x0018


	//----- nvinfo : EIATTR_KPARAM_INFO
	.align		4
        /*001c*/ 	.byte	0x04, 0x17
        /*001e*/ 	.short	(.L_783 - .L_782)
.L_782:
        /*0020*/ 	.word	0x00000000
        /*0024*/ 	.short	0x0002
        /*0026*/ 	.short	0x0010
        /*0028*/ 	.byte	0x00, 0xf0, 0x21, 0x00


	//----- nvinfo : EIATTR_KPARAM_INFO
	.align		4
.L_783:
        /*002c*/ 	.byte	0x04, 0x17
        /*002e*/ 	.short	(.L_785 - .L_784)
.L_784:
        /*0030*/ 	.word	0x00000000
        /*0034*/ 	.short	0x0001
        /*0036*/ 	.short	0x0008
        /*0038*/ 	.byte	0x00, 0xf0, 0x21, 0x00


	//----- nvinfo : EIATTR_KPARAM_INFO
	.align		4
.L_785:
        /*003c*/ 	.byte	0x04, 0x17
        /*003e*/ 	.short	(.L_787 - .L_786)
.L_786:
        /*0040*/ 	.word	0x00000000
        /*0044*/ 	.short	0x0000
        /*0046*/ 	.short	0x0000
        /*0048*/ 	.byte	0x00, 0xf0, 0x21, 0x00


	//----- nvinfo : EIATTR_MAXREG_COUNT
	.align		4
.L_787:
        /*004c*/ 	.byte	0x03, 0x1b
        /*004e*/ 	.short	0x00ff


	//----- nvinfo : EIATTR_NUM_BARRIERS
	.align		4
        /*0050*/ 	.byte	0x02, 0x4c
        /*0052*/ 	.byte	0x01
	.zero		1


	//----- nvinfo : EIATTR_MERCURY_ISA_VERSION
	.align		4
        /*0054*/ 	.byte	0x03, 0x5f
        /*0056*/ 	.short	0x0000


	//----- nvinfo : EIATTR_COOP_GROUP_MASK_REGIDS
	.align		4
        /*0058*/ 	.byte	0x04, 0x29
        /*005a*/ 	.short	(.L_789 - .L_788)


	//   ....[0]....
.L_788:
        /*005c*/ 	.word	0xffffffff


	//   ....[1]....
        /*0060*/ 	.word	0xffffffff


	//   ....[2]....
        /*0064*/ 	.word	0xffffffff


	//   ....[3]....
        /*0068*/ 	.word	0xffffffff


	//   ....[4]....
        /*006c*/ 	.word	0xffffffff


	//----- nvinfo : EIATTR_COOP_GROUP_INSTR_OFFSETS
	.align		4
.L_789:
        /*0070*/ 	.byte	0x04, 0x28
        /*0072*/ 	.short	(.L_791 - .L_790)


	//   ....[0]....
.L_790:
        /*0074*/ 	.word	0x00000c30


	//   ....[1]....
        /*0078*/ 	.word	0x00000c50


	//   ....[2]....
        /*007c*/ 	.word	0x00000c70


	//   ....[3]....
        /*0080*/ 	.word	0x00000c90


	//   ....[4]....
        /*0084*/ 	.word	0x00000cc0


	//----- nvinfo : EIATTR_EXIT_INSTR_OFFSETS
	.align		4
.L_791:
        /*0088*/ 	.byte	0x04, 0x1c
        /*008a*/ 	.short	(.L_793 - .L_792)


	//   ....[0]....
.L_792:
        /*008c*/ 	.word	0x00000d40


	//   ....[1]....
        /*0090*/ 	.word	0x00000dd0


	//----- nvinfo : EIATTR_MAX_THREADS
	.align		4
.L_793:
        /*0094*/ 	.byte	0x04, 0x05
        /*0096*/ 	.short	(.L_795 - .L_794)
.L_794:
        /*0098*/ 	.word	0x00000080
        /*009c*/ 	.word	0x00000001
        /*00a0*/ 	.word	0x00000001
.L_795:


//--------------------- .nv.callgraph             --------------------------
	.section	.nv.callgraph,"",@"SHT_CUDA_CALLGRAPH"
	.align	4
	.sectionentsize	8
	.align		4
        /*0000*/ 	.word	0x00000000
	.align		4
        /*0004*/ 	.word	0xffffffff
	.align		4
        /*0008*/ 	.word	0x00000000
	.align		4
        /*000c*/ 	.word	0xfffffffe
	.align		4
        /*0010*/ 	.word	0x00000000
	.align		4
        /*0014*/ 	.word	0xfffffffd
	.align		4
        /*0018*/ 	.word	0x00000000
	.align		4
        /*001c*/ 	.word	0xfffffffc


//--------------------- .nv.rel.action            --------------------------
	.section	.nv.rel.action,"",@"SHT_CUDA_RELOCINFO"
	.align	8
	.sectionentsize	8
        /*0000*/ 	.byte	0x73, 0x00, 0x00, 0x00, 0x00, 0x00, 0x00, 0x00, 0x00, 0x00, 0x00, 0x11, 0x25, 0x00, 0x05, 0x36


//--------------------- .nv.constant4             --------------------------
	.section	.nv.constant4,"a",@progbits
	.align	8
	.align		8
.nv.constant4:
        /*0000*/ 	.dword	_ZN64_INTERNAL_f6dee865_28_dsv3_router_gemm_bf16_out_cu_196364a3_34754cuda3std3__45__cpo5beginE
	.align		8
        /*0008*/ 	.dword	_ZN64_INTERNAL_f6dee865_28_dsv3_router_gemm_bf16_out_cu_196364a3_34754cuda3std3__45__cpo3endE
	.align		8
        /*0010*/ 	.dword	_ZN64_INTERNAL_f6dee865_28_dsv3_router_gemm_bf16_out_cu_196364a3_34754cuda3std3__45__cpo6cbeginE
	.align		8
        /*0018*/ 	.dword	_ZN64_INTERNAL_f6dee865_28_dsv3_router_gemm_bf16_out_cu_196364a3_34754cuda3std3__45__cpo4cendE
	.align		8
        /*0020*/ 	.dword	_ZN64_INTERNAL_f6dee865_28_dsv3_router_gemm_bf16_out_cu_196364a3_34754cuda3std3__45__cpo6rbeginE
	.align		8
        /*0028*/ 	.dword	_ZN64_INTERNAL_f6dee865_28_dsv3_router_gemm_bf16_out_cu_196364a3_34754cuda3std3__45__cpo4rendE
	.align		8
        /*0030*/ 	.dword	_ZN64_INTERNAL_f6dee865_28_dsv3_router_gemm_bf16_out_cu_196364a3_34754cuda3std3__45__cpo7crbeginE
	.align		8
        /*0038*/ 	.dword	_ZN64_INTERNAL_f6dee865_28_dsv3_router_gemm_bf16_out_cu_196364a3_34754cuda3std3__45__cpo5crendE
	.align		8
        /*0040*/ 	.dword	_ZN64_INTERNAL_f6dee865_28_dsv3_router_gemm_bf16_out_cu_196364a3_34754cuda3std3__466_GLOBAL__N__f6dee865_28_dsv3_router_gemm_bf16_out_cu_196364a3_34756ignoreE
	.align		8
        /*0048*/ 	.dword	_ZN64_INTERNAL_f6dee865_28_dsv3_router_gemm_bf16_out_cu_196364a3_34754cuda3std3__419piecewise_constructE
	.align		8
        /*0050*/ 	.dword	_ZN64_INTERNAL_f6dee865_28_dsv3_router_gemm_bf16_out_cu_196364a3_34754cuda3std3__48in_placeE
	.align		8
        /*0058*/ 	.dword	_ZN64_INTERNAL_f6dee865_28_dsv3_router_gemm_bf16_out_cu_196364a3_34754cuda3std3__420unreachable_sentinelE
	.align		8
        /*0060*/ 	.dword	_ZN64_INTERNAL_f6dee865_28_dsv3_router_gemm_bf16_out_cu_196364a3_34754cuda3std6ranges3__45__cpo4swapE
	.align		8
        /*0068*/ 	.dword	_ZN64_INTERNAL_f6dee865_28_dsv3_router_gemm_bf16_out_cu_196364a3_34754cuda3std6ranges3__45__cpo9iter_moveE
	.align		8
        /*0070*/ 	.dword	_ZN64_INTERNAL_f6dee865_28_dsv3_router_gemm_bf16_out_cu_196364a3_34754cuda3std6ranges3__45__cpo5beginE
	.align		8
        /*0078*/ 	.dword	_ZN64_INTERNAL_f6dee865_28_dsv3_router_gemm_bf16_out_cu_196364a3_34754cuda3std6ranges3__45__cpo3endE
	.align		8
        /*0080*/ 	.dword	_ZN64_INTERNAL_f6dee865_28_dsv3_router_gemm_bf16_out_cu_196364a3_34754cuda3std6ranges3__45__cpo6cbeginE
	.align		8
        /*0088*/ 	.dword	_ZN64_INTERNAL_f6dee865_28_dsv3_router_gemm_bf16_out_cu_196364a3_34754cuda3std6ranges3__45__cpo4cendE
	.align		8
        /*0090*/ 	.dword	_ZN64_INTERNAL_f6dee865_28_dsv3_router_gemm_bf16_out_cu_196364a3_34754cuda3std6ranges3__45__cpo7advanceE
	.align		8
        /*0098*/ 	.dword	_ZN64_INTERNAL_f6dee865_28_dsv3_router_gemm_bf16_out_cu_196364a3_34754cuda3std6ranges3__45__cpo9iter_swapE
	.align		8
        /*00a0*/ 	.dword	_ZN64_INTERNAL_f6dee865_28_dsv3_router_gemm_bf16_out_cu_196364a3_34754cuda3std6ranges3__45__cpo4nextE
	.align		8
        /*00a8*/ 	.dword	_ZN64_INTERNAL_f6dee865_28_dsv3_router_gemm_bf16_out_cu_196364a3_34754cuda3std6ranges3__45__cpo4prevE
	.align		8
        /*00b0*/ 	.dword	_ZN64_INTERNAL_f6dee865_28_dsv3_router_gemm_bf16_out_cu_196364a3_34754cuda3std6ranges3__45__cpo4dataE
	.align		8
        /*00b8*/ 	.dword	_ZN64_INTERNAL_f6dee865_28_dsv3_router_gemm_bf16_out_cu_196364a3_34754cuda3std6ranges3__45__cpo5cdataE
	.align		8
        /*00c0*/ 	.dword	_ZN64_INTERNAL_f6dee865_28_dsv3_router_gemm_bf16_out_cu_196364a3_34754cuda3std6ranges3__45__cpo4sizeE
	.align		8
        /*00c8*/ 	.dword	_ZN64_INTERNAL_f6dee865_28_dsv3_router_gemm_bf16_out_cu_196364a3_34754cuda3std6ranges3__45__cpo5ssizeE
	.align		8
        /*00d0*/ 	.dword	_ZN64_INTERNAL_f6dee865_28_dsv3_router_gemm_bf16_out_cu_196364a3_34754cuda3std6ranges3__45__cpo8distanceE
	.align		8
        /*00d8*/ 	.dword	_ZN64_INTERNAL_f6dee865_28_dsv3_router_gemm_bf16_out_cu_196364a3_34756thrust23THRUST_300001_SM_800_NS6system6detail10sequential3seqE


//--------------------- .nv.constant0._Z30router_gemm_kernel_bf16_outputI13__nv_bfloat16Li128ELi8ELi16ELi384ELi7168EEvPS0_PKT_S4_ --------------------------
	.section	.nv.constant0._Z30router_gemm_kernel_bf16_outputI13__nv_bfloat16Li128ELi8ELi16ELi384ELi7168EEvPS0_PKT_S4_,"a",@progbits
	.sectionflags	@""
	.align	4
.nv.constant0._Z30router_gemm_kernel_bf16_outputI13__nv_bfloat16Li128ELi8ELi16ELi384ELi7168EEvPS0_PKT_S4_:
	.zero		376


//--------------------- .nv.constant0._Z30router_gemm_kernel_bf16_outputI13__nv_bfloat16Li128ELi8ELi15ELi384ELi7168EEvPS0_PKT_S4_ --------------------------
	.section	.nv.constant0._Z30router_gemm_kernel_bf16_outputI13__nv_bfloat16Li128ELi8ELi15ELi384ELi7168EEvPS0_PKT_S4_,"a",@progbits
	.sectionflags	@""
	.align	4
.nv.constant0._Z30router_gemm_kernel_bf16_outputI13__nv_bfloat16Li128ELi8ELi15ELi384ELi7168EEvPS0_PKT_S4_:
	.zero		376


//--------------------- .nv.constant0._Z30router_gemm_kernel_bf16_outputI13__nv_bfloat16Li128ELi8ELi14ELi384ELi7168EEvPS0_PKT_S4_ --------------------------
	.section	.nv.constant0._Z30router_gemm_kernel_bf16_outputI13__nv_bfloat16Li128ELi8ELi14ELi384ELi7168EEvPS0_PKT_S4_,"a",@progbits
	.sectionflags	@""
	.align	4
.nv.constant0._Z30router_gemm_kernel_bf16_outputI13__nv_bfloat16Li128ELi8ELi14ELi384ELi7168EEvPS0_PKT_S4_:
	.zero		376


//--------------------- .nv.constant0._Z30router_gemm_kernel_bf16_outputI13__nv_bfloat16Li128ELi8ELi13ELi384ELi7168EEvPS0_PKT_S4_ --------------------------
	.section	.nv.constant0._Z30router_gemm_kernel_bf16_outputI13__nv_bfloat16Li128ELi8ELi13ELi384ELi7168EEvPS0_PKT_S4_,"a",@progbits
	.sectionflags	@""
	.align	4
.nv.constant0._Z30router_gemm_kernel_bf16_outputI13__nv_bfloat16Li128ELi8ELi13ELi384ELi7168EEvPS0_PKT_S4_:
	.zero		376


//--------------------- .nv.constant0._Z30router_gemm_kernel_bf16_outputI13__nv_bfloat16Li128ELi8ELi12ELi384ELi7168EEvPS0_PKT_S4_ --------------------------
	.section	.nv.constant0._Z30router_gemm_kernel_bf16_outputI13__nv_bfloat16Li128ELi8ELi12ELi384ELi7168EEvPS0_PKT_S4_,"a",@progbits
	.sectionflags	@""
	.align	4
.nv.constant0._Z30router_gemm_kernel_bf16_outputI13__nv_bfloat16Li128ELi8ELi12ELi384ELi7168EEvPS0_PKT_S4_:
	.zero		376


//--------------------- .nv.constant0._Z30router_gemm_kernel_bf16_outputI13__nv_bfloat16Li128ELi8ELi11ELi384ELi7168EEvPS0_PKT_S4_ --------------------------
	.section	.nv.constant0._Z30router_gemm_kernel_bf16_outputI13__nv_bfloat16Li128ELi8ELi11ELi384ELi7168EEvPS0_PKT_S4_,"a",@progbits
	.sectionflags	@""
	.align	4
.nv.constant0._Z30router_gemm_kernel_bf16_outputI13__nv_bfloat16Li128ELi8ELi11ELi384ELi7168EEvPS0_PKT_S4_:
	.zero		376


//--------------------- .nv.constant0._Z30router_gemm_kernel_bf16_outputI13__nv_bfloat16Li128ELi8ELi10ELi384ELi7168EEvPS0_PKT_S4_ --------------------------
	.section	.nv.constant0._Z30router_gemm_kernel_bf16_outputI13__nv_bfloat16Li128ELi8ELi10ELi384ELi7168EEvPS0_PKT_S4_,"a",@progbits
	.sectionflags	@""
	.align	4
.nv.constant0._Z30router_gemm_kernel_bf16_outputI13__nv_bfloat16Li128ELi8ELi10ELi384ELi7168EEvPS0_PKT_S4_:
	.zero		376


//--------------------- .nv.constant0._Z30router_gemm_kernel_bf16_outputI13__nv_bfloat16Li128ELi8ELi9ELi384ELi7168EEvPS0_PKT_S4_ --------------------------
	.section	.nv.constant0._Z30router_gemm_kernel_bf16_outputI13__nv_bfloat16Li128ELi8ELi9ELi384ELi7168EEvPS0_PKT_S4_,"a",@progbits
	.sectionflags	@""
	.align	4
.nv.constant0._Z30router_gemm_kernel_bf16_outputI13__nv_bfloat16Li128ELi8ELi9ELi384ELi7168EEvPS0_PKT_S4_:
	.zero		376


//--------------------- .nv.constant0._Z30router_gemm_kernel_bf16_outputI13__nv_bfloat16Li128ELi8ELi8ELi384ELi7168EEvPS0_PKT_S4_ --------------------------
	.section	.nv.constant0._Z30router_gemm_kernel_bf16_outputI13__nv_bfloat16Li128ELi8ELi8ELi384ELi7168EEvPS0_PKT_S4_,"a",@progbits
	.sectionflags	@""
	.align	4
.nv.constant0._Z30router_gemm_kernel_bf16_outputI13__nv_bfloat16Li128ELi8ELi8ELi384ELi7168EEvPS0_PKT_S4_:
	.zero		376


//--------------------- .nv.constant0._Z30router_gemm_kernel_bf16_outputI13__nv_bfloat16Li128ELi8ELi7ELi384ELi7168EEvPS0_PKT_S4_ --------------------------
	.section	.nv.constant0._Z30router_gemm_kernel_bf16_outputI13__nv_bfloat16Li128ELi8ELi7ELi384ELi7168EEvPS0_PKT_S4_,"a",@progbits
	.sectionflags	@""
	.align	4
.nv.constant0._Z30router_gemm_kernel_bf16_outputI13__nv_bfloat16Li128ELi8ELi7ELi384ELi7168EEvPS0_PKT_S4_:
	.zero		376


//--------------------- .nv.constant0._Z30router_gemm_kernel_bf16_outputI13__nv_bfloat16Li128ELi8ELi6ELi384ELi7168EEvPS0_PKT_S4_ --------------------------
	.section	.nv.constant0._Z30router_gemm_kernel_bf16_outputI13__nv_bfloat16Li128ELi8ELi6ELi384ELi7168EEvPS0_PKT_S4_,"a",@progbits
	.sectionflags	@""
	.align	4
.nv.constant0._Z30router_gemm_kernel_bf16_outputI13__nv_bfloat16Li128ELi8ELi6ELi384ELi7168EEvPS0_PKT_S4_:
	.zero		376


//--------------------- .nv.constant0._Z30router_gemm_kernel_bf16_outputI13__nv_bfloat16Li128ELi8ELi5ELi384ELi7168EEvPS0_PKT_S4_ --------------------------
	.section	.nv.constant0._Z30router_gemm_kernel_bf16_outputI13__nv_bfloat16Li128ELi8ELi5ELi384ELi7168EEvPS0_PKT_S4_,"a",@progbits
	.sectionflags	@""
	.align	4
.nv.constant0._Z30router_gemm_kernel_bf16_outputI13__nv_bfloat16Li128ELi8ELi5ELi384ELi7168EEvPS0_PKT_S4_:
	.zero		376


//--------------------- .nv.constant0._Z30router_gemm_kernel_bf16_outputI13__nv_bfloat16Li128ELi8ELi4ELi384ELi7168EEvPS0_PKT_S4_ --------------------------
	.section	.nv.constant0._Z30router_gemm_kernel_bf16_outputI13__nv_bfloat16Li128ELi8ELi4ELi384ELi7168EEvPS0_PKT_S4_,"a",@progbits
	.sectionflags	@""
	.align	4
.nv.constant0._Z30router_gemm_kernel_bf16_outputI13__nv_bfloat16Li128ELi8ELi4ELi384ELi7168EEvPS0_PKT_S4_:
	.zero		376


//--------------------- .nv.constant0._Z30router_gemm_kernel_bf16_outputI13__nv_bfloat16Li128ELi8ELi3ELi384ELi7168EEvPS0_PKT_S4_ --------------------------
	.section	.nv.constant0._Z30router_gemm_kernel_bf16_outputI13__nv_bfloat16Li128ELi8ELi3ELi384ELi7168EEvPS0_PKT_S4_,"a",@progbits
	.sectionflags	@""
	.align	4
.nv.constant0._Z30router_gemm_kernel_bf16_outputI13__nv_bfloat16Li128ELi8ELi3ELi384ELi7168EEvPS0_PKT_S4_:
	.zero		376


//--------------------- .nv.constant0._Z30router_gemm_kernel_bf16_outputI13__nv_bfloat16Li128ELi8ELi2ELi384ELi7168EEvPS0_PKT_S4_ --------------------------
	.section	.nv.constant0._Z30router_gemm_kernel_bf16_outputI13__nv_bfloat16Li128ELi8ELi2ELi384ELi7168EEvPS0_PKT_S4_,"a",@progbits
	.sectionflags	@""
	.align	4
.nv.constant0._Z30router_gemm_kernel_bf16_outputI13__nv_bfloat16Li128ELi8ELi2ELi384ELi7168EEvPS0_PKT_S4_:
	.zero		376


//--------------------- .nv.constant0._Z30router_gemm_kernel_bf16_outputI13__nv_bfloat16Li128ELi8ELi1ELi384ELi7168EEvPS0_PKT_S4_ --------------------------
	.section	.nv.constant0._Z30router_gemm_kernel_bf16_outputI13__nv_bfloat16Li128ELi8ELi1ELi384ELi7168EEvPS0_PKT_S4_,"a",@progbits
	.sectionflags	@""
	.align	4
.nv.constant0._Z30router_gemm_kernel_bf16_outputI13__nv_bfloat16Li128ELi8ELi1ELi384ELi7168EEvPS0_PKT_S4_:
	.zero		376


//--------------------- .nv.constant0._Z30router_gemm_kernel_bf16_outputI13__nv_bfloat16Li128ELi8ELi16ELi256ELi7168EEvPS0_PKT_S4_ --------------------------
	.section	.nv.constant0._Z30router_gemm_kernel_bf16_outputI13__nv_bfloat16Li128ELi8ELi16ELi256ELi7168EEvPS0_PKT_S4_,"a",@progbits
	.sectionflags	@""
	.align	4
.nv.constant0._Z30router_gemm_kernel_bf16_outputI13__nv_bfloat16Li128ELi8ELi16ELi256ELi7168EEvPS0_PKT_S4_:
	.zero		376


//--------------------- .nv.constant0._Z30router_gemm_kernel_bf16_outputI13__nv_bfloat16Li128ELi8ELi15ELi256ELi7168EEvPS0_PKT_S4_ --------------------------
	.section	.nv.constant0._Z30router_gemm_kernel_bf16_outputI13__nv_bfloat16Li128ELi8ELi15ELi256ELi7168EEvPS0_PKT_S4_,"a",@progbits
	.sectionflags	@""
	.align	4
.nv.constant0._Z30router_gemm_kernel_bf16_outputI13__nv_bfloat16Li128ELi8ELi15ELi256ELi7168EEvPS0_PKT_S4_:
	.zero		376


//--------------------- .nv.constant0._Z30router_gemm_kernel_bf16_outputI13__nv_bfloat16Li128ELi8ELi14ELi256ELi7168EEvPS0_PKT_S4_ --------------------------
	.section	.nv.constant0._Z30router_gemm_kernel_bf16_outputI13__nv_bfloat16Li128ELi8ELi14ELi256ELi7168EEvPS0_PKT_S4_,"a",@progbits
	.sectionflags	@""
	.align	4
.nv.constant0._Z30router_gemm_kernel_bf16_outputI13__nv_bfloat16Li128ELi8ELi14ELi256ELi7168EEvPS0_PKT_S4_:
	.zero		376


//--------------------- .nv.constant0._Z30router_gemm_kernel_bf16_outputI13__nv_bfloat16Li128ELi8ELi13ELi256ELi7168EEvPS0_PKT_S4_ --------------------------
	.section	.nv.constant0._Z30router_gemm_kernel_bf16_outputI13__nv_bfloat16Li128ELi8ELi13ELi256ELi7168EEvPS0_PKT_S4_,"a",@progbits
	.sectionflags	@""
	.align	4
.nv.constant0._Z30router_gemm_kernel_bf16_outputI13__nv_bfloat16Li128ELi8ELi13ELi256ELi7168EEvPS0_PKT_S4_:
	.zero		376


//--------------------- .nv.constant0._Z30router_gemm_kernel_bf16_outputI13__nv_bfloat16Li128ELi8ELi12ELi256ELi7168EEvPS0_PKT_S4_ --------------------------
	.section	.nv.constant0._Z30router_gemm_kernel_bf16_outputI13__nv_bfloat16Li128ELi8ELi12ELi256ELi7168EEvPS0_PKT_S4_,"a",@progbits
	.sectionflags	@""
	.align	4
.nv.constant0._Z30router_gemm_kernel_bf16_outputI13__nv_bfloat16Li128ELi8ELi12ELi256ELi7168EEvPS0_PKT_S4_:
	.zero		376


//--------------------- .nv.constant0._Z30router_gemm_kernel_bf16_outputI13__nv_bfloat16Li128ELi8ELi11ELi256ELi7168EEvPS0_PKT_S4_ --------------------------
	.section	.nv.constant0._Z30router_gemm_kernel_bf16_outputI13__nv_bfloat16Li128ELi8ELi11ELi256ELi7168EEvPS0_PKT_S4_,"a",@progbits
	.sectionflags	@""
	.align	4
.nv.constant0._Z30router_gemm_kernel_bf16_outputI13__nv_bfloat16Li128ELi8ELi11ELi256ELi7168EEvPS0_PKT_S4_:
	.zero		376


//--------------------- .nv.constant0._Z30router_gemm_kernel_bf16_outputI13__nv_bfloat16Li128ELi8ELi10ELi256ELi7168EEvPS0_PKT_S4_ --------------------------
	.section	.nv.constant0._Z30router_gemm_kernel_bf16_outputI13__nv_bfloat16Li128ELi8ELi10ELi256ELi7168EEvPS0_PKT_S4_,"a",@progbits
	.sectionflags	@""
	.align	4
.nv.constant0._Z30router_gemm_kernel_bf16_outputI13__nv_bfloat16Li128ELi8ELi10ELi256ELi7168EEvPS0_PKT_S4_:
	.zero		376


//--------------------- .nv.constant0._Z30router_gemm_kernel_bf16_outputI13__nv_bfloat16Li128ELi8ELi9ELi256ELi7168EEvPS0_PKT_S4_ --------------------------
	.section	.nv.constant0._Z30router_gemm_kernel_bf16_outputI13__nv_bfloat16Li128ELi8ELi9ELi256ELi7168EEvPS0_PKT_S4_,"a",@progbits
	.sectionflags	@""
	.align	4
.nv.constant0._Z30router_gemm_kernel_bf16_outputI13__nv_bfloat16Li128ELi8ELi9ELi256ELi7168EEvPS0_PKT_S4_:
	.zero		376


//--------------------- .nv.constant0._Z30router_gemm_kernel_bf16_outputI13__nv_bfloat16Li128ELi8ELi8ELi256ELi7168EEvPS0_PKT_S4_ --------------------------
	.section	.nv.constant0._Z30router_gemm_kernel_bf16_outputI13__nv_bfloat16Li128ELi8ELi8ELi256ELi7168EEvPS0_PKT_S4_,"a",@progbits
	.sectionflags	@""
	.align	4
.nv.constant0._Z30router_gemm_kernel_bf16_outputI13__nv_bfloat16Li128ELi8ELi8ELi256ELi7168EEvPS0_PKT_S4_:
	.zero		376


//--------------------- .nv.constant0._Z30router_gemm_kernel_bf16_outputI13__nv_bfloat16Li128ELi8ELi7ELi256ELi7168EEvPS0_PKT_S4_ --------------------------
	.section	.nv.constant0._Z30router_gemm_kernel_bf16_outputI13__nv_bfloat16Li128ELi8ELi7ELi256ELi7168EEvPS0_PKT_S4_,"a",@progbits
	.sectionflags	@""
	.align	4
.nv.constant0._Z30router_gemm_kernel_bf16_outputI13__nv_bfloat16Li128ELi8ELi7ELi256ELi7168EEvPS0_PKT_S4_:
	.zero		376


//--------------------- .nv.constant0._Z30router_gemm_kernel_bf16_outputI13__nv_bfloat16Li128ELi8ELi6ELi256ELi7168EEvPS0_PKT_S4_ --------------------------
	.section	.nv.constant0._Z30router_gemm_kernel_bf16_outputI13__nv_bfloat16Li128ELi8ELi6ELi256ELi7168EEvPS0_PKT_S4_,"a",@progbits
	.sectionflags	@""
	.align	4
.nv.constant0._Z30router_gemm_kernel_bf16_outputI13__nv_bfloat16Li128ELi8ELi6ELi256ELi7168EEvPS0_PKT_S4_:
	.zero		376


//--------------------- .nv.constant0._Z30router_gemm_kernel_bf16_outputI13__nv_bfloat16Li128ELi8ELi5ELi256ELi7168EEvPS0_PKT_S4_ --------------------------
	.section	.nv.constant0._Z30router_gemm_kernel_bf16_outputI13__nv_bfloat16Li128ELi8ELi5ELi256ELi7168EEvPS0_PKT_S4_,"a",@progbits
	.sectionflags	@""
	.align	4
.nv.constant0._Z30router_gemm_kernel_bf16_outputI13__nv_bfloat16Li128ELi8ELi5ELi256ELi7168EEvPS0_PKT_S4_:
	.zero		376


//--------------------- .nv.constant0._Z30router_gemm_kernel_bf16_outputI13__nv_bfloat16Li128ELi8ELi4ELi256ELi7168EEvPS0_PKT_S4_ --------------------------
	.section	.nv.constant0._Z30router_gemm_kernel_bf16_outputI13__nv_bfloat16Li128ELi8ELi4ELi256ELi7168EEvPS0_PKT_S4_,"a",@progbits
	.sectionflags	@""
	.align	4
.nv.constant0._Z30router_gemm_kernel_bf16_outputI13__nv_bfloat16Li128ELi8ELi4ELi256ELi7168EEvPS0_PKT_S4_:
	.zero		376


//--------------------- .nv.constant0._Z30router_gemm_kernel_bf16_outputI13__nv_bfloat16Li128ELi8ELi3ELi256ELi7168EEvPS0_PKT_S4_ --------------------------
	.section	.nv.constant0._Z30router_gemm_kernel_bf16_outputI13__nv_bfloat16Li128ELi8ELi3ELi256ELi7168EEvPS0_PKT_S4_,"a",@progbits
	.sectionflags	@""
	.align	4
.nv.constant0._Z30router_gemm_kernel_bf16_outputI13__nv_bfloat16Li128ELi8ELi3ELi256ELi7168EEvPS0_PKT_S4_:
	.zero		376


//--------------------- .nv.constant0._Z30router_gemm_kernel_bf16_outputI13__nv_bfloat16Li128ELi8ELi2ELi256ELi7168EEvPS0_PKT_S4_ --------------------------
	.section	.nv.constant0._Z30router_gemm_kernel_bf16_outputI13__nv_bfloat16Li128ELi8ELi2ELi256ELi7168EEvPS0_PKT_S4_,"a",@progbits
	.sectionflags	@""
	.align	4
.nv.constant0._Z30router_gemm_kernel_bf16_outputI13__nv_bfloat16Li128ELi8ELi2ELi256ELi7168EEvPS0_PKT_S4_:
	.zero		376


//--------------------- .nv.constant0._Z30router_gemm_kernel_bf16_outputI13__nv_bfloat16Li128ELi8ELi1ELi256ELi7168EEvPS0_PKT_S4_ --------------------------
	.section	.nv.constant0._Z30router_gemm_kernel_bf16_outputI13__nv_bfloat16Li128ELi8ELi1ELi256ELi7168EEvPS0_PKT_S4_,"a",@progbits
	.sectionflags	@""
	.align	4
.nv.constant0._Z30router_gemm_kernel_bf16_outputI13__nv_bfloat16Li128ELi8ELi1ELi256ELi7168EEvPS0_PKT_S4_:
	.zero		376


//--------------------- .text._Z30router_gemm_kernel_bf16_outputI13__nv_bfloat16Li128ELi8ELi16ELi384ELi7168EEvPS0_PKT_S4_ --------------------------
	.section	.text._Z30router_gemm_kernel_bf16_outputI13__nv_bfloat16Li128ELi8ELi16ELi384ELi7168EEvPS0_PKT_S4_,"ax",@progbits
	.sectioninfo	@"SHI_REGISTERS=127"
	.align	128
        .global         _Z30router_gemm_kernel_bf16_outputI13__nv_bfloat16Li128ELi8ELi16ELi384ELi7168EEvPS0_PKT_S4_
        .type           _Z30router_gemm_kernel_bf16_outputI13__nv_bfloat16Li128ELi8ELi16ELi384ELi7168EEvPS0_PKT_S4_,@function
        .size           _Z30router_gemm_kernel_bf16_outputI13__nv_bfloat16Li128ELi8ELi16ELi384ELi7168EEvPS0_PKT_S4_,(.L_x_32 - _Z30router_gemm_kernel_bf16_outputI13__nv_bfloat16Li128ELi8ELi16ELi384ELi7168EEvPS0_PKT_S4_)
        .other          _Z30router_gemm_kernel_bf16_outputI13__nv_bfloat16Li128ELi8ELi16ELi384ELi7168EEvPS0_PKT_S4_,@"STO_CUDA_ENTRY STV_DEFAULT"
_Z30router_gemm_kernel_bf16_outputI13__nv_bfloat16Li128ELi8ELi16ELi384ELi7168EEvPS0_PKT_S4_:
.text._Z30router_gemm_kernel_bf16_outputI13__nv_bfloat16Li128ELi8ELi16ELi384ELi7168EEvPS0_PKT_S4_:
[----:B------:R-:W-:Y:S02]  /*0000*/  MOV R1, c[0x0][0x28] ;  /* 0x00000a0000017a02 */ /* 0x000fe40000000f00 */
[----:B------:R-:W0:Y:S01]  /*0010*/  S2R R0, SR_CTAID.X ;  /* 0x0000000000007919 */ /* 0x000e220000002500 */
[----:B------:R-:W-:Y:S01]  /*0020*/  HFMA2.MMA R3, -RZ, RZ, 0, 1.1920928955078125e-07 ;  /* 0x00000002ff037435 */ /* 0x000fe200000001ff */
[----:B------:R-:W-:Y:S02]  /*0030*/  ULDC.64 UR4, c[0x0][0x118] ;  /* 0x0000460000047ab9 */ /* 0x000fe40000000a00 */
[----:B------:R-:W1:Y:S01]  /*0040*/  S2R R7, SR_TID.X ;  /* 0x0000000000077919 */ /* 0x000e620000002100 */
[----:B0-----:R-:W-:Y:S01]  /*0050*/  IMAD R5, R0, 0x1c00, RZ ;  /* 0x00001c0000057824 */ /* 0x001fe200078e02ff */
[----:B-1----:R-:W-:-:S04]  /*0060*/  SHF.L.U32 R114, R7, 0x3, RZ ;  /* 0x0000000307727819 */ /* 0x002fc800000006ff */
[----:B------:R-:W-:Y:S02]  /*0070*/  SHF.R.S32.HI R2, RZ, 0x1f, R114 ;  /* 0x0000001fff027819 */ /* 0x000fe40000011472 */
[C---:B------:R-:W-:Y:S01]  /*0080*/  IADD3 R4, P0, R114.reuse, R5, RZ ;  /* 0x0000000572047210 */ /* 0x040fe20007f1e0ff */
[----:B------:R-:W-:-:S03]  /*0090*/  IMAD.WIDE R114, R114, R3, c[0x0][0x168] ;  /* 0x00005a0072727625 */ /* 0x000fc600078e0203 */
[----:B------:R-:W-:Y:S02]  /*00a0*/  LEA.HI.X.SX32 R5, R5, R2, 0x1, P0 ;  /* 0x0000000205057211 */ /* 0x000fe400000f0eff */
[C---:B------:R-:W-:Y:S01]  /*00b0*/  LEA R118, P0, R4.reuse, c[0x0][0x170], 0x1 ;  /* 0x00005c0004767a11 */ /* 0x040fe200078008ff */
[----:B------:R-:W2:Y:S03]  /*00c0*/  LDG.E.128 R20, [R114.64] ;  /* 0x0000000472147981 */ /* 0x000ea6000c1e1d00 */
[----:B------:R-:W-:Y:S01]  /*00d0*/  LEA.HI.X R119, R4, c[0x0][0x174], R5, 0x1, P0 ;  /* 0x00005d0004777a11 */ /* 0x000fe200000f0c05 */
[----:B------:R-:W3:Y:S04]  /*00e0*/  LDG.E.128 R40, [R114.64+0x3800] ;  /* 0x0038000472287981 */ /* 0x000ee8000c1e1d00 */
[----:B------:R-:W4:Y:S04]  /*00f0*/  LDG.E.128 R104, [R118.64] ;  /* 0x0000000476687981 */ /* 0x000f28000c1e1d00 */
[----:B------:R-:W5:Y:S04]  /*0100*/  LDG.E.128 R80, [R114.64+0x7000] ;  /* 0x0070000472507981 */ /* 0x000f68000c1e1d00 */
[----:B------:R-:W3:Y:S04]  /*0110*/  LDG.E.128 R76, [R114.64+0xa800] ;  /* 0x00a80004724c7981 */ /* 0x000ee8000c1e1d00 */
[----:B------:R-:W3:Y:S04]  /*0120*/  LDG.E.128 R12, [R114.64+0xe000] ;  /* 0x00e00004720c7981 */ /* 0x000ee8000c1e1d00 */
[----:B------:R-:W3:Y:S04]  /*0130*/  LDG.E.128 R72, [R114.64+0x11800] ;  /* 0x0118000472487981 */ /* 0x000ee8000c1e1d00 */
[----:B------:R-:W3:Y:S04]  /*0140*/  LDG.E.128 R28, [R114.64+0x15000] ;  /* 0x01500004721c7981 */ /* 0x000ee8000c1e1d00 */
[----:B------:R-:W5:Y:S04]  /*0150*/  LDG.E.128 R68, [R114.64+0x18800] ;  /* 0x0188000472447981 */ /* 0x000f68000c1e1d00 */
[----:B------:R-:W5:Y:S04]  /*0160*/  LDG.E.128 R36, [R114.64+0x1c000] ;  /* 0x01c0000472247981 */ /* 0x000f68000c1e1d00 */
[----:B------:R-:W5:Y:S04]  /*0170*/  LDG.E.128 R64, [R114.64+0x1f800] ;  /* 0x01f8000472407981 */ /* 0x000f68000c1e1d00 */
[----:B------:R-:W5:Y:S04]  /*0180*/  LDG.E.128 R56, [R114.64+0x23000] ;  /* 0x0230000472387981 */ /* 0x000f68000c1e1d00 */
[----:B------:R-:W5:Y:S04]  /*0190*/  LDG.E.128 R8, [R114.64+0x26800] ;  /* 0x0268000472087981 */ /* 0x000f68000c1e1d00 */
[----:B------:R-:W5:Y:S04]  /*01a0*/  LDG.E.128 R52, [R114.64+0x2a000] ;  /* 0x02a0000472347981 */ /* 0x000f68000c1e1d00 */
[----:B------:R-:W5:Y:S01]  /*01b0*/  LDG.E.128 R44, [R114.64+0x2d800] ;  /* 0x02d80004722c7981 */ /* 0x000f62000c1e1d00 */
[----:B------:R-:W-:-:S02]  /*01c0*/  SHF.R.S32.HI R6, RZ, 0x1f, R7 ;  /* 0x0000001fff067819 */ /* 0x000fc40000011407 */
[C---:B------:R-:W-:Y:S01]  /*01d0*/  LOP3.LUT P0, RZ, R7.reuse, 0x1f, RZ, 0xc0, !PT ;  /* 0x0000001f07ff7812 */ /* 0x040fe2000780c0ff */
[----:B------:R-:W5:Y:S01]  /*01e0*/  LDG.E.128 R88, [R114.64+0x31000] ;  /* 0x0310000472587981 */ /* 0x000f62000c1e1d00 */
[----:B------:R-:W-:Y:S02]  /*01f0*/  ISETP.NE.AND P1, PT, R7, RZ, PT ;  /* 0x000000ff0700720c */ /* 0x000fe40003f25270 */
[----:B------:R-:W-:Y:S01]  /*0200*/  LEA.HI R6, R6, R7, RZ, 0x5 ;  /* 0x0000000706067211 */ /* 0x000fe200078f28ff */
[----:B------:R-:W5:Y:S04]  /*0210*/  LDG.E.128 R48, [R114.64+0x34800] ;  /* 0x0348000472307981 */ /* 0x000f68000c1e1d00 */
[----:B------:R-:W5:Y:S04]  /*0220*/  LDG.E.128 R24, [R114.64+0x800] ;  /* 0x0008000472187981 */ /* 0x000f68000c1e1d00 */
[----:B------:R-:W5:Y:S04]  /*0230*/  LDG.E.128 R32, [R118.64+0x800] ;  /* 0x0008000476207981 */ /* 0x000f68000c1e1d00 */
[----:B------:R-:W5:Y:S04]  /*0240*/  LDG.E.128 R60, [R114.64+0x4000] ;  /* 0x00400004723c7981 */ /* 0x000f68000c1e1d00 */
[----:B------:R-:W5:Y:S01]  /*0250*/  LDG.E.128 R16, [R114.64+0x7800] ;  /* 0x0078000472107981 */ /* 0x000f62000c1e1d00 */
[----:B--2---:R-:W-:-:S02]  /*0260*/  PRMT R2, RZ, 0x5410, R20 ;  /* 0x00005410ff027816 */ /* 0x004fc40000000014 */
[----:B------:R-:W-:Y:S02]  /*0270*/  PRMT R5, RZ, 0x7610, R20 ;  /* 0x00007610ff057816 */ /* 0x000fe40000000014 */
[--C-:B----4-:R-:W-:Y:S02]  /*0280*/  PRMT R97, RZ, 0x5410, R104.reuse ;  /* 0x00005410ff617816 */ /* 0x110fe40000000068 */
[----:B------:R-:W-:-:S03]  /*0290*/  PRMT R98, RZ, 0x7610, R104 ;  /* 0x00007610ff627816 */ /* 0x000fc60000000068 */
[----:B------:R-:W-:Y:S01]  /*02a0*/  FFMA.FTZ R2, R97, R2, RZ ;  /* 0x0000000261027223 */ /* 0x000fe200000100ff */
[----:B------:R-:W-:-:S03]  /*02b0*/  PRMT R96, RZ, 0x5410, R105 ;  /* 0x00005410ff607816 */ /* 0x000fc60000000069 */
[----:B------:R-:W-:Y:S01]  /*02c0*/  FFMA.FTZ R2, R98, R5, R2 ;  /* 0x0000000562027223 */ /* 0x000fe20000010002 */
[----:B------:R-:W-:Y:S02]  /*02d0*/  PRMT R5, RZ, 0x5410, R21 ;  /* 0x00005410ff057816 */ /* 0x000fe40000000015 */
[----:B------:R-:W-:-:S03]  /*02e0*/  PRMT R95, RZ, 0x7610, R105 ;  /* 0x00007610ff5f7816 */ /* 0x000fc60000000069 */
[----:B------:R-:W-:Y:S01]  /*02f0*/  FFMA.FTZ R4, R96, R5, R2 ;  /* 0x0000000560047223 */ /* 0x000fe20000010002 */
[----:B------:R-:W-:-:S05]  /*0300*/  PRMT R2, RZ, 0x7610, R21 ;  /* 0x00007610ff027816 */ /* 0x000fca0000000015 */
[----:B------:R-:W-:Y:S01]  /*0310*/  FFMA.FTZ R4, R95, R2, R4 ;  /* 0x000000025f047223 */ /* 0x000fe20000010004 */
[----:B---3--:R-:W-:Y:S02]  /*0320*/  PRMT R2, RZ, 0x5410, R40 ;  /* 0x00005410ff027816 */ /* 0x008fe40000000028 */
[----:B------:R-:W-:-:S03]  /*0330*/  PRMT R93, RZ, 0x5410, R106 ;  /* 0x00005410ff5d7816 */ /* 0x000fc6000000006a */
[----:B------:R-:W-:Y:S01]  /*0340*/  FFMA.FTZ R20, R97, R2, RZ ;  /* 0x0000000261147223 */ /* 0x000fe200000100ff */
[----:B------:R-:W-:Y:S02]  /*0350*/  PRMT R2, RZ, 0x5410, R22 ;  /* 0x00005410ff027816 */ /* 0x000fe40000000016 */
[----:B------:R-:W-:Y:S02]  /*0360*/  PRMT R7, RZ, 0x7610, R106 ;  /* 0x00007610ff077816 */ /* 0x000fe4000000006a */
[----:B------:R-:W-:Y:S01]  /*0370*/  PRMT R21, RZ, 0x7610, R40 ;  /* 0x00007610ff157816 */ /* 0x000fe20000000028 */
[----:B------:R-:W-:Y:S01]  /*0380*/  FFMA.FTZ R2, R93, R2, R4 ;  /* 0x000000025d027223 */ /* 0x000fe20000010004 */
[----:B------:R-:W-:Y:S02]  /*0390*/  PRMT R22, RZ, 0x7610, R22 ;  /* 0x00007610ff167816 */ /* 0x000fe40000000016 */
[----:B------:R-:W-:Y:S01]  /*03a0*/  PRMT R5, RZ, 0x5410, R107 ;  /* 0x00005410ff057816 */ /* 0x000fe2000000006b */
[----:B------:R-:W-:Y:S01]  /*03b0*/  FFMA.FTZ R20, R98, R21, R20 ;  /* 0x0000001562147223 */ /* 0x000fe20000010014 */
[----:B------:R-:W-:Y:S01]  /*03c0*/  PRMT R21, RZ, 0x5410, R41 ;  /* 0x00005410ff157816 */ /* 0x000fe20000000029 */
[----:B------:R-:W-:Y:S01]  /*03d0*/  FFMA.FTZ R22, R7, R22, R2 ;  /* 0x0000001607167223 */ /* 0x000fe20000010002 */
[----:B------:R-:W-:-:S02]  /*03e0*/  PRMT R2, RZ, 0x5410, R23 ;  /* 0x00005410ff027816 */ /* 0x000fc40000000017 */
[----:B------:R-:W-:Y:S01]  /*03f0*/  PRMT R107, RZ, 0x7610, R107 ;  /* 0x00007610ff6b7816 */ /* 0x000fe2000000006b */
[----:B------:R-:W-:Y:S01]  /*0400*/  FFMA.FTZ R21, R96, R21, R20 ;  /* 0x0000001560157223 */ /* 0x000fe20000010014 */
[----:B------:R-:W-:Y:S01]  /*0410*/  PRMT R4, RZ, 0x7610, R23 ;  /* 0x00007610ff047816 */ /* 0x000fe20000000017 */
[----:B------:R-:W-:Y:S01]  /*0420*/  FFMA.FTZ R2, R5, R2, R22 ;  /* 0x0000000205027223 */ /* 0x000fe20000010016 */
[----:B------:R-:W-:-:S03]  /*0430*/  PRMT R20, RZ, 0x7610, R41 ;  /* 0x00007610ff147816 */ /* 0x000fc60000000029 */
[----:B------:R-:W-:Y:S01]  /*0440*/  FFMA.FTZ R4, R107, R4, R2 ;  /* 0x000000046b047223 */ /* 0x000fe20000010002 */
[----:B------:R-:W-:Y:S01]  /*0450*/  PRMT R2, RZ, 0x5410, R42 ;  /* 0x00005410ff027816 */ /* 0x000fe2000000002a */
[----:B------:R-:W-:Y:S01]  /*0460*/  FFMA.FTZ R40, R95, R20, R21 ;  /* 0x000000145f287223 */ /* 0x000fe20000010015 */
[----:B-----5:R-:W-:Y:S01]  /*0470*/  PRMT R41, RZ, 0x7610, R80 ;  /* 0x00007610ff297816 */ /* 0x020fe20000000050 */
[----:B------:R-:W2:Y:S02]  /*0480*/  LDG.E.128 R20, [R114.64+0xb000] ;  /* 0x00b0000472147981 */ /* 0x000ea4000c1e1d00 */
[----:B------:R-:W-:Y:S01]  /*0490*/  FFMA.FTZ R2, R93, R2, R40 ;  /* 0x000000025d027223 */ /* 0x000fe20000010028 */
[----:B------:R-:W-:-:S05]  /*04a0*/  PRMT R40, RZ, 0x5410, R80 ;  /* 0x00005410ff287816 */ /* 0x000fca0000000050 */
[----:B------:R-:W-:-:S04]  /*04b0*/  FFMA.FTZ R40, R97, R40, RZ ;  /* 0x0000002861287223 */ /* 0x000fc800000100ff */
[----:B------:R-:W-:Y:S01]  /*04c0*/  FFMA.FTZ R40, R98, R41, R40 ;  /* 0x0000002962287223 */ /* 0x000fe20000010028 */
[----:B------:R-:W-:Y:S02]  /*04d0*/  PRMT R41, RZ, 0x5410, R81 ;  /* 0x00005410ff297816 */ /* 0x000fe40000000051 */
[----:B------:R-:W-:-:S03]  /*04e0*/  PRMT R80, RZ, 0x5410, R76 ;  /* 0x00005410ff507816 */ /* 0x000fc6000000004c */
[----:B------:R-:W-:Y:S01]  /*04f0*/  FFMA.FTZ R41, R96, R41, R40 ;  /* 0x0000002960297223 */ /* 0x000fe20000010028 */
[----:B------:R-:W-:Y:S01]  /*0500*/  PRMT R40, RZ, 0x7610, R81 ;  /* 0x00007610ff287816 */ /* 0x000fe20000000051 */
[----:B------:R-:W-:Y:S01]  /*0510*/  FFMA.FTZ R84, R97, R80, RZ ;  /* 0x0000005061547223 */ /* 0x000fe200000100ff */
[----:B------:R-:W-:-:S03]  /*0520*/  PRMT R80, RZ, 0x5410, R82 ;  /* 0x00005410ff507816 */ /* 0x000fc60000000052 */
[----:B------:R-:W-:Y:S01]  /*0530*/  FFMA.FTZ R81, R95, R40, R41 ;  /* 0x000000285f517223 */ /* 0x000fe20000010029 */
[----:B------:R-:W-:-:S03]  /*0540*/  PRMT R82, RZ, 0x7610, R82 ;  /* 0x00007610ff527816 */ /* 0x000fc60000000052 */
[----:B------:R-:W-:Y:S01]  /*0550*/  FFMA.FTZ R80, R93, R80, R81 ;  /* 0x000000505d507223 */ /* 0x000fe20000010051 */
[----:B------:R-:W-:Y:S02]  /*0560*/  PRMT R81, RZ, 0x7610, R76 ;  /* 0x00007610ff517816 */ /* 0x000fe4000000004c */
[----:B------:R-:W-:Y:S01]  /*0570*/  PRMT R76, RZ, 0x5410, R83 ;  /* 0x00005410ff4c7816 */ /* 0x000fe20000000053 */
[----:B------:R-:W-:Y:S02]  /*0580*/  FFMA.FTZ R80, R7, R82, R80 ;  /* 0x0000005207507223 */ /* 0x000fe40000010050 */
[----:B------:R-:W-:Y:S01]  /*0590*/  FFMA.FTZ R84, R98, R81, R84 ;  /* 0x0000005162547223 */ /* 0x000fe20000010054 */
[----:B------:R-:W-:Y:S01]  /*05a0*/  PRMT R81, RZ, 0x5410, R77 ;  /* 0x00005410ff517816 */ /* 0x000fe2000000004d */
[----:B------:R-:W-:Y:S01]  /*05b0*/  FFMA.FTZ R76, R5, R76, R80 ;  /* 0x0000004c054c7223 */ /* 0x000fe20000010050 */
[----:B------:R-:W-:Y:S02]  /*05c0*/  PRMT R124, RZ, 0x7610, R83 ;  /* 0x00007610ff7c7816 */ /* 0x000fe40000000053 */
[----:B------:R-:W-:Y:S01]  /*05d0*/  PRMT R80, RZ, 0x7610, R77 ;  /* 0x00007610ff507816 */ /* 0x000fe2000000004d */
[----:B------:R-:W-:-:S02]  /*05e0*/  FFMA.FTZ R81, R96, R81, R84 ;  /* 0x0000005160517223 */ /* 0x000fc40000010054 */
[----:B------:R-:W-:Y:S01]  /*05f0*/  FFMA.FTZ R124, R107, R124, R76 ;  /* 0x0000007c6b7c7223 */ /* 0x000fe2000001004c */
[--C-:B------:R-:W-:Y:S01]  /*0600*/  PRMT R76, RZ, 0x5410, R78.reuse ;  /* 0x00005410ff4c7816 */ /* 0x100fe2000000004e */
[----:B------:R-:W-:Y:S01]  /*0610*/  FFMA.FTZ R80, R95, R80, R81 ;  /* 0x000000505f507223 */ /* 0x000fe20000010051 */
[----:B------:R-:W-:Y:S01]  /*0620*/  PRMT R78, RZ, 0x7610, R78 ;  /* 0x00007610ff4e7816 */ /* 0x000fe2000000004e */
[----:B------:R-:W3:Y:S02]  /*0630*/  LDG.E.128 R84, [R114.64+0x12000] ;  /* 0x0120000472547981 */ /* 0x000ee4000c1e1d00 */
[----:B------:R-:W-:Y:S01]  /*0640*/  FFMA.FTZ R76, R93, R76, R80 ;  /* 0x0000004c5d4c7223 */ /* 0x000fe20000010050 */
[--C-:B------:R-:W-:Y:S02]  /*0650*/  PRMT R80, RZ, 0x5410, R12.reuse ;  /* 0x00005410ff507816 */ /* 0x100fe4000000000c */
[----:B------:R-:W-:Y:S01]  /*0660*/  PRMT R77, RZ, 0x7610, R12 ;  /* 0x00007610ff4d7816 */ /* 0x000fe2000000000c */
[----:B------:R-:W-:Y:S01]  /*0670*/  FFMA.FTZ R76, R7, R78, R76 ;  /* 0x0000004e074c7223 */ /* 0x000fe2000001004c */
[--C-:B------:R-:W-:Y:S01]  /*0680*/  PRMT R12, RZ, 0x5410, R79.reuse ;  /* 0x00005410ff0c7816 */ /* 0x100fe2000000004f */
[----:B------:R-:W-:Y:S01]  /*0690*/  FFMA.FTZ R80, R97, R80, RZ ;  /* 0x0000005061507223 */ /* 0x000fe200000100ff */
[----:B------:R-:W-:-:S03]  /*06a0*/  PRMT R122, RZ, 0x7610, R79 ;  /* 0x00007610ff7a7816 */ /* 0x000fc6000000004f */
[----:B------:R-:W-:Y:S01]  /*06b0*/  FFMA.FTZ R80, R98, R77, R80 ;  /* 0x0000004d62507223 */ /* 0x000fe20000010050 */
[----:B------:R-:W-:Y:S01]  /*06c0*/  PRMT R77, RZ, 0x5410, R13 ;  /* 0x00005410ff4d7816 */ /* 0x000fe2000000000d */
[----:B------:R-:W-:-:S04]  /*06d0*/  FFMA.FTZ R12, R5, R12, R76 ;  /* 0x0000000c050c7223 */ /* 0x000fc8000001004c */
[----:B------:R-:W-:Y:S01]  /*06e0*/  FFMA.FTZ R122, R107, R122, R12 ;  /* 0x0000007a6b7a7223 */ /* 0x000fe2000001000c */
[----:B------:R-:W-:Y:S01]  /*06f0*/  PRMT R12, RZ, 0x7610, R13 ;  /* 0x00007610ff0c7816 */ /* 0x000fe2000000000d */
[----:B------:R-:W-:Y:S01]  /*0700*/  FFMA.FTZ R77, R96, R77, R80 ;  /* 0x0000004d604d7223 */ /* 0x000fe20000010050 */
[--C-:B------:R-:W-:Y:S01]  /*0710*/  PRMT R13, RZ, 0x7610, R72.reuse ;  /* 0x00007610ff0d7816 */ /* 0x100fe20000000048 */
[----:B------:R-:W4:Y:S02]  /*0720*/  LDG.E.128 R80, [R114.64+0x15800] ;  /* 0x0158000472507981 */ /* 0x000f24000c1e1d00 */
[----:B------:R-:W-:Y:S01]  /*0730*/  FFMA.FTZ R77, R95, R12, R77 ;  /* 0x0000000c5f4d7223 */ /* 0x000fe2000001004d */
[----:B------:R-:W-:-:S05]  /*0740*/  PRMT R12, RZ, 0x5410, R72 ;  /* 0x00005410ff0c7816 */ /* 0x000fca0000000048 */
[----:B------:R-:W-:Y:S01]  /*0750*/  FFMA.FTZ R76, R97, R12, RZ ;  /* 0x0000000c614c7223 */ /* 0x000fe200000100ff */
[--C-:B------:R-:W-:Y:S02]  /*0760*/  PRMT R12, RZ, 0x5410, R14.reuse ;  /* 0x00005410ff0c7816 */ /* 0x100fe4000000000e */
[----:B------:R-:W-:-:S03]  /*0770*/  PRMT R14, RZ, 0x7610, R14 ;  /* 0x00007610ff0e7816 */ /* 0x000fc6000000000e */
[----:B------:R-:W-:Y:S02]  /*0780*/  FFMA.FTZ R12, R93, R12, R77 ;  /* 0x0000000c5d0c7223 */ /* 0x000fe4000001004d */
[----:B------:R-:W-:Y:S02]  /*0790*/  FFMA.FTZ R76, R98, R13, R76 ;  /* 0x0000000d624c7223 */ /* 0x000fe4000001004c */
[----:B------:R-:W-:Y:S01]  /*07a0*/  FFMA.FTZ R14, R7, R14, R12 ;  /* 0x0000000e070e7223 */ /* 0x000fe2000001000c */
[----:B------:R-:W-:Y:S02]  /*07b0*/  PRMT R12, RZ, 0x5410, R15 ;  /* 0x00005410ff0c7816 */ /* 0x000fe4000000000f */
[----:B------:R-:W-:Y:S02]  /*07c0*/  PRMT R13, RZ, 0x5410, R73 ;  /* 0x00005410ff0d7816 */ /* 0x000fe40000000049 */
[----:B------:R-:W-:Y:S01]  /*07d0*/  PRMT R104, RZ, 0x7610, R15 ;  /* 0x00007610ff687816 */ /* 0x000fe2000000000f */
[----:B------:R-:W-:Y:S01]  /*07e0*/  FFMA.FTZ R72, R5, R12, R14 ;  /* 0x0000000c05487223 */ /* 0x000fe2000001000e */
[----:B------:R-:W-:Y:S01]  /*07f0*/  PRMT R12, RZ, 0x7610, R73 ;  /* 0x00007610ff0c7816 */ /* 0x000fe20000000049 */
[----:B------:R-:W-:-:S02]  /*0800*/  FFMA.FTZ R13, R96, R13, R76 ;  /* 0x0000000d600d7223 */ /* 0x000fc4000001004c */
[----:B------:R-:W-:Y:S01]  /*0810*/  FFMA.FTZ R104, R107, R104, R72 ;  /* 0x000000686b687223 */ /* 0x000fe20000010048 */
[----:B------:R-:W-:Y:S01]  /*0820*/  PRMT R72, RZ, 0x5410, R74 ;  /* 0x00005410ff487816 */ /* 0x000fe2000000004a */
[----:B------:R-:W-:Y:S01]  /*0830*/  FFMA.FTZ R73, R95, R12, R13 ;  /* 0x0000000c5f497223 */ /* 0x000fe2000001000d */
[----:B------:R-:W-:Y:S01]  /*0840*/  PRMT R76, RZ, 0x5410, R28 ;  /* 0x00005410ff4c7816 */ /* 0x000fe2000000001c */
[----:B------:R-:W5:Y:S01]  /*0850*/  LDG.E.128 R12, [R114.64+0x19000] ;  /* 0x01900004720c7981 */ /* 0x000f62000c1e1d00 */
[----:B------:R-:W-:Y:S01]  /*0860*/  PRMT R74, RZ, 0x7610, R74 ;  /* 0x00007610ff4a7816 */ /* 0x000fe2000000004a */
[----:B------:R-:W-:Y:S01]  /*0870*/  FFMA.FTZ R72, R93, R72, R73 ;  /* 0x000000485d487223 */ /* 0x000fe20000010049 */
[----:B------:R-:W-:Y:S01]  /*0880*/  PRMT R73, RZ, 0x7610, R28 ;  /* 0x00007610ff497816 */ /* 0x000fe2000000001c */
[----:B------:R-:W-:Y:S01]  /*0890*/  FFMA.FTZ R76, R97, R76, RZ ;  /* 0x0000004c614c7223 */ /* 0x000fe200000100ff */
[--C-:B------:R-:W-:Y:S01]  /*08a0*/  PRMT R28, RZ, 0x5410, R75.reuse ;  /* 0x00005410ff1c7816 */ /* 0x100fe2000000004b */
[----:B------:R-:W-:Y:S01]  /*08b0*/  FFMA.FTZ R72, R7, R74, R72 ;  /* 0x0000004a07487223 */ /* 0x000fe20000010048 */
[----:B------:R-:W-:Y:S01]  /*08c0*/  PRMT R102, RZ, 0x7610, R75 ;  /* 0x00007610ff667816 */ /* 0x000fe2000000004b */
[----:B------:R-:W-:Y:S01]  /*08d0*/  FFMA.FTZ R76, R98, R73, R76 ;  /* 0x00000049624c7223 */ /* 0x000fe2000001004c */
[----:B------:R-:W-:Y:S01]  /*08e0*/  PRMT R73, RZ, 0x5410, R29 ;  /* 0x00005410ff497816 */ /* 0x000fe2000000001d */
[----:B------:R-:W-:-:S04]  /*08f0*/  FFMA.FTZ R28, R5, R28, R72 ;  /* 0x0000001c051c7223 */ /* 0x000fc80000010048 */
[----:B------:R-:W-:Y:S01]  /*0900*/  FFMA.FTZ R102, R107, R102, R28 ;  /* 0x000000666b667223 */ /* 0x000fe2000001001c */
[----:B------:R-:W-:Y:S01]  /*0910*/  PRMT R28, RZ, 0x7610, R29 ;  /* 0x00007610ff1c7816 */ /* 0x000fe2000000001d */
[----:B------:R-:W-:Y:S01]  /*0920*/  FFMA.FTZ R73, R96, R73, R76 ;  /* 0x0000004960497223 */ /* 0x000fe2000001004c */
[----:B------:R-:W-:Y:S01]  /*0930*/  PRMT R42, RZ, 0x7610, R42 ;  /* 0x00007610ff2a7816 */ /* 0x000fe2000000002a */
[----:B------:R-:W2:Y:S02]  /*0940*/  LDG.E.128 R76, [R114.64+0x1c800] ;  /* 0x01c80004724c7981 */ /* 0x000ea4000c1e1d00 */
[----:B------:R-:W-:Y:S01]  /*0950*/  FFMA.FTZ R73, R95, R28, R73 ;  /* 0x0000001c5f497223 */ /* 0x000fe20000010049 */
[----:B------:R-:W-:Y:S01]  /*0960*/  PRMT R28, RZ, 0x5410, R68 ;  /* 0x00005410ff1c7816 */ /* 0x000fe20000000044 */
[----:B------:R-:W-:-:S04]  /*0970*/  FFMA.FTZ R42, R7, R42, R2 ;  /* 0x0000002a072a7223 */ /* 0x000fc80000010002 */
[----:B------:R-:W-:Y:S01]  /*0980*/  FFMA.FTZ R72, R97, R28, RZ ;  /* 0x0000001c61487223 */ /* 0x000fe200000100ff */
[--C-:B------:R-:W-:Y:S02]  /*0990*/  PRMT R28, RZ, 0x5410, R30.reuse ;  /* 0x00005410ff1c7816 */ /* 0x100fe4000000001e */
[----:B------:R-:W-:Y:S02]  /*09a0*/  PRMT R2, RZ, 0x5410, R43 ;  /* 0x00005410ff027816 */ /* 0x000fe4000000002b */
[----:B------:R-:W-:Y:S01]  /*09b0*/  PRMT R30, RZ, 0x7610, R30 ;  /* 0x00007610ff1e7816 */ /* 0x000fe2000000001e */
[----:B------:R-:W-:Y:S01]  /*09c0*/  FFMA.FTZ R28, R93, R28, R73 ;  /* 0x0000001c5d1c7223 */ /* 0x000fe20000010049 */
        /* <DEDUP_REMOVED lines=9> */
[----:B------:R-:W3:Y:S01]  /*0a60*/  LDG.E.128 R40, [R114.64+0xe800] ;  /* 0x00e8000472287981 */ /* 0x000ee2000c1e1d00 */
[----:B------:R-:W-:Y:S01]  /*0a70*/  FFMA.FTZ R68, R5, R28, R30 ;  /* 0x0000001c05447223 */ /* 0x000fe2000001001e */
[----:B------:R-:W-:Y:S01]  /*0a80*/  PRMT R28, RZ, 0x7610, R69 ;  /* 0x00007610ff1c7816 */ /* 0x000fe20000000045 */
[----:B------:R-:W-:-:S02]  /*0a90*/  FFMA.FTZ R29, R96, R29, R72 ;  /* 0x0000001d601d7223 */ /* 0x000fc40000010048 */
[----:B------:R-:W-:Y:S01]  /*0aa0*/  FFMA.FTZ R94, R107, R94, R68 ;  /* 0x0000005e6b5e7223 */ /* 0x000fe20000010044 */
[----:B------:R-:W-:Y:S01]  /*0ab0*/  PRMT R68, RZ, 0x5410, R70 ;  /* 0x00005410ff447816 */ /* 0x000fe20000000046 */
[----:B------:R-:W-:Y:S01]  /*0ac0*/  FFMA.FTZ R69, R95, R28, R29 ;  /* 0x0000001c5f457223 */ /* 0x000fe2000001001d */
[----:B------:R-:W-:Y:S01]  /*0ad0*/  PRMT R72, RZ, 0x5410, R36 ;  /* 0x00005410ff487816 */ /* 0x000fe20000000024 */
[----:B------:R-:W3:Y:S01]  /*0ae0*/  LDG.E.128 R28, [R114.64+0x20000] ;  /* 0x02000004721c7981 */ /* 0x000ee2000c1e1d00 */
        /* <DEDUP_REMOVED lines=48> */
[----:B------:R-:W5:Y:S02]  /*0df0*/  LDG.E.128 R68, [R114.64+0x2a800] ;  /* 0x02a8000472447981 */ /* 0x000f64000c1e1d00 */
[----:B------:R-:W-:Y:S01]  /*0e00*/  FFMA.FTZ R65, R95, R56, R65 ;  /* 0x000000385f417223 */ /* 0x000fe20000010041 */
[----:B------:R-:W-:-:S05]  /*0e10*/  PRMT R56, RZ, 0x5410, R8 ;  /* 0x00005410ff387816 */ /* 0x000fca0000000008 */
[----:B------:R-:W-:Y:S01]  /*0e20*/  FFMA.FTZ R64, R97, R56, RZ ;  /* 0x0000003861407223 */ /* 0x000fe200000100ff */
[--C-:B------:R-:W-:Y:S02]  /*0e30*/  PRMT R56, RZ, 0x5410, R58.reuse ;  /* 0x00005410ff387816 */ /* 0x100fe4000000003a */
[----:B------:R-:W-:-:S03]  /*0e40*/  PRMT R58, RZ, 0x7610, R58 ;  /* 0x00007610ff3a7816 */ /* 0x000fc6000000003a */
[----:B------:R-:W-:Y:S01]  /*0e50*/  FFMA.FTZ R56, R93, R56, R65 ;  /* 0x000000385d387223 */ /* 0x000fe20000010041 */
[----:B------:R-:W-:Y:S01]  /*0e60*/  PRMT R8, RZ, 0x5410, R59 ;  /* 0x00005410ff087816 */ /* 0x000fe2000000003b */
[----:B------:R-:W-:Y:S01]  /*0e70*/  FFMA.FTZ R64, R98, R57, R64 ;  /* 0x0000003962407223 */ /* 0x000fe20000010040 */
[----:B------:R-:W-:Y:S01]  /*0e80*/  PRMT R57, RZ, 0x5410, R9 ;  /* 0x00005410ff397816 */ /* 0x000fe20000000009 */
[----:B------:R-:W-:Y:S01]  /*0e90*/  FFMA.FTZ R56, R7, R58, R56 ;  /* 0x0000003a07387223 */ /* 0x000fe20000010038 */
[----:B------:R-:W-:-:S03]  /*0ea0*/  PRMT R116, RZ, 0x7610, R59 ;  /* 0x00007610ff747816 */ /* 0x000fc6000000003b */
[----:B------:R-:W-:Y:S01]  /*0eb0*/  FFMA.FTZ R8, R5, R8, R56 ;  /* 0x0000000805087223 */ /* 0x000fe20000010038 */
[----:B------:R-:W-:Y:S01]  /*0ec0*/  PRMT R56, RZ, 0x7610, R9 ;  /* 0x00007610ff387816 */ /* 0x000fe20000000009 */
[----:B------:R-:W-:Y:S02]  /*0ed0*/  FFMA.FTZ R57, R96, R57, R64 ;  /* 0x0000003960397223 */ /* 0x000fe40000010040 */
[----:B------:R-:W-:Y:S01]  /*0ee0*/  FFMA.FTZ R116, R107, R116, R8 ;  /* 0x000000746b747223 */ /* 0x000fe20000010008 */
[--C-:B------:R-:W-:Y:S01]  /*0ef0*/  PRMT R8, RZ, 0x5410, R10.reuse ;  /* 0x00005410ff087816 */ /* 0x100fe2000000000a */
[----:B------:R-:W-:Y:S01]  /*0f00*/  FFMA.FTZ R56, R95, R56, R57 ;  /* 0x000000385f387223 */ /* 0x000fe20000010039 */
[----:B------:R-:W-:Y:S01]  /*0f10*/  PRMT R10, RZ, 0x7610, R10 ;  /* 0x00007610ff0a7816 */ /* 0x000fe2000000000a */
[----:B------:R-:W5:Y:S02]  /*0f20*/  LDG.E.128 R64, [R114.64+0x2e000] ;  /* 0x02e0000472407981 */ /* 0x000f64000c1e1d00 */
[----:B------:R-:W-:Y:S01]  /*0f30*/  FFMA.FTZ R8, R93, R8, R56 ;  /* 0x000000085d087223 */ /* 0x000fe20000010038 */
[----:B------:R-:W-:-:S02]  /*0f40*/  PRMT R56, RZ, 0x5410, R52 ;  /* 0x00005410ff387816 */ /* 0x000fc40000000034 */
        /* <DEDUP_REMOVED lines=11> */
[----:B------:R-:W-:Y:S01]  /*1000*/  PRMT R52, RZ, 0x5410, R88 ;  /* 0x00005410ff347816 */ /* 0x000fe20000000058 */
[----:B------:R-:W5:Y:S02]  /*1010*/  LDG.E.128 R56, [R114.64+0x31800] ;  /* 0x0318000472387981 */ /* 0x000f64000c1e1d00 */
[----:B------:R-:W-:Y:S01]  /*1020*/  FFMA.FTZ R9, R95, R8, R9 ;  /* 0x000000085f097223 */ /* 0x000fe20000010009 */
[----:B------:R-:W-:-:S05]  /*1030*/  PRMT R8, RZ, 0x5410, R44 ;  /* 0x00005410ff087816 */ /* 0x000fca000000002c */
[----:B------:R-:W-:Y:S01]  /*1040*/  FFMA.FTZ R10, R97, R8, RZ ;  /* 0x00000008610a7223 */ /* 0x000fe200000100ff */
[--C-:B------:R-:W-:Y:S02]  /*1050*/  PRMT R8, RZ, 0x5410, R54.reuse ;  /* 0x00005410ff087816 */ /* 0x100fe40000000036 */
[----:B------:R-:W-:-:S03]  /*1060*/  PRMT R54, RZ, 0x7610, R54 ;  /* 0x00007610ff367816 */ /* 0x000fc60000000036 */
[----:B------:R-:W-:Y:S01]  /*1070*/  FFMA.FTZ R8, R93, R8, R9 ;  /* 0x000000085d087223 */ /* 0x000fe20000010009 */
[----:B------:R-:W-:-:S03]  /*1080*/  PRMT R9, RZ, 0x7610, R44 ;  /* 0x00007610ff097816 */ /* 0x000fc6000000002c */
[----:B------:R-:W-:Y:S01]  /*1090*/  FFMA.FTZ R54, R7, R54, R8 ;  /* 0x0000003607367223 */ /* 0x000fe20000010008 */
[----:B------:R-:W-:Y:S01]  /*10a0*/  PRMT R8, RZ, 0x5410, R55 ;  /* 0x00005410ff087816 */ /* 0x000fe20000000037 */
        /* <DEDUP_REMOVED lines=8> */
[----:B------:R-:W-:Y:S01]  /*1130*/  FFMA.FTZ R52, R97, R52, RZ ;  /* 0x0000003461347223 */ /* 0x000fe200000100ff */
[----:B------:R-:W-:Y:S01]  /*1140*/  PRMT R110, RZ, 0x7610, R47 ;  /* 0x00007610ff6e7816 */ /* 0x000fe2000000002f */
[----:B------:R-:W-:Y:S01]  /*1150*/  FFMA.FTZ R44, R93, R44, R45 ;  /* 0x0000002c5d2c7223 */ /* 0x000fe2000001002d */
[----:B------:R-:W-:Y:S01]  /*1160*/  PRMT R45, RZ, 0x7610, R88 ;  /* 0x00007610ff2d7816 */ /* 0x000fe20000000058 */
[----:B------:R-:W5:Y:S02]  /*1170*/  LDG.E.128 R8, [R114.64+0x35000] ;  /* 0x0350000472087981 */ /* 0x000f64000c1e1d00 */
[----:B------:R-:W-:Y:S01]  /*1180*/  FFMA.FTZ R46, R7, R46, R44 ;  /* 0x0000002e072e7223 */ /* 0x000fe2000001002c */
[----:B------:R-:W-:Y:S01]  /*1190*/  PRMT R44, RZ, 0x5410, R47 ;  /* 0x00005410ff2c7816 */ /* 0x000fe2000000002f */
[----:B------:R-:W-:Y:S01]  /*11a0*/  FFMA.FTZ R52, R98, R45, R52 ;  /* 0x0000002d62347223 */ /* 0x000fe20000010034 */
[----:B------:R-:W-:-:S03]  /*11b0*/  PRMT R45, RZ, 0x5410, R89 ;  /* 0x00005410ff2d7816 */ /* 0x000fc60000000059 */
[----:B------:R-:W-:Y:S02]  /*11c0*/  FFMA.FTZ R44, R5, R44, R46 ;  /* 0x0000002c052c7223 */ /* 0x000fe4000001002e */
[----:B------:R-:W-:Y:S02]  /*11d0*/  FFMA.FTZ R45, R96, R45, R52 ;  /* 0x0000002d602d7223 */ /* 0x000fe40000010034 */
[----:B------:R-:W-:Y:S01]  /*11e0*/  FFMA.FTZ R110, R107, R110, R44 ;  /* 0x0000006e6b6e7223 */ /* 0x000fe2000001002c */
[----:B------:R-:W-:-:S05]  /*11f0*/  PRMT R44, RZ, 0x7610, R89 ;  /* 0x00007610ff2c7816 */ /* 0x000fca0000000059 */
[----:B------:R-:W-:Y:S01]  /*1200*/  FFMA.FTZ R45, R95, R44, R45 ;  /* 0x0000002c5f2d7223 */ /* 0x000fe2000001002d */
[----:B------:R-:W-:-:S05]  /*1210*/  PRMT R44, RZ, 0x5410, R48 ;  /* 0x00005410ff2c7816 */ /* 0x000fca0000000030 */
[----:B------:R-:W-:Y:S01]  /*1220*/  FFMA.FTZ R97, R97, R44, RZ ;  /* 0x0000002c61617223 */ /* 0x000fe200000100ff */
[--C-:B------:R-:W-:Y:S02]  /*1230*/  PRMT R44, RZ, 0x5410, R90.reuse ;  /* 0x00005410ff2c7816 */ /* 0x100fe4000000005a */
[----:B------:R-:W-:-:S03]  /*1240*/  PRMT R90, RZ, 0x7610, R90 ;  /* 0x00007610ff5a7816 */ /* 0x000fc6000000005a */
[----:B------:R-:W-:Y:S01]  /*1250*/  FFMA.FTZ R88, R93, R44, R45 ;  /* 0x0000002c5d587223 */ /* 0x000fe2000001002d */
        /* <DEDUP_REMOVED lines=11> */
[--C-:B------:R-:W-:Y:S01]  /*1310*/  PRMT R48, RZ, 0x5410, R50.reuse ;  /* 0x00005410ff307816 */ /* 0x100fe20000000032 */
[----:B------:R-:W-:Y:S01]  /*1320*/  FFMA.FTZ R88, R95, R88, R89 ;  /* 0x000000585f587223 */ /* 0x000fe20000010059 */
[----:B------:R-:W-:Y:S01]  /*1330*/  PRMT R50, RZ, 0x7610, R50 ;  /* 0x00007610ff327816 */ /* 0x000fe20000000032 */
[----:B------:R-:W5:Y:S01]  /*1340*/  LDG.E.128 R44, [R118.64+0x1000] ;  /* 0x00100004762c7981 */ /* 0x000f62000c1e1d00 */
[----:B------:R-:W-:Y:S01]  /*1350*/  PRMT R89, RZ, 0x5410, R24 ;  /* 0x00005410ff597816 */ /* 0x000fe20000000018 */
[----:B------:R-:W-:Y:S01]  /*1360*/  FFMA.FTZ R48, R93, R48, R88 ;  /* 0x000000305d307223 */ /* 0x000fe20000010058 */
[----:B------:R-:W-:-:S02]  /*1370*/  PRMT R88, RZ, 0x5410, R51 ;  /* 0x00005410ff587816 */ /* 0x000fc40000000033 */
        /* <DEDUP_REMOVED lines=9> */
[C---:B------:R-:W-:Y:S01]  /*1410*/  FFMA.FTZ R112, R107.reuse, R112, R54 ;  /* 0x000000706b707223 */ /* 0x040fe20000010036 */
[----:B------:R-:W-:Y:S01]  /*1420*/  PRMT R101, RZ, 0x5410, R33 ;  /* 0x00005410ff657816 */ /* 0x000fe20000000021 */
[----:B------:R-:W-:Y:S01]  /*1430*/  FFMA.FTZ R107, R107, R90, R7 ;  /* 0x0000005a6b6b7223 */ /* 0x000fe20000010007 */
[----:B------:R-:W-:Y:S01]  /*1440*/  PRMT R7, RZ, 0x5410, R60 ;  /* 0x00005410ff077816 */ /* 0x000fe2000000003c */
[----:B------:R-:W5:Y:S01]  /*1450*/  LDG.E.128 R52, [R114.64+0x1000] ;  /* 0x0010000472347981 */ /* 0x000f62000c1e1d00 */
[----:B------:R-:W-:Y:S01]  /*1460*/  PRMT R96, RZ, 0x7610, R33 ;  /* 0x00007610ff607816 */ /* 0x000fe20000000021 */
[----:B------:R-:W-:Y:S01]  /*1470*/  FFMA.FTZ R24, R101, R4, R24 ;  /* 0x0000000465187223 */ /* 0x000fe20000010018 */
[----:B------:R-:W-:Y:S01]  /*1480*/  PRMT R25, RZ, 0x7610, R25 ;  /* 0x00007610ff197816 */ /* 0x000fe20000000019 */
[----:B------:R-:W-:Y:S01]  /*1490*/  FFMA.FTZ R7, R103, R7, R2 ;  /* 0x0000000767077223 */ /* 0x000fe20000010002 */
[----:B------:R-:W-:Y:S01]  /*14a0*/  PRMT R97, RZ, 0x5410, R34 ;  /* 0x00005410ff617816 */ /* 0x000fe20000000022 */
[----:B------:R-:W5:Y:S01]  /*14b0*/  LDG.E.128 R48, [R114.64+0x4800] ;  /* 0x0048000472307981 */ /* 0x000f62000c1e1d00 */
[----:B------:R-:W-:Y:S01]  /*14c0*/  PRMT R2, RZ, 0x5410, R26 ;  /* 0x00005410ff027816 */ /* 0x000fe2000000001a */
[----:B------:R-:W-:Y:S01]  /*14d0*/  FFMA.FTZ R24, R96, R25, R24 ;  /* 0x0000001960187223 */ /* 0x000fe20000010018 */
[----:B------:R-:W-:-:S03]  /*14e0*/  PRMT R60, RZ, 0x7610, R60 ;  /* 0x00007610ff3c7816 */ /* 0x000fc6000000003c */
[----:B------:R-:W-:Y:S01]  /*14f0*/  FFMA.FTZ R2, R97, R2, R24 ;  /* 0x0000000261027223 */ /* 0x000fe20000010018 */
[----:B------:R-:W-:Y:S01]  /*1500*/  PRMT R24, RZ, 0x5410, R61 ;  /* 0x00005410ff187816 */ /* 0x000fe2000000003d */
[----:B------:R-:W-:Y:S01]  /*1510*/  FFMA.FTZ R7, R105, R60, R7 ;  /* 0x0000003c69077223 */ /* 0x000fe20000010007 */
[----:B------:R-:W-:Y:S02]  /*1520*/  PRMT R5, RZ, 0x7610, R34 ;  /* 0x00007610ff057816 */ /* 0x000fe40000000022 */
[----:B------:R-:W-:Y:S01]  /*1530*/  PRMT R26, RZ, 0x7610, R26 ;  /* 0x00007610ff1a7816 */ /* 0x000fe2000000001a */
[----:B------:R-:W-:Y:S01]  /*1540*/  FFMA.FTZ R24, R101, R24, R7 ;  /* 0x0000001865187223 */ /* 0x000fe20000010007 */
[----:B------:R-:W-:Y:S02]  /*1550*/  PRMT R4, RZ, 0x5410, R35 ;  /* 0x00005410ff047816 */ /* 0x000fe40000000023 */
        /* <DEDUP_REMOVED lines=8> */
[----:B------:R-:W-:Y:S02]  /*15e0*/  FFMA.FTZ R7, R103, R7, R124 ;  /* 0x0000000767077223 */ /* 0x000fe4000001007c */
[----:B------:R-:W-:Y:S02]  /*15f0*/  FFMA.FTZ R60, R97, R60, R61 ;  /* 0x0000003c613c7223 */ /* 0x000fe4000001003d */
[----:B------:R-:W-:Y:S01]  /*1600*/  FFMA.FTZ R61, R105, R16, R7 ;  /* 0x00000010693d7223 */ /* 0x000fe20000010007 */
[----:B------:R-:W-:-:S02]  /*1610*/  PRMT R16, RZ, 0x5410, R17 ;  /* 0x00005410ff107816 */ /* 0x000fc40000000011 */
[----:B------:R-:W-:-:S03]  /*1620*/  PRMT R17, RZ, 0x7610, R17 ;  /* 0x00007610ff117816 */ /* 0x000fc60000000011 */
[----:B------:R-:W-:-:S04]  /*1630*/  FFMA.FTZ R16, R101, R16, R61 ;  /* 0x0000001065107223 */ /* 0x000fc8000001003d */
[----:B------:R-:W-:Y:S01]  /*1640*/  FFMA.FTZ R17, R96, R17, R16 ;  /* 0x0000001160117223 */ /* 0x000fe20000010010 */
[----:B--2---:R-:W-:-:S05]  /*1650*/  PRMT R16, RZ, 0x5410, R20 ;  /* 0x00005410ff107816 */ /* 0x004fca0000000014 */
[----:B------:R-:W-:Y:S01]  /*1660*/  FFMA.FTZ R122, R103, R16, R122 ;  /* 0x00000010677a7223 */ /* 0x000fe2000001007a */
[--C-:B------:R-:W-:Y:S02]  /*1670*/  PRMT R16, RZ, 0x5410, R18.reuse ;  /* 0x00005410ff107816 */ /* 0x100fe40000000012 */
        /* <DEDUP_REMOVED lines=10> */
[----:B------:R-:W-:Y:S01]  /*1720*/  PRMT R21, RZ, 0x7610, R21 ;  /* 0x00007610ff157816 */ /* 0x000fe20000000015 */
[----:B------:R-:W-:Y:S01]  /*1730*/  FFMA.FTZ R20, R4, R17, R16 ;  /* 0x0000001104147223 */ /* 0x000fe20000010010 */
[----:B------:R-:W2:Y:S03]  /*1740*/  LDG.E.128 R32, [R114.64+0x8000] ;  /* 0x0080000472207981 */ /* 0x000ea6000c1e1d00 */
[----:B------:R-:W-:Y:S01]  /*1750*/  FFMA.FTZ R99, R98, R99, R20 ;  /* 0x0000006362637223 */ /* 0x000fe20000010014 */
[----:B------:R-:W-:Y:S01]  /*1760*/  PRMT R20, RZ, 0x5410, R22 ;  /* 0x00005410ff147816 */ /* 0x000fe20000000016 */
[----:B------:R-:W-:Y:S01]  /*1770*/  FFMA.FTZ R21, R96, R21, R18 ;  /* 0x0000001560157223 */ /* 0x000fe20000010012 */
[----:B------:R-:W-:Y:S01]  /*1780*/  PRMT R22, RZ, 0x7610, R22 ;  /* 0x00007610ff167816 */ /* 0x000fe20000000016 */
[----:B------:R-:W2:Y:S02]  /*1790*/  LDG.E.128 R16, [R114.64+0x12800] ;  /* 0x0128000472107981 */ /* 0x000ea4000c1e1d00 */
[----:B------:R-:W-:Y:S01]  /*17a0*/  FFMA.FTZ R20, R97, R20, R21 ;  /* 0x0000001461147223 */ /* 0x000fe20000010015 */
[----:B---3--:R-:W-:-:S02]  /*17b0*/  PRMT R21, RZ, 0x5410, R40 ;  /* 0x00005410ff157816 */ /* 0x008fc40000000028 */
[----:B------:R-:W-:Y:S01]  /*17c0*/  PRMT R40, RZ, 0x7610, R40 ;  /* 0x00007610ff287816 */ /* 0x000fe20000000028 */
[----:B------:R-:W-:Y:S02]  /*17d0*/  FFMA.FTZ R20, R5, R22, R20 ;  /* 0x0000001605147223 */ /* 0x000fe40000010014 */
[----:B------:R-:W-:Y:S01]  /*17e0*/  FFMA.FTZ R21, R103, R21, R104 ;  /* 0x0000001567157223 */ /* 0x000fe20000010068 */
[----:B------:R-:W-:-:S03]  /*17f0*/  PRMT R22, RZ, 0x5410, R41 ;  /* 0x00005410ff167816 */ /* 0x000fc60000000029 */
[----:B------:R-:W-:Y:S01]  /*1800*/  FFMA.FTZ R40, R105, R40, R21 ;  /* 0x0000002869287223 */ /* 0x000fe20000010015 */
[----:B------:R-:W-:-:S03]  /*1810*/  PRMT R41, RZ, 0x7610, R41 ;  /* 0x00007610ff297816 */ /* 0x000fc60000000029 */
[----:B------:R-:W-:Y:S01]  /*1820*/  FFMA.FTZ R22, R101, R22, R40 ;  /* 0x0000001665167223 */ /* 0x000fe20000010028 */
[----:B------:R-:W-:-:S03]  /*1830*/  PRMT R40, RZ, 0x5410, R84 ;  /* 0x00005410ff287816 */ /* 0x000fc60000000054 */
[----:B------:R-:W-:Y:S02]  /*1840*/  FFMA.FTZ R41, R96, R41, R22 ;  /* 0x0000002960297223 */ /* 0x000fe40000010016 */
[----:B------:R-:W-:Y:S01]  /*1850*/  FFMA.FTZ R102, R103, R40, R102 ;  /* 0x0000002867667223 */ /* 0x000fe20000010066 */
[--C-:B------:R-:W-:Y:S02]  /*1860*/  PRMT R40, RZ, 0x5410, R42.reuse ;  /* 0x00005410ff287816 */ /* 0x100fe4000000002a */
[----:B------:R-:W-:Y:S02]  /*1870*/  PRMT R89, RZ, 0x7610, R27 ;  /* 0x00007610ff597816 */ /* 0x000fe4000000001b */
[----:B------:R-:W3:Y:S01]  /*1880*/  LDG.E.128 R24, [R114.64+0xb800] ;  /* 0x00b8000472187981 */ /* 0x000ee2000c1e1d00 */
[----:B------:R-:W-:Y:S01]  /*1890*/  PRMT R42, RZ, 0x7610, R42 ;  /* 0x00007610ff2a7816 */ /* 0x000fe2000000002a */
[----:B------:R-:W-:Y:S01]  /*18a0*/  FFMA.FTZ R40, R97, R40, R41 ;  /* 0x0000002861287223 */ /* 0x000fe20000010029 */
[----:B------:R-:W-:-:S03]  /*18b0*/  PRMT R84, RZ, 0x7610, R84 ;  /* 0x00007610ff547816 */ /* 0x000fc60000000054 */
[----:B------:R-:W-:Y:S01]  /*18c0*/  FFMA.FTZ R40, R5, R42, R40 ;  /* 0x0000002a05287223 */ /* 0x000fe20000010028 */
[--C-:B------:R-:W-:Y:S01]  /*18d0*/  PRMT R42, RZ, 0x5410, R85.reuse ;  /* 0x00005410ff2a7816 */ /* 0x100fe20000000055 */
[----:B------:R-:W-:Y:S01]  /*18e0*/  FFMA.FTZ R84, R105, R84, R102 ;  /* 0x0000005469547223 */ /* 0x000fe20000010066 */
[----:B------:R-:W-:Y:S02]  /*18f0*/  PRMT R62, RZ, 0x7610, R62 ;  /* 0x00007610ff3e7816 */ /* 0x000fe4000000003e */
[----:B------:R-:W-:Y:S01]  /*1900*/  PRMT R85, RZ, 0x7610, R85 ;  /* 0x00007610ff557816 */ /* 0x000fe20000000055 */
[----:B------:R-:W-:Y:S01]  /*1910*/  FFMA.FTZ R42, R101, R42, R84 ;  /* 0x0000002a652a7223 */ /* 0x000fe20000010054 */
[----:B------:R-:W-:Y:S01]  /*1920*/  PRMT R7, RZ, 0x5410, R63 ;  /* 0x00005410ff077816 */ /* 0x000fe2000000003f */
[----:B------:R-:W-:Y:S01]  /*1930*/  FFMA.FTZ R60, R5, R62, R60 ;  /* 0x0000003e053c7223 */ /* 0x000fe2000001003c */
[----:B------:R-:W-:Y:S01]  /*1940*/  PRMT R84, RZ, 0x5410, R86 ;  /* 0x00005410ff547816 */ /* 0x000fe20000000056 */
[----:B------:R-:W-:-:S02]  /*1950*/  FFMA.FTZ R85, R96, R85, R42 ;  /* 0x0000005560557223 */ /* 0x000fc4000001002a */
[----:B------:R-:W-:Y:S01]  /*1960*/  FFMA.FTZ R60, R4, R7, R60 ;  /* 0x00000007043c7223 */ /* 0x000fe2000001003c */
[----:B------:R-:W-:Y:S01]  /*1970*/  PRMT R7, RZ, 0x7610, R63 ;  /* 0x00007610ff077816 */ /* 0x000fe2000000003f */
[----:B------:R-:W-:Y:S01]  /*1980*/  FFMA.FTZ R84, R97, R84, R85 ;  /* 0x0000005461547223 */ /* 0x000fe20000010055 */
[----:B----4-:R-:W-:Y:S02]  /*1990*/  PRMT R85, RZ, 0x5410, R80 ;  /* 0x00005410ff557816 */ /* 0x010fe40000000050 */
[----:B------:R-:W-:Y:S01]  /*19a0*/  PRMT R86, RZ, 0x7610, R86 ;  /* 0x00007610ff567816 */ /* 0x000fe20000000056 */
[----:B------:R-:W-:Y:S01]  /*19b0*/  FFMA.FTZ R7, R98, R7, R60 ;  /* 0x0000000762077223 */ /* 0x000fe2000001003c */
[----:B------:R-:W-:Y:S01]  /*19c0*/  PRMT R80, RZ, 0x7610, R80 ;  /* 0x00007610ff507816 */ /* 0x000fe20000000050 */
[----:B------:R-:W4:Y:S01]  /*19d0*/  LDG.E.128 R60, [R114.64+0xf000] ;  /* 0x00f00004723c7981 */ /* 0x000f22000c1e1d00 */
[----:B------:R-:W-:Y:S02]  /*19e0*/  FFMA.FTZ R85, R103, R85, R94 ;  /* 0x0000005567557223 */ /* 0x000fe4000001005e */
[----:B------:R-:W-:-:S02]  /*19f0*/  FFMA.FTZ R84, R5, R86, R84 ;  /* 0x0000005605547223 */ /* 0x000fc40000010054 */
[----:B------:R-:W-:Y:S01]  /*1a00*/  FFMA.FTZ R86, R105, R80, R85 ;  /* 0x0000005069567223 */ /* 0x000fe20000010055 */
[--C-:B------:R-:W-:Y:S02]  /*1a10*/  PRMT R80, RZ, 0x5410, R81.reuse ;  /* 0x00005410ff507816 */ /* 0x100fe40000000051 */
[----:B------:R-:W-:-:S03]  /*1a20*/  PRMT R81, RZ, 0x7610, R81 ;  /* 0x00007610ff517816 */ /* 0x000fc60000000051 */
[----:B------:R-:W-:-:S04]  /*1a30*/  FFMA.FTZ R80, R101, R80, R86 ;  /* 0x0000005065507223 */ /* 0x000fc80000010056 */
[----:B------:R-:W-:Y:S01]  /*1a40*/  FFMA.FTZ R81, R96, R81, R80 ;  /* 0x0000005160517223 */ /* 0x000fe20000010050 */
[--C-:B-----5:R-:W-:Y:S02]  /*1a50*/  PRMT R80, RZ, 0x5410, R12.reuse ;  /* 0x00005410ff507816 */ /* 0x120fe4000000000c */
[----:B------:R-:W-:-:S03]  /*1a60*/  PRMT R12, RZ, 0x7610, R12 ;  /* 0x00007610ff0c7816 */ /* 0x000fc6000000000c */
[----:B------:R-:W-:-:S04]  /*1a70*/  FFMA.FTZ R92, R103, R80, R92 ;  /* 0x00000050675c7223 */ /* 0x000fc8000001005c */
[----:B------:R-:W-:Y:S01]  /*1a80*/  FFMA.FTZ R92, R105, R12, R92 ;  /* 0x0000000c695c7223 */ /* 0x000fe2000001005c */
[--C-:B------:R-:W-:Y:S02]  /*1a90*/  PRMT R12, RZ, 0x5410, R13.reuse ;  /* 0x00005410ff0c7816 */ /* 0x100fe4000000000d */
[----:B------:R-:W-:-:S03]  /*1aa0*/  PRMT R13, RZ, 0x7610, R13 ;  /* 0x00007610ff0d7816 */ /* 0x000fc6000000000d */
        /* <DEDUP_REMOVED lines=8> */
[----:B------:R-:W5:Y:S02]  /*1b30*/  LDG.E.128 R92, [R114.64+0x20800] ;  /* 0x02080004725c7981 */ /* 0x000f64000c1e1d00 */
[----:B------:R-:W-:Y:S01]  /*1b40*/  FFMA.FTZ R12, R97, R12, R13 ;  /* 0x0000000c610c7223 */ /* 0x000fe2000001000d */
[----:B------:R-:W-:Y:S01]  /*1b50*/  PRMT R13, RZ, 0x5410, R76 ;  /* 0x00005410ff0d7816 */ /* 0x000fe2000000004c */
[----:B------:R-:W-:Y:S01]  /*1b60*/  FFMA.FTZ R124, R98, R23, R20 ;  /* 0x00000017627c7223 */ /* 0x000fe20000010014 */
[----:B------:R-:W-:Y:S01]  /*1b70*/  PRMT R14, RZ, 0x7610, R14 ;  /* 0x00007610ff0e7816 */ /* 0x000fe2000000000e */
[----:B------:R-:W4:Y:S01]  /*1b80*/  LDG.E.128 R20, [R114.64+0x16000] ;  /* 0x0160000472147981 */ /* 0x000f22000c1e1d00 */
[----:B------:R-:W-:Y:S01]  /*1b90*/  PRMT R76, RZ, 0x7610, R76 ;  /* 0x00007610ff4c7816 */ /* 0x000fe2000000004c */
[----:B------:R-:W-:-:S02]  /*1ba0*/  FFMA.FTZ R13, R103, R13, R120 ;  /* 0x0000000d670d7223 */ /* 0x000fc40000010078 */
[----:B------:R-:W-:Y:S01]  /*1bb0*/  FFMA.FTZ R12, R5, R14, R12 ;  /* 0x0000000e050c7223 */ /* 0x000fe2000001000c */
[----:B------:R-:W-:Y:S01]  /*1bc0*/  PRMT R14, RZ, 0x5410, R77 ;  /* 0x00005410ff0e7816 */ /* 0x000fe2000000004d */
[----:B------:R-:W-:-:S04]  /*1bd0*/  FFMA.FTZ R76, R105, R76, R13 ;  /* 0x0000004c694c7223 */ /* 0x000fc8000001000d */
[----:B------:R-:W-:Y:S01]  /*1be0*/  FFMA.FTZ R14, R101, R14, R76 ;  /* 0x0000000e650e7223 */ /* 0x000fe2000001004c */
[--C-:B------:R-:W-:Y:S02]  /*1bf0*/  PRMT R76, RZ, 0x5410, R28.reuse ;  /* 0x00005410ff4c7816 */ /* 0x100fe4000000001c */
[----:B------:R-:W-:Y:S01]  /*1c00*/  PRMT R28, RZ, 0x7610, R28 ;  /* 0x00007610ff1c7816 */ /* 0x000fe2000000001c */
[----:B------:R-:W-:Y:S02]  /*1c10*/  FFMA.FTZ R102, R4, R41, R40 ;  /* 0x0000002904667223 */ /* 0x000fe40000010028 */
[----:B------:R-:W-:Y:S01]  /*1c20*/  FFMA.FTZ R106, R103, R76, R106 ;  /* 0x0000004c676a7223 */ /* 0x000fe2000001006a */
[----:B------:R-:W-:Y:S02]  /*1c30*/  PRMT R89, RZ, 0x7610, R43 ;  /* 0x00007610ff597816 */ /* 0x000fe4000000002b */
[----:B------:R-:W5:Y:S01]  /*1c40*/  LDG.E.128 R40, [R114.64+0x19800] ;  /* 0x0198000472287981 */ /* 0x000f62000c1e1d00 */
[----:B------:R-:W-:Y:S01]  /*1c50*/  FFMA.FTZ R106, R105, R28, R106 ;  /* 0x0000001c696a7223 */ /* 0x000fe2000001006a */
[----:B------:R-:W-:-:S02]  /*1c60*/  PRMT R28, RZ, 0x5410, R29 ;  /* 0x00005410ff1c7816 */ /* 0x000fc4000000001d */
        /* <DEDUP_REMOVED lines=9> */
[----:B------:R-:W5:Y:S02]  /*1d00*/  LDG.E.128 R88, [R114.64+0x1d000] ;  /* 0x01d0000472587981 */ /* 0x000f64000c1e1d00 */
[----:B------:R-:W-:Y:S02]  /*1d10*/  FFMA.FTZ R29, R103, R29, R116 ;  /* 0x0000001d671d7223 */ /* 0x000fe40000010074 */
[----:B------:R-:W-:Y:S01]  /*1d20*/  FFMA.FTZ R28, R5, R30, R28 ;  /* 0x0000001e051c7223 */ /* 0x000fe2000001001c */
[----:B------:R-:W-:Y:S01]  /*1d30*/  PRMT R30, RZ, 0x5410, R73 ;  /* 0x00005410ff1e7816 */ /* 0x000fe20000000049 */
[----:B------:R-:W-:-:S04]  /*1d40*/  FFMA.FTZ R72, R105, R72, R29 ;  /* 0x0000004869487223 */ /* 0x000fc8000001001d */
[----:B------:R-:W-:Y:S01]  /*1d50*/  FFMA.FTZ R30, R101, R30, R72 ;  /* 0x0000001e651e7223 */ /* 0x000fe20000010048 */
[--C-:B------:R-:W-:Y:S02]  /*1d60*/  PRMT R72, RZ, 0x5410, R36.reuse ;  /* 0x00005410ff487816 */ /* 0x100fe40000000024 */
[----:B------:R-:W-:-:S03]  /*1d70*/  PRMT R36, RZ, 0x7610, R36 ;  /* 0x00007610ff247816 */ /* 0x000fc60000000024 */
[----:B------:R-:W-:-:S04]  /*1d80*/  FFMA.FTZ R108, R103, R72, R108 ;  /* 0x00000048676c7223 */ /* 0x000fc8000001006c */
[----:B------:R-:W-:Y:S01]  /*1d90*/  FFMA.FTZ R108, R105, R36, R108 ;  /* 0x00000024696c7223 */ /* 0x000fe2000001006c */
[--C-:B------:R-:W-:Y:S02]  /*1da0*/  PRMT R36, RZ, 0x5410, R37.reuse ;  /* 0x00005410ff247816 */ /* 0x100fe40000000025 */
[----:B------:R-:W-:-:S03]  /*1db0*/  PRMT R37, RZ, 0x7610, R37 ;  /* 0x00007610ff257816 */ /* 0x000fc60000000025 */
[----:B------:R-:W-:-:S04]  /*1dc0*/  FFMA.FTZ R36, R101, R36, R108 ;  /* 0x0000002465247223 */ /* 0x000fc8000001006c */
[----:B------:R-:W-:Y:S01]  /*1dd0*/  FFMA.FTZ R37, R96, R37, R36 ;  /* 0x0000002560257223 */ /* 0x000fe20000010024 */
[----:B------:R-:W-:Y:S02]  /*1de0*/  PRMT R36, RZ, 0x5410, R38 ;  /* 0x00005410ff247816 */ /* 0x000fe40000000026 */
[----:B------:R-:W-:-:S03]  /*1df0*/  PRMT R13, RZ, 0x5410, R15 ;  /* 0x00005410ff0d7816 */ /* 0x000fc6000000000f */
[----:B------:R-:W-:Y:S01]  /*1e00*/  FFMA.FTZ R36, R97, R36, R37 ;  /* 0x0000002461247223 */ /* 0x000fe20000010025 */
[----:B------:R-:W-:Y:S01]  /*1e10*/  PRMT R37, RZ, 0x5410, R68 ;  /* 0x00005410ff257816 */ /* 0x000fe20000000044 */
[----:B------:R-:W-:Y:S01]  /*1e20*/  FFMA.FTZ R12, R4, R13, R12 ;  /* 0x0000000d040c7223 */ /* 0x000fe2000001000c */
[----:B------:R-:W-:Y:S02]  /*1e30*/  PRMT R15, RZ, 0x7610, R15 ;  /* 0x00007610ff0f7816 */ /* 0x000fe4000000000f */
[----:B------:R-:W-:Y:S02]  /*1e40*/  PRMT R77, RZ, 0x7610, R77 ;  /* 0x00007610ff4d7816 */ /* 0x000fe4000000004d */
[----:B------:R-:W-:Y:S01]  /*1e50*/  PRMT R38, RZ, 0x7610, R38 ;  /* 0x00007610ff267816 */ /* 0x000fe20000000026 */
[----:B------:R-:W-:Y:S01]  /*1e60*/  FFMA.FTZ R37, R103, R37, R112 ;  /* 0x0000002567257223 */ /* 0x000fe20000010070 */
[----:B------:R-:W-:Y:S01]  /*1e70*/  PRMT R68, RZ, 0x7610, R68 ;  /* 0x00007610ff447816 */ /* 0x000fe20000000044 */
[----:B------:R-:W-:-:S02]  /*1e80*/  FFMA.FTZ R120, R98, R15, R12 ;  /* 0x0000000f62787223 */ /* 0x000fc4000001000c */
[----:B------:R-:W-:Y:S02]  /*1e90*/  FFMA.FTZ R77, R96, R77, R14 ;  /* 0x0000004d604d7223 */ /* 0x000fe4000001000e */
[----:B------:R-:W-:Y:S01]  /*1ea0*/  FFMA.FTZ R36, R5, R38, R36 ;  /* 0x0000002605247223 */ /* 0x000fe20000010024 */
[----:B------:R-:W5:Y:S01]  /*1eb0*/  LDG.E.128 R12, [R114.64+0x24000] ;  /* 0x02400004720c7981 */ /* 0x000f62000c1e1d00 */
[----:B------:R-:W-:Y:S01]  /*1ec0*/  PRMT R38, RZ, 0x5410, R69 ;  /* 0x00005410ff267816 */ /* 0x000fe20000000045 */
[----:B------:R-:W-:-:S04]  /*1ed0*/  FFMA.FTZ R68, R105, R68, R37 ;  /* 0x0000004469447223 */ /* 0x000fc80000010025 */
[----:B------:R-:W-:Y:S01]  /*1ee0*/  FFMA.FTZ R38, R101, R38, R68 ;  /* 0x0000002665267223 */ /* 0x000fe20000010044 */
[--C-:B------:R-:W-:Y:S02]  /*1ef0*/  PRMT R68, RZ, 0x5410, R64.reuse ;  /* 0x00005410ff447816 */ /* 0x100fe40000000040 */
[----:B------:R-:W-:-:S03]  /*1f00*/  PRMT R64, RZ, 0x7610, R64 ;  /* 0x00007610ff407816 */ /* 0x000fc60000000040 */
        /* <DEDUP_REMOVED lines=10> */
[----:B------:R-:W5:Y:S01]  /*1fb0*/  LDG.E.128 R84, [R114.64+0x27800] ;  /* 0x0278000472547981 */ /* 0x000f62000c1e1d00 */
[----:B------:R-:W-:-:S05]  /*1fc0*/  PRMT R64, RZ, 0x5410, R66 ;  /* 0x00005410ff407816 */ /* 0x000fca0000000042 */
[----:B------:R-:W-:Y:S01]  /*1fd0*/  FFMA.FTZ R64, R97, R64, R65 ;  /* 0x0000004061407223 */ /* 0x000fe20000010041 */
[----:B------:R-:W-:Y:S02]  /*1fe0*/  PRMT R65, RZ, 0x5410, R56 ;  /* 0x00005410ff417816 */ /* 0x000fe40000000038 */
[----:B------:R-:W-:Y:S02]  /*1ff0*/  PRMT R66, RZ, 0x7610, R66 ;  /* 0x00007610ff427816 */ /* 0x000fe40000000042 */
[----:B------:R-:W-:Y:S01]  /*2000*/  PRMT R56, RZ, 0x7610, R56 ;  /* 0x00007610ff387816 */ /* 0x000fe20000000038 */
[----:B------:R-:W-:Y:S01]  /*2010*/  FFMA.FTZ R65, R103, R65, R100 ;  /* 0x0000004167417223 */ /* 0x000fe20000010064 */
[----:B------:R-:W-:Y:S01]  /*2020*/  PRMT R29, RZ, 0x5410, R31 ;  /* 0x00005410ff1d7816 */ /* 0x000fe2000000001f */
[----:B------:R-:W-:Y:S02]  /*2030*/  FFMA.FTZ R64, R5, R66, R64 ;  /* 0x0000004205407223 */ /* 0x000fe40000010040 */
[----:B------:R-:W-:Y:S01]  /*2040*/  FFMA.FTZ R66, R105, R56, R65 ;  /* 0x0000003869427223 */ /* 0x000fe20000010041 */
[----:B------:R-:W-:Y:S01]  /*2050*/  PRMT R56, RZ, 0x5410, R57 ;  /* 0x00005410ff387816 */ /* 0x000fe20000000039 */
[----:B------:R-:W-:Y:S01]  /*2060*/  FFMA.FTZ R28, R4, R29, R28 ;  /* 0x0000001d041c7223 */ /* 0x000fe2000001001c */
[----:B------:R-:W-:-:S02]  /*2070*/  PRMT R31, RZ, 0x7610, R31 ;  /* 0x00007610ff1f7816 */ /* 0x000fc4000000001f */
[----:B------:R-:W-:Y:S01]  /*2080*/  PRMT R73, RZ, 0x7610, R73 ;  /* 0x00007610ff497816 */ /* 0x000fe20000000049 */
[----:B------:R-:W-:Y:S01]  /*2090*/  FFMA.FTZ R56, R101, R56, R66 ;  /* 0x0000003865387223 */ /* 0x000fe20000010042 */
[----:B------:R-:W-:Y:S01]  /*20a0*/  PRMT R57, RZ, 0x7610, R57 ;  /* 0x00007610ff397816 */ /* 0x000fe20000000039 */
[----:B------:R-:W-:Y:S02]  /*20b0*/  FFMA.FTZ R116, R98, R31, R28 ;  /* 0x0000001f62747223 */ /* 0x000fe4000001001c */
[C---:B------:R-:W-:Y:S02]  /*20c0*/  FFMA.FTZ R73, R96.reuse, R73, R30 ;  /* 0x0000004960497223 */ /* 0x040fe4000001001e */
[----:B------:R-:W-:Y:S01]  /*20d0*/  FFMA.FTZ R57, R96, R57, R56 ;  /* 0x0000003960397223 */ /* 0x000fe20000010038 */
[----:B------:R-:W5:Y:S01]  /*20e0*/  LDG.E.128 R28, [R114.64+0x2b000] ;  /* 0x02b00004721c7981 */ /* 0x000f62000c1e1d00 */
[--C-:B------:R-:W-:Y:S02]  /*20f0*/  PRMT R56, RZ, 0x5410, R8.reuse ;  /* 0x00005410ff387816 */ /* 0x100fe40000000008 */
[----:B------:R-:W-:-:S02]  /*2100*/  PRMT R8, RZ, 0x7610, R8 ;  /* 0x00007610ff087816 */ /* 0x000fc40000000008 */
[----:B------:R-:W-:Y:S01]  /*2110*/  PRMT R76, RZ, 0x5410, R78 ;  /* 0x00005410ff4c7816 */ /* 0x000fe2000000004e */
[----:B------:R-:W-:Y:S01]  /*2120*/  FFMA.FTZ R107, R103, R56, R107 ;  /* 0x00000038676b7223 */ /* 0x000fe2000001006b */
[----:B------:R-:W-:Y:S02]  /*2130*/  PRMT R72, RZ, 0x5410, R74 ;  /* 0x00005410ff487816 */ /* 0x000fe4000000004a */
[----:B------:R-:W-:Y:S01]  /*2140*/  PRMT R78, RZ, 0x7610, R78 ;  /* 0x00007610ff4e7816 */ /* 0x000fe2000000004e */
[----:B------:R-:W-:Y:S01]  /*2150*/  FFMA.FTZ R107, R105, R8, R107 ;  /* 0x00000008696b7223 */ /* 0x000fe2000001006b */
[----:B------:R-:W-:Y:S01]  /*2160*/  PRMT R74, RZ, 0x7610, R74 ;  /* 0x00007610ff4a7816 */ /* 0x000fe2000000004a */
[C---:B------:R-:W-:Y:S01]  /*2170*/  FFMA.FTZ R76, R97.reuse, R76, R77 ;  /* 0x0000004c614c7223 */ /* 0x040fe2000001004d */
[----:B------:R-:W-:Y:S01]  /*2180*/  PRMT R8, RZ, 0x5410, R9 ;  /* 0x00005410ff087816 */ /* 0x000fe20000000009 */
[----:B------:R-:W-:Y:S01]  /*2190*/  FFMA.FTZ R72, R97, R72, R73 ;  /* 0x0000004861487223 */ /* 0x000fe20000010049 */
[----:B------:R-:W-:Y:S01]  /*21a0*/  PRMT R77, RZ, 0x5410, R79 ;  /* 0x00005410ff4d7816 */ /* 0x000fe2000000004f */
[C---:B------:R-:W-:Y:S01]  /*21b0*/  FFMA.FTZ R76, R5.reuse, R78, R76 ;  /* 0x0000004e054c7223 */ /* 0x040fe2000001004c */
[----:B------:R-:W-:Y:S01]  /*21c0*/  PRMT R73, RZ, 0x5410, R75 ;  /* 0x00005410ff497816 */ /* 0x000fe2000000004b */
[----:B------:R-:W-:Y:S01]  /*21d0*/  FFMA.FTZ R72, R5, R74, R72 ;  /* 0x0000004a05487223 */ /* 0x000fe20000010048 */
[----:B------:R-:W-:Y:S01]  /*21e0*/  PRMT R9, RZ, 0x7610, R9 ;  /* 0x00007610ff097816 */ /* 0x000fe20000000009 */
[----:B------:R-:W-:Y:S01]  /*21f0*/  FFMA.FTZ R8, R101, R8, R107 ;  /* 0x0000000865087223 */ /* 0x000fe2000001006b */
[----:B------:R-:W-:-:S02]  /*2200*/  PRMT R56, RZ, 0x5410, R58 ;  /* 0x00005410ff387816 */ /* 0x000fc4000000003a */
[----:B------:R-:W-:Y:S01]  /*2210*/  PRMT R69, RZ, 0x7610, R69 ;  /* 0x00007610ff457816 */ /* 0x000fe20000000045 */
[C---:B------:R-:W-:Y:S01]  /*2220*/  FFMA.FTZ R76, R4.reuse, R77, R76 ;  /* 0x0000004d044c7223 */ /* 0x040fe2000001004c */
[----:B------:R-:W-:Y:S01]  /*2230*/  PRMT R77, RZ, 0x7610, R75 ;  /* 0x00007610ff4d7816 */ /* 0x000fe2000000004b */
[----:B------:R-:W-:Y:S01]  /*2240*/  FFMA.FTZ R108, R4, R73, R72 ;  /* 0x00000049046c7223 */ /* 0x000fe20000010048 */
[----:B------:R-:W-:Y:S01]  /*2250*/  PRMT R58, RZ, 0x7610, R58 ;  /* 0x00007610ff3a7816 */ /* 0x000fe2000000003a */
[C---:B------:R-:W-:Y:S01]  /*2260*/  FFMA.FTZ R9, R96.reuse, R9, R8 ;  /* 0x0000000960097223 */ /* 0x040fe20000010008 */
[----:B------:R-:W-:Y:S01]  /*2270*/  PRMT R80, RZ, 0x5410, R82 ;  /* 0x00005410ff507816 */ /* 0x000fe20000000052 */
[----:B------:R-:W5:Y:S01]  /*2280*/  LDG.E.128 R72, [R114.64+0x2e800] ;  /* 0x02e8000472487981 */ /* 0x000f62000c1e1d00 */
        /* <DEDUP_REMOVED lines=16> */
[--C-:B------:R-:W-:Y:S01]  /*2390*/  PRMT R9, RZ, 0x5410, R11.reuse ;  /* 0x00005410ff097816 */ /* 0x100fe2000000000b */
[C---:B------:R-:W-:Y:S01]  /*23a0*/  FFMA.FTZ R80, R5.reuse, R82, R80 ;  /* 0x0000005205507223 */ /* 0x040fe20000010050 */
[----:B------:R-:W-:Y:S01]  /*23b0*/  PRMT R57, RZ, 0x7610, R11 ;  /* 0x00007610ff397816 */ /* 0x000fe2000000000b */
[C---:B------:R-:W-:Y:S01]  /*23c0*/  FFMA.FTZ R68, R5.reuse, R70, R68 ;  /* 0x0000004605447223 */ /* 0x040fe20000010044 */
        /* <DEDUP_REMOVED lines=11> */
[----:B------:R-:W-:Y:S02]  /*2480*/  PRMT R81, RZ, 0x5410, R83 ;  /* 0x00005410ff517816 */ /* 0x000fe40000000053 */
[----:B------:R-:W-:Y:S01]  /*2490*/  PRMT R69, RZ, 0x5410, R71 ;  /* 0x00005410ff457816 */ /* 0x000fe20000000047 */
[----:B------:R-:W-:Y:S01]  /*24a0*/  FFMA.FTZ R44, R10, R5, R2 ;  /* 0x000000050a2c7223 */ /* 0x000fe20000010002 */
[----:B------:R-:W-:Y:S02]  /*24b0*/  PRMT R65, RZ, 0x5410, R67 ;  /* 0x00005410ff417816 */ /* 0x000fe40000000043 */
[----:B------:R-:W-:Y:S02]  /*24c0*/  PRMT R52, RZ, 0x5410, R48 ;  /* 0x00005410ff347816 */ /* 0x000fe40000000030 */
[----:B------:R-:W-:-:S02]  /*24d0*/  PRMT R2, RZ, 0x7610, R45 ;  /* 0x00007610ff027816 */ /* 0x000fc4000000002d */
[----:B------:R-:W-:Y:S01]  /*24e0*/  PRMT R53, RZ, 0x7610, R53 ;  /* 0x00007610ff357816 */ /* 0x000fe20000000035 */
[C---:B------:R-:W-:Y:S01]  /*24f0*/  FFMA.FTZ R80, R4.reuse, R81, R80 ;  /* 0x0000005104507223 */ /* 0x040fe20000010050 */
[----:B------:R-:W-:Y:S01]  /*2500*/  PRMT R79, RZ, 0x7610, R79 ;  /* 0x00007610ff4f7816 */ /* 0x000fe2000000004f */
[C---:B------:R-:W-:Y:S02]  /*2510*/  FFMA.FTZ R68, R4.reuse, R69, R68 ;  /* 0x0000004504447223 */ /* 0x040fe40000010044 */
[C---:B------:R-:W-:Y:S02]  /*2520*/  FFMA.FTZ R64, R4.reuse, R65, R64 ;  /* 0x0000004104407223 */ /* 0x040fe40000010040 */
        /* <DEDUP_REMOVED lines=11> */
[----:B------:R-:W5:Y:S03]  /*25e0*/  LDG.E.128 R76, [R114.64+0x35800] ;  /* 0x03580004724c7981 */ /* 0x000f66000c1e1d00 */
[----:B------:R-:W-:Y:S01]  /*25f0*/  FFMA.FTZ R54, R9, R54, R7 ;  /* 0x0000003609367223 */ /* 0x000fe20000010007 */
[----:B------:R-:W-:Y:S01]  /*2600*/  PRMT R7, RZ, 0x5410, R49 ;  /* 0x00005410ff077816 */ /* 0x000fe20000000031 */
[----:B------:R-:W-:Y:S01]  /*2610*/  FFMA.FTZ R48, R97, R48, R52 ;  /* 0x0000003061307223 */ /* 0x000fe20000010034 */
[----:B------:R-:W-:-:S02]  /*2620*/  PRMT R83, RZ, 0x7610, R83 ;  /* 0x00007610ff537816 */ /* 0x000fc40000000053 */
[----:B------:R-:W-:Y:S02]  /*2630*/  PRMT R71, RZ, 0x7610, R71 ;  /* 0x00007610ff477816 */ /* 0x000fe40000000047 */
[----:B------:R-:W-:Y:S02]  /*2640*/  PRMT R67, RZ, 0x7610, R67 ;  /* 0x00007610ff437816 */ /* 0x000fe40000000043 */
[----:B------:R-:W-:Y:S01]  /*2650*/  PRMT R59, RZ, 0x7610, R59 ;  /* 0x00007610ff3b7816 */ /* 0x000fe2000000003b */
[----:B------:R-:W-:Y:S01]  /*2660*/  FFMA.FTZ R52, R10, R7, R48 ;  /* 0x000000070a347223 */ /* 0x000fe20000010030 */
[----:B------:R-:W-:Y:S02]  /*2670*/  PRMT R5, RZ, 0x5410, R47 ;  /* 0x00005410ff057816 */ /* 0x000fe4000000002f */
[----:B------:R-:W-:Y:S01]  /*2680*/  PRMT R48, RZ, 0x5410, R55 ;  /* 0x00005410ff307816 */ /* 0x000fe20000000037 */
[C---:B------:R-:W-:Y:S02]  /*2690*/  FFMA.FTZ R104, R98.reuse, R83, R80 ;  /* 0x0000005362687223 */ /* 0x040fe40000010050 */
[----:B------:R-:W-:-:S02]  /*26a0*/  FFMA.FTZ R110, R98, R71, R68 ;  /* 0x00000047626e7223 */ /* 0x000fc40000010044 */
[C---:B------:R-:W-:Y:S02]  /*26b0*/  FFMA.FTZ R100, R98.reuse, R67, R64 ;  /* 0x0000004362647223 */ /* 0x040fe40000010040 */
[C---:B------:R-:W-:Y:S01]  /*26c0*/  FFMA.FTZ R96, R98.reuse, R59, R56 ;  /* 0x0000003b62607223 */ /* 0x040fe20000010038 */
[----:B------:R-:W-:Y:S01]  /*26d0*/  PRMT R7, RZ, 0x7610, R55 ;  /* 0x00007610ff077816 */ /* 0x000fe20000000037 */
[----:B------:R-:W-:Y:S01]  /*26e0*/  FFMA.FTZ R98, R98, R57, R8 ;  /* 0x0000003962627223 */ /* 0x000fe20000010008 */
[----:B------:R-:W-:Y:S01]  /*26f0*/  PRMT R8, RZ, 0x7610, R47 ;  /* 0x00007610ff087816 */ /* 0x000fe2000000002f */
[----:B------:R-:W-:Y:S01]  /*2700*/  FFMA.FTZ R48, R5, R48, R54 ;  /* 0x0000003005307223 */ /* 0x000fe20000010036 */
[----:B------:R-:W-:Y:S01]  /*2710*/  PRMT R49, RZ, 0x7610, R49 ;  /* 0x00007610ff317816 */ /* 0x000fe20000000031 */
[----:B------:R-:W5:Y:S02]  /*2720*/  LDG.E.128 R80, [R114.64+0x1800] ;  /* 0x0018000472507981 */ /* 0x000f64000c1e1d00 */
[----:B------:R-:W-:Y:S01]  /*2730*/  FFMA.FTZ R7, R8, R7, R48 ;  /* 0x0000000708077223 */ /* 0x000fe20000010030 */
[----:B--2---:R-:W-:Y:S01]  /*2740*/  PRMT R48, RZ, 0x5410, R32 ;  /* 0x00005410ff307816 */ /* 0x004fe20000000020 */
[----:B------:R-:W-:Y:S01]  /*2750*/  FFMA.FTZ R56, R2, R49, R52 ;  /* 0x0000003102387223 */ /* 0x000fe20000010034 */
[----:B------:R-:W-:Y:S01]  /*2760*/  PRMT R49, RZ, 0x5410, R50 ;  /* 0x00005410ff317816 */ /* 0x000fe20000000032 */
[----:B------:R-:W2:Y:S01]  /*2770*/  LDG.E.128 R68, [R118.64+0x1800] ;  /* 0x0018000476447981 */ /* 0x000ea2000c1e1d00 */
[----:B------:R-:W-:Y:S01]  /*2780*/  PRMT R32, RZ, 0x7610, R32 ;  /* 0x00007610ff207816 */ /* 0x000fe20000000020 */
[----:B------:R-:W-:Y:S01]  /*2790*/  FFMA.FTZ R48, R11, R48, R99 ;  /* 0x000000300b307223 */ /* 0x000fe20000010063 */
[----:B------:R-:W-:Y:S01]  /*27a0*/  PRMT R50, RZ, 0x7610, R50 ;  /* 0x00007610ff327816 */ /* 0x000fe20000000032 */
[----:B------:R-:W-:Y:S01]  /*27b0*/  FFMA.FTZ R49, R4, R49, R56 ;  /* 0x0000003104317223 */ /* 0x000fe20000010038 */
[----:B------:R-:W2:Y:S01]  /*27c0*/  LDG.E.128 R64, [R114.64+0x5000] ;  /* 0x0050000472407981 */ /* 0x000ea2000c1e1d00 */
[----:B------:R-:W-:Y:S01]  /*27d0*/  FFMA.FTZ R48, R97, R32, R48 ;  /* 0x0000002061307223 */ /* 0x000fe20000010030 */
[----:B------:R-:W-:Y:S01]  /*27e0*/  PRMT R32, RZ, 0x5410, R51 ;  /* 0x00005410ff207816 */ /* 0x000fe20000000033 */
[----:B------:R-:W-:Y:S01]  /*27f0*/  FFMA.FTZ R49, R9, R50, R49 ;  /* 0x0000003209317223 */ /* 0x000fe20000010031 */
[----:B------:R-:W-:Y:S01]  /*2800*/  PRMT R99, RZ, 0x7610, R51 ;  /* 0x00007610ff637816 */ /* 0x000fe20000000033 */
[----:B------:R-:W2:Y:S02]  /*2810*/  LDG.E.128 R44, [R114.64+0x8800] ;  /* 0x00880004722c7981 */ /* 0x000ea4000c1e1d00 */
[----:B------:R-:W-:Y:S01]  /*2820*/  FFMA.FTZ R32, R5, R32, R49 ;  /* 0x0000002005207223 */ /* 0x000fe20000010031 */
[--C-:B------:R-:W-:Y:S01]  /*2830*/  PRMT R49, RZ, 0x5410, R33.reuse ;  /* 0x00005410ff317816 */ /* 0x100fe20000000021 */
[----:B------:R-:W2:Y:S01]  /*2840*/  LDG.E.128 R52, [R114.64+0xc000] ;  /* 0x00c0000472347981 */ /* 0x000ea2000c1e1d00 */
[----:B------:R-:W-:Y:S01]  /*2850*/  PRMT R33, RZ, 0x7610, R33 ;  /* 0x00007610ff217816 */ /* 0x000fe20000000021 */
[----:B------:R-:W-:Y:S01]  /*2860*/  FFMA.FTZ R99, R8, R99, R32 ;  /* 0x0000006308637223 */ /* 0x000fe20000010020 */
[----:B---3--:R-:W-:Y:S01]  /*2870*/  PRMT R32, RZ, 0x5410, R24 ;  /* 0x00005410ff207816 */ /* 0x008fe20000000018 */
[----:B------:R-:W-:Y:S01]  /*2880*/  FFMA.FTZ R48, R10, R49, R48 ;  /* 0x000000310a307223 */ /* 0x000fe20000010030 */
[----:B------:R-:W-:Y:S01]  /*2890*/  PRMT R24, RZ, 0x7610, R24 ;  /* 0x00007610ff187816 */ /* 0x000fe20000000018 */
[----:B------:R-:W3:Y:S02]  /*28a0*/  LDG.E.128 R56, [R114.64+0xf800] ;  /* 0x00f8000472387981 */ /* 0x000ee4000c1e1d00 */
[----:B------:R-:W-:Y:S01]  /*28b0*/  FFMA.FTZ R48, R2, R33, R48 ;  /* 0x0000002102307223 */ /* 0x000fe20000010030 */
[----:B------:R-:W-:Y:S01]  /*28c0*/  PRMT R33, RZ, 0x5410, R34 ;  /* 0x00005410ff217816 */ /* 0x000fe20000000022 */
[----:B------:R-:W-:Y:S01]  /*28d0*/  FFMA.FTZ R32, R11, R32, R124 ;  /* 0x000000200b207223 */ /* 0x000fe2000001007c */
[----:B------:R-:W-:-:S02]  /*28e0*/  PRMT R49, RZ, 0x5410, R25 ;  /* 0x00005410ff317816 */ /* 0x000fc40000000019 */
[----:B------:R-:W-:Y:S01]  /*28f0*/  PRMT R34, RZ, 0x7610, R34 ;  /* 0x00007610ff227816 */ /* 0x000fe20000000022 */
[----:B------:R-:W-:Y:S02]  /*2900*/  FFMA.FTZ R24, R97, R24, R32 ;  /* 0x0000001861187223 */ /* 0x000fe40000010020 */
[----:B------:R-:W-:Y:S02]  /*2910*/  FFMA.FTZ R33, R4, R33, R48 ;  /* 0x0000002104217223 */ /* 0x000fe40000010030 */
[----:B------:R-:W-:Y:S01]  /*2920*/  FFMA.FTZ R49, R10, R49, R24 ;  /* 0x000000310a317223 */ /* 0x000fe20000010018 */
[----:B------:R-:W-:Y:S01]  /*2930*/  PRMT R24, RZ, 0x5410, R35 ;  /* 0x00005410ff187816 */ /* 0x000fe20000000023 */
[----:B------:R-:W-:Y:S01]  /*2940*/  FFMA.FTZ R33, R9, R34, R33 ;  /* 0x0000002209217223 */ /* 0x000fe20000010021 */
[----:B------:R-:W-:Y:S02]  /*2950*/  PRMT R101, RZ, 0x7610, R35 ;  /* 0x00007610ff657816 */ /* 0x000fe40000000023 */
[----:B------:R-:W-:Y:S01]  /*2960*/  PRMT R25, RZ, 0x7610, R25 ;  /* 0x00007610ff197816 */ /* 0x000fe20000000019 */
[----:B------:R-:W-:Y:S01]  /*2970*/  FFMA.FTZ R24, R5, R24, R33 ;  /* 0x0000001805187223 */ /* 0x000fe20000010021 */
[----:B----4-:R-:W-:Y:S01]  /*2980*/  PRMT R103, RZ, 0x7610, R63 ;  /* 0x00007610ff677816 */ /* 0x010fe2000000003f */
[----:B------:R-:W4:Y:S02]  /*2990*/  LDG.E.128 R32, [R114.64+0x13000] ;  /* 0x0130000472207981 */ /* 0x000f24000c1e1d00 */
        /* <DEDUP_REMOVED lines=8> */
[----:B------:R-:W-:Y:S01]  /*2a20*/  FFMA.FTZ R60, R97, R60, R24 ;  /* 0x0000003c613c7223 */ /* 0x000fe20000010018 */
[----:B------:R-:W-:Y:S01]  /*2a30*/  PRMT R24, RZ, 0x5410, R27 ;  /* 0x00005410ff187816 */ /* 0x000fe2000000001b */
[----:B------:R-:W-:Y:S01]  /*2a40*/  FFMA.FTZ R25, R9, R26, R25 ;  /* 0x0000001a09197223 */ /* 0x000fe20000010019 */
[----:B------:R-:W-:Y:S01]  /*2a50*/  PRMT R27, RZ, 0x7610, R27 ;  /* 0x00007610ff1b7816 */ /* 0x000fe2000000001b */
[----:B------:R-:W3:Y:S02]  /*2a60*/  LDG.E.128 R48, [R114.64+0x16800] ;  /* 0x0168000472307981 */ /* 0x000ee4000c1e1d00 */
        /* <DEDUP_REMOVED lines=15> */
[----:B------:R-:W-:Y:S01]  /*2b60*/  PRMT R16, RZ, 0x5410, R63 ;  /* 0x00005410ff107816 */ /* 0x000fe2000000003f */
[----:B------:R-:W-:Y:S01]  /*2b70*/  FFMA.FTZ R25, R9, R62, R25 ;  /* 0x0000003e09197223 */ /* 0x000fe20000010019 */
[----:B------:R-:W-:-:S03]  /*2b80*/  PRMT R17, RZ, 0x7610, R17 ;  /* 0x00007610ff117816 */ /* 0x000fc60000000011 */
[----:B------:R-:W-:Y:S02]  /*2b90*/  FFMA.FTZ R16, R5, R16, R25 ;  /* 0x0000001005107223 */ /* 0x000fe40000010019 */
[----:B------:R-:W-:Y:S02]  /*2ba0*/  FFMA.FTZ R60, R2, R17, R27 ;  /* 0x00000011023c7223 */ /* 0x000fe4000001001b */
[----:B------:R-:W-:Y:S01]  /*2bb0*/  FFMA.FTZ R103, R8, R103, R16 ;  /* 0x0000006708677223 */ /* 0x000fe20000010010 */
[----:B------:R-:W-:Y:S01]  /*2bc0*/  PRMT R16, RZ, 0x5410, R20 ;  /* 0x00005410ff107816 */ /* 0x000fe20000000014 */
[----:B------:R-:W3:Y:S01]  /*2bd0*/  LDG.E.128 R24, [R114.64+0x1a000] ;  /* 0x01a0000472187981 */ /* 0x000ee2000c1e1d00 */
        /* <DEDUP_REMOVED lines=9> */
[----:B------:R-:W3:Y:S02]  /*2c70*/  LDG.E.128 R60, [R114.64+0x1d800] ;  /* 0x01d80004723c7981 */ /* 0x000ee4000c1e1d00 */
[----:B------:R-:W-:Y:S01]  /*2c80*/  FFMA.FTZ R16, R5, R16, R17 ;  /* 0x0000001005107223 */ /* 0x000fe20000010011 */
[--C-:B------:R-:W-:Y:S02]  /*2c90*/  PRMT R17, RZ, 0x5410, R21.reuse ;  /* 0x00005410ff117816 */ /* 0x100fe40000000015 */
[----:B------:R-:W-:Y:S01]  /*2ca0*/  PRMT R21, RZ, 0x7610, R21 ;  /* 0x00007610ff157816 */ /* 0x000fe20000000015 */
[----:B------:R-:W-:Y:S01]  /*2cb0*/  FFMA.FTZ R104, R8, R19, R16 ;  /* 0x0000001308687223 */ /* 0x000fe20000010010 */
[----:B-----5:R-:W-:Y:S01]  /*2cc0*/  PRMT R16, RZ, 0x5410, R40 ;  /* 0x00005410ff107816 */ /* 0x020fe20000000028 */
        /* <DEDUP_REMOVED lines=13> */
[----:B------:R-:W-:Y:S01]  /*2da0*/  FFMA.FTZ R20, R5, R16, R17 ;  /* 0x0000001005147223 */ /* 0x000fe20000010011 */
[----:B------:R-:W-:-:S03]  /*2db0*/  PRMT R41, RZ, 0x7610, R41 ;  /* 0x00007610ff297816 */ /* 0x000fc60000000029 */
        /* <DEDUP_REMOVED lines=8> */
[----:B------:R-:W-:Y:S02]  /*2e40*/  FFMA.FTZ R21, R4, R21, R41 ;  /* 0x0000001504157223 */ /* 0x000fe40000010029 */
[----:B------:R-:W-:Y:S01]  /*2e50*/  FFMA.FTZ R88, R97, R88, R20 ;  /* 0x0000005861587223 */ /* 0x000fe20000010014 */
[----:B------:R-:W-:Y:S01]  /*2e60*/  PRMT R20, RZ, 0x5410, R43 ;  /* 0x00005410ff147816 */ /* 0x000fe2000000002b */
[----:B------:R-:W-:Y:S01]  /*2e70*/  FFMA.FTZ R21, R9, R42, R21 ;  /* 0x0000002a09157223 */ /* 0x000fe20000010015 */
[----:B------:R-:W-:-:S03]  /*2e80*/  PRMT R40, RZ, 0x5410, R92 ;  /* 0x00005410ff287816 */ /* 0x000fc6000000005c */
[----:B------:R-:W-:Y:S01]  /*2e90*/  FFMA.FTZ R20, R5, R20, R21 ;  /* 0x0000001405147223 */ /* 0x000fe20000010015 */
[----:B------:R-:W-:Y:S02]  /*2ea0*/  PRMT R21, RZ, 0x5410, R89 ;  /* 0x00005410ff157816 */ /* 0x000fe40000000059 */
        /* <DEDUP_REMOVED lines=18> */
[----:B------:R-:W4:Y:S02]  /*2fd0*/  LDG.E.128 R20, [R114.64+0x24800] ;  /* 0x0248000472147981 */ /* 0x000f24000c1e1d00 */
[----:B------:R-:W-:Y:S01]  /*2fe0*/  FFMA.FTZ R88, R5, R40, R41 ;  /* 0x0000002805587223 */ /* 0x000fe20000010029 */
[----:B------:R-:W-:-:S03]  /*2ff0*/  PRMT R89, RZ, 0x5410, R94 ;  /* 0x00005410ff597816 */ /* 0x000fc6000000005e */
[----:B------:R-:W-:Y:S01]  /*3000*/  FFMA.FTZ R107, R8, R107, R88 ;  /* 0x0000006b086b7223 */ /* 0x000fe20000010058 */
[--C-:B------:R-:W-:Y:S01]  /*3010*/  PRMT R88, RZ, 0x5410, R12.reuse ;  /* 0x00005410ff587816 */ /* 0x100fe2000000000c */
[----:B------:R-:W-:Y:S01]  /*3020*/  FFMA.FTZ R93, R2, R93, R43 ;  /* 0x0000005d025d7223 */ /* 0x000fe2000001002b */
[----:B------:R-:W-:Y:S01]  /*3030*/  PRMT R12, RZ, 0x7610, R12 ;  /* 0x00007610ff0c7816 */ /* 0x000fe2000000000c */
[----:B------:R-:W5:Y:S01]  /*3040*/  LDG.E.128 R40, [R114.64+0x28000] ;  /* 0x0280000472287981 */ /* 0x000f62000c1e1d00 */
[----:B------:R-:W-:Y:S01]  /*3050*/  PRMT R94, RZ, 0x7610, R94 ;  /* 0x00007610ff5e7816 */ /* 0x000fe2000000005e */
[----:B------:R-:W-:Y:S02]  /*3060*/  FFMA.FTZ R88, R11, R88, R108 ;  /* 0x000000580b587223 */ /* 0x000fe4000001006c */
[----:B------:R-:W-:Y:S02]  /*3070*/  FFMA.FTZ R89, R4, R89, R93 ;  /* 0x0000005904597223 */ /* 0x000fe4000001005d */
[----:B------:R-:W-:Y:S01]  /*3080*/  FFMA.FTZ R88, R97, R12, R88 ;  /* 0x0000000c61587223 */ /* 0x000fe20000010058 */
[----:B------:R-:W-:Y:S01]  /*3090*/  PRMT R12, RZ, 0x5410, R95 ;  /* 0x00005410ff0c7816 */ /* 0x000fe2000000005f */
[----:B------:R-:W-:-:S04]  /*30a0*/  FFMA.FTZ R89, R9, R94, R89 ;  /* 0x0000005e09597223 */ /* 0x000fc80000010059 */
[----:B------:R-:W-:Y:S01]  /*30b0*/  FFMA.FTZ R12, R5, R12, R89 ;  /* 0x0000000c050c7223 */ /* 0x000fe20000010059 */
[----:B------:R-:W-:Y:S02]  /*30c0*/  PRMT R89, RZ, 0x5410, R13 ;  /* 0x00005410ff597816 */ /* 0x000fe4000000000d */
[----:B------:R-:W-:Y:S02]  /*30d0*/  PRMT R95, RZ, 0x7610, R95 ;  /* 0x00007610ff5f7816 */ /* 0x000fe4000000005f */
[----:B------:R-:W-:Y:S01]  /*30e0*/  PRMT R13, RZ, 0x7610, R13 ;  /* 0x00007610ff0d7816 */ /* 0x000fe2000000000d */
[----:B------:R-:W-:Y:S02]  /*30f0*/  FFMA.FTZ R88, R10, R89, R88 ;  /* 0x000000590a587223 */ /* 0x000fe40000010058 */
[----:B------:R-:W-:Y:S02]  /*3100*/  FFMA.FTZ R108, R8, R95, R12 ;  /* 0x0000005f086c7223 */ /* 0x000fe4000001000c */
[----:B------:R-:W-:Y:S01]  /*3110*/  FFMA.FTZ R12, R2, R13, R88 ;  /* 0x0000000d020c7223 */ /* 0x000fe20000010058 */
[----:B------:R-:W-:Y:S01]  /*3120*/  PRMT R13, RZ, 0x5410, R84 ;  /* 0x00005410ff0d7816 */ /* 0x000fe20000000054 */
[----:B------:R-:W5:Y:S04]  /*3130*/  LDG.E.128 R88, [R114.64+0x2b800] ;  /* 0x02b8000472587981 */ /* 0x000f68000c1e1d00 */
[----:B------:R-:W-:Y:S01]  /*3140*/  FFMA.FTZ R112, R11, R13, R112 ;  /* 0x0000000d0b707223 */ /* 0x000fe20000010070 */
[--C-:B------:R-:W-:Y:S01]  /*3150*/  PRMT R13, RZ, 0x5410, R14.reuse ;  /* 0x00005410ff0d7816 */ /* 0x100fe2000000000e */
[----:B------:R-:W5:Y:S01]  /*3160*/  LDG.E.128 R92, [R114.64+0x2f000] ;  /* 0x02f00004725c7981 */ /* 0x000f62000c1e1d00 */
[----:B------:R-:W-:-:S03]  /*3170*/  PRMT R14, RZ, 0x7610, R14 ;  /* 0x00007610ff0e7816 */ /* 0x000fc6000000000e */
[----:B------:R-:W-:Y:S01]  /*3180*/  FFMA.FTZ R12, R4, R13, R12 ;  /* 0x0000000d040c7223 */ /* 0x000fe2000001000c */
[----:B------:R-:W-:-:S03]  /*3190*/  PRMT R84, RZ, 0x7610, R84 ;  /* 0x00007610ff547816 */ /* 0x000fc60000000054 */
[----:B------:R-:W-:Y:S01]  /*31a0*/  FFMA.FTZ R14, R9, R14, R12 ;  /* 0x0000000e090e7223 */ /* 0x000fe2000001000c */
[----:B------:R-:W-:Y:S01]  /*31b0*/  PRMT R12, RZ, 0x5410, R15 ;  /* 0x00005410ff0c7816 */ /* 0x000fe2000000000f */
[----:B------:R-:W-:Y:S01]  /*31c0*/  FFMA.FTZ R84, R97, R84, R112 ;  /* 0x0000005461547223 */ /* 0x000fe20000010070 */
[--C-:B------:R-:W-:Y:S02]  /*31d0*/  PRMT R13, RZ, 0x5410, R85.reuse ;  /* 0x00005410ff0d7816 */ /* 0x100fe40000000055 */
[----:B------:R-:W-:Y:S01]  /*31e0*/  PRMT R85, RZ, 0x7610, R85 ;  /* 0x00007610ff557816 */ /* 0x000fe20000000055 */
[----:B------:R-:W-:Y:S02]  /*31f0*/  FFMA.FTZ R12, R5, R12, R14 ;  /* 0x0000000c050c7223 */ /* 0x000fe4000001000e */
        /* <DEDUP_REMOVED lines=26> */
[----:B------:R-:W-:-:S02]  /*33a0*/  PRMT R73, RZ, 0x7610, R73 ;  /* 0x00007610ff497816 */ /* 0x000fc40000000049 */
[----:B------:R-:W-:Y:S01]  /*33b0*/  PRMT R28, RZ, 0x5410, R36 ;  /* 0x00005410ff1c7816 */ /* 0x000fe20000000024 */
[----:B------:R-:W-:Y:S02]  /*33c0*/  FFMA.FTZ R15, R10, R15, R12 ;  /* 0x0000000f0a0f7223 */ /* 0x000fe4000001000c */
[----:B------:R-:W-:Y:S01]  /*33d0*/  FFMA.FTZ R13, R4, R13, R29 ;  /* 0x0000000d040d7223 */ /* 0x000fe2000001001d */
[----:B------:R-:W-:Y:S01]  /*33e0*/  PRMT R29, RZ, 0x5410, R74 ;  /* 0x00005410ff1d7816 */ /* 0x000fe2000000004a */
[----:B------:R-:W-:Y:S01]  /*33f0*/  FFMA.FTZ R73, R2, R73, R15 ;  /* 0x0000004902497223 */ /* 0x000fe2000001000f */
        /* <DEDUP_REMOVED lines=40> */
[----:B--2---:R-:W-:Y:S01]  /*3680*/  PRMT R97, RZ, 0x5410, R68 ;  /* 0x00005410ff617816 */ /* 0x004fe20000000044 */
        /* <DEDUP_REMOVED lines=8> */
[----:B------:R-:W2:Y:S01]  /*3710*/  LDG.E.128 R12, [R114.64+0x36000] ;  /* 0x03600004720c7981 */ /* 0x000ea2000c1e1d00 */
[----:B------:R-:W-:Y:S01]  /*3720*/  PRMT R4, RZ, 0x5410, R69 ;  /* 0x00005410ff047816 */ /* 0x000fe20000000045 */
[----:B------:R-:W-:Y:S01]  /*3730*/  FFMA.FTZ R7, R112, R5, R7 ;  /* 0x0000000570077223 */ /* 0x000fe20000010007 */
[--C-:B------:R-:W-:Y:S01]  /*3740*/  PRMT R5, RZ, 0x5410, R81.reuse ;  /* 0x00005410ff057816 */ /* 0x100fe20000000051 */
[----:B------:R-:W-:Y:S01]  /*3750*/  FFMA.FTZ R100, R8, R31, R100 ;  /* 0x0000001f08647223 */ /* 0x000fe20000010064 */
[----:B------:R-:W-:Y:S01]  /*3760*/  PRMT R68, RZ, 0x5410, R64 ;  /* 0x00005410ff447816 */ /* 0x000fe20000000040 */
[----:B------:R-:W2:Y:S01]  /*3770*/  LDG.E.128 R28, [R114.64+0x2000] ;  /* 0x00200004721c7981 */ /* 0x000ea2000c1e1d00 */
[----:B------:R-:W-:Y:S01]  /*3780*/  PRMT R8, RZ, 0x7610, R81 ;  /* 0x00007610ff087816 */ /* 0x000fe20000000051 */
[----:B------:R-:W-:Y:S01]  /*3790*/  FFMA.FTZ R9, R4, R5, R7 ;  /* 0x0000000504097223 */ /* 0x000fe20000010007 */
[----:B------:R-:W-:Y:S01]  /*37a0*/  PRMT R7, RZ, 0x7610, R69 ;  /* 0x00007610ff077816 */ /* 0x000fe20000000045 */
[----:B------:R-:W-:Y:S01]  /*37b0*/  FFMA.FTZ R99, R97, R68, R99 ;  /* 0x0000004461637223 */ /* 0x000fe20000010063 */
[----:B------:R-:W-:Y:S01]  /*37c0*/  PRMT R5, RZ, 0x5410, R70 ;  /* 0x00005410ff057816 */ /* 0x000fe20000000046 */
[----:B------:R-:W2:Y:S01]  /*37d0*/  LDG.E.128 R36, [R114.64+0x5800] ;  /* 0x0058000472247981 */ /* 0x000ea2000c1e1d00 */
[----:B------:R-:W-:Y:S01]  /*37e0*/  PRMT R68, RZ, 0x5410, R82 ;  /* 0x00005410ff447816 */ /* 0x000fe20000000052 */
[----:B------:R-:W-:Y:S01]  /*37f0*/  FFMA.FTZ R69, R7, R8, R9 ;  /* 0x0000000807457223 */ /* 0x000fe20000010009 */
[----:B------:R-:W-:Y:S01]  /*3800*/  PRMT R98, RZ, 0x7610, R70 ;  /* 0x00007610ff627816 */ /* 0x000fe20000000046 */
[----:B------:R-:W2:Y:S02]  /*3810*/  LDG.E.128 R8, [R114.64+0x9000] ;  /* 0x0090000472087981 */ /* 0x000ea4000c1e1d00 */
[----:B------:R-:W-:Y:S01]  /*3820*/  FFMA.FTZ R68, R5, R68, R69 ;  /* 0x0000004405447223 */ /* 0x000fe20000010045 */
[----:B------:R-:W-:-:S05]  /*3830*/  PRMT R69, RZ, 0x7610, R64 ;  /* 0x00007610ff457816 */ /* 0x000fca0000000040 */
[----:B------:R-:W-:Y:S01]  /*3840*/  FFMA.FTZ R99, R112, R69, R99 ;  /* 0x0000004570637223 */ /* 0x000fe20000010063 */
[----:B------:R-:W-:-:S05]  /*3850*/  PRMT R69, RZ, 0x7610, R82 ;  /* 0x00007610ff457816 */ /* 0x000fca0000000052 */
[----:B------:R-:W-:Y:S01]  /*3860*/  FFMA.FTZ R68, R98, R69, R68 ;  /* 0x0000004562447223 */ /* 0x000fe20000010044 */
[--C-:B------:R-:W-:Y:S02]  /*3870*/  PRMT R69, RZ, 0x5410, R65.reuse ;  /* 0x00005410ff457816 */ /* 0x100fe40000000041 */
        /* <DEDUP_REMOVED lines=8> */
[--C-:B------:R-:W-:Y:S01]  /*3900*/  PRMT R65, RZ, 0x7610, R66.reuse ;  /* 0x00007610ff417816 */ /* 0x100fe20000000042 */
[----:B------:R-:W2:Y:S02]  /*3910*/  LDG.E.128 R68, [R114.64+0xc800] ;  /* 0x00c8000472447981 */ /* 0x000ea4000c1e1d00 */
[----:B------:R-:W-:Y:S01]  /*3920*/  FFMA.FTZ R81, R111, R64, R81 ;  /* 0x000000406f517223 */ /* 0x000fe20000010051 */
[----:B------:R-:W-:-:S02]  /*3930*/  PRMT R64, RZ, 0x5410, R66 ;  /* 0x00005410ff407816 */ /* 0x000fc40000000042 */
[----:B------:R-:W-:-:S03]  /*3940*/  PRMT R76, RZ, 0x5410, R44 ;  /* 0x00005410ff4c7816 */ /* 0x000fc6000000002c */
[----:B------:R-:W-:Y:S02]  /*3950*/  FFMA.FTZ R64, R5, R64, R99 ;  /* 0x0000004005407223 */ /* 0x000fe40000010063 */
[----:B------:R-:W-:Y:S02]  /*3960*/  FFMA.FTZ R76, R97, R76, R101 ;  /* 0x0000004c614c7223 */ /* 0x000fe40000010065 */
[----:B------:R-:W-:Y:S01]  /*3970*/  FFMA.FTZ R64, R98, R65, R64 ;  /* 0x0000004162407223 */ /* 0x000fe20000010040 */
[----:B------:R-:W-:-:S05]  /*3980*/  PRMT R65, RZ, 0x7610, R44 ;  /* 0x00007610ff417816 */ /* 0x000fca000000002c */
[----:B------:R-:W-:Y:S01]  /*3990*/  FFMA.FTZ R76, R112, R65, R76 ;  /* 0x00000041704c7223 */ /* 0x000fe2000001004c */
[----:B------:R-:W-:-:S05]  /*39a0*/  PRMT R65, RZ, 0x5410, R67 ;  /* 0x00005410ff417816 */ /* 0x000fca0000000043 */
[----:B------:R-:W-:Y:S01]  /*39b0*/  FFMA.FTZ R64, R80, R65, R64 ;  /* 0x0000004150407223 */ /* 0x000fe20000010040 */
[--C-:B------:R-:W-:Y:S02]  /*39c0*/  PRMT R65, RZ, 0x5410, R45.reuse ;  /* 0x00005410ff417816 */ /* 0x100fe4000000002d */
[----:B------:R-:W-:-:S03]  /*39d0*/  PRMT R44, RZ, 0x7610, R45 ;  /* 0x00007610ff2c7816 */ /* 0x000fc6000000002d */
        /* <DEDUP_REMOVED lines=20> */
[--C-:B------:R-:W-:Y:S02]  /*3b20*/  PRMT R44, RZ, 0x5410, R54.reuse ;  /* 0x00005410ff2c7816 */ /* 0x100fe40000000036 */
[----:B------:R-:W-:Y:S02]  /*3b30*/  PRMT R45, RZ, 0x7610, R54 ;  /* 0x00007610ff2d7816 */ /* 0x000fe40000000036 */
[----:B---3--:R-:W-:Y:S01]  /*3b40*/  PRMT R46, RZ, 0x5410, R56 ;  /* 0x00005410ff2e7816 */ /* 0x008fe20000000038 */
[----:B------:R-:W-:-:S04]  /*3b50*/  FFMA.FTZ R44, R5, R44, R102 ;  /* 0x0000002c052c7223 */ /* 0x000fc80000010066 */
[----:B------:R-:W-:Y:S01]  /*3b60*/  FFMA.FTZ R44, R98, R45, R44 ;  /* 0x0000002d622c7223 */ /* 0x000fe2000001002c */
[----:B------:R-:W-:Y:S01]  /*3b70*/  PRMT R45, RZ, 0x7610, R56 ;  /* 0x00007610ff2d7816 */ /* 0x000fe20000000038 */
[----:B------:R-:W-:-:S04]  /*3b80*/  FFMA.FTZ R46, R97, R46, R103 ;  /* 0x0000002e612e7223 */ /* 0x000fc80000010067 */
[----:B------:R-:W-:Y:S01]  /*3b90*/  FFMA.FTZ R46, R112, R45, R46 ;  /* 0x0000002d702e7223 */ /* 0x000fe2000001002e */
[----:B------:R-:W-:Y:S02]  /*3ba0*/  PRMT R45, RZ, 0x5410, R55 ;  /* 0x00005410ff2d7816 */ /* 0x000fe40000000037 */
[----:B------:R-:W-:-:S03]  /*3bb0*/  PRMT R47, RZ, 0x5410, R57 ;  /* 0x00005410ff2f7816 */ /* 0x000fc60000000039 */
[----:B------:R-:W-:Y:S01]  /*3bc0*/  FFMA.FTZ R45, R80, R45, R44 ;  /* 0x0000002d502d7223 */ /* 0x000fe2000001002c */
[----:B------:R-:W-:Y:S02]  /*3bd0*/  PRMT R44, RZ, 0x7610, R55 ;  /* 0x00007610ff2c7816 */ /* 0x000fe40000000037 */
[----:B----4-:R-:W-:Y:S01]  /*3be0*/  PRMT R52, RZ, 0x5410, R32 ;  /* 0x00005410ff347816 */ /* 0x010fe20000000020 */
[----:B------:R-:W-:Y:S02]  /*3bf0*/  FFMA.FTZ R46, R4, R47, R46 ;  /* 0x0000002f042e7223 */ /* 0x000fe4000001002e */
[----:B------:R-:W-:Y:S01]  /*3c00*/  FFMA.FTZ R99, R111, R44, R45 ;  /* 0x0000002c6f637223 */ /* 0x000fe2000001002d */
[----:B------:R-:W-:Y:S01]  /*3c10*/  PRMT R44, RZ, 0x7610, R57 ;  /* 0x00007610ff2c7816 */ /* 0x000fe20000000039 */
[----:B------:R-:W-:Y:S01]  /*3c20*/  FFMA.FTZ R104, R97, R52, R104 ;  /* 0x0000003461687223 */ /* 0x000fe20000010068 */
        /* <DEDUP_REMOVED lines=8> */
[----:B------:R-:W3:Y:S03]  /*3cb0*/  LDG.E.128 R64, [R114.64+0x10000] ;  /* 0x0100000472407981 */ /* 0x000ee6000c1e1d00 */
[----:B------:R-:W-:Y:S01]  /*3cc0*/  FFMA.FTZ R104, R112, R53, R104 ;  /* 0x0000003570687223 */ /* 0x000fe20000010068 */
[----:B------:R-:W-:Y:S01]  /*3cd0*/  PRMT R53, RZ, 0x7610, R58 ;  /* 0x00007610ff357816 */ /* 0x000fe2000000003a */
[----:B------:R-:W4:Y:S04]  /*3ce0*/  LDG.E.128 R44, [R114.64+0x17000] ;  /* 0x01700004722c7981 */ /* 0x000f28000c1e1d00 */
[----:B------:R-:W-:Y:S01]  /*3cf0*/  FFMA.FTZ R52, R98, R53, R52 ;  /* 0x0000003562347223 */ /* 0x000fe20000010034 */
[----:B------:R-:W-:-:S02]  /*3d00*/  PRMT R53, RZ, 0x5410, R33 ;  /* 0x00005410ff357816 */ /* 0x000fc40000000021 */
[----:B------:R-:W-:-:S03]  /*3d10*/  PRMT R32, RZ, 0x7610, R33 ;  /* 0x00007610ff207816 */ /* 0x000fc60000000021 */
[----:B------:R-:W-:Y:S01]  /*3d20*/  FFMA.FTZ R104, R4, R53, R104 ;  /* 0x0000003504687223 */ /* 0x000fe20000010068 */
[----:B------:R-:W-:-:S03]  /*3d30*/  PRMT R53, RZ, 0x5410, R59 ;  /* 0x00005410ff357816 */ /* 0x000fc6000000003b */
[----:B------:R-:W-:Y:S01]  /*3d40*/  FFMA.FTZ R104, R7, R32, R104 ;  /* 0x0000002007687223 */ /* 0x000fe20000010068 */
[----:B------:R-:W-:Y:S01]  /*3d50*/  PRMT R32, RZ, 0x7610, R59 ;  /* 0x00007610ff207816 */ /* 0x000fe2000000003b */
[----:B------:R-:W-:Y:S01]  /*3d60*/  FFMA.FTZ R101, R80, R53, R52 ;  /* 0x0000003550657223 */ /* 0x000fe20000010034 */
[--C-:B------:R-:W-:Y:S01]  /*3d70*/  PRMT R33, RZ, 0x7610, R34.reuse ;  /* 0x00007610ff217816 */ /* 0x100fe20000000022 */
[----:B------:R-:W2:Y:S02]  /*3d80*/  LDG.E.128 R52, [R114.64+0x1a800] ;  /* 0x01a8000472347981 */ /* 0x000ea4000c1e1d00 */
[----:B------:R-:W-:Y:S01]  /*3d90*/  FFMA.FTZ R101, R111, R32, R101 ;  /* 0x000000206f657223 */ /* 0x000fe20000010065 */
[----:B------:R-:W-:-:S05]  /*3da0*/  PRMT R32, RZ, 0x5410, R34 ;  /* 0x00005410ff207816 */ /* 0x000fca0000000022 */
[----:B------:R-:W-:-:S04]  /*3db0*/  FFMA.FTZ R32, R5, R32, R104 ;  /* 0x0000002005207223 */ /* 0x000fc80000010068 */
[----:B------:R-:W-:Y:S01]  /*3dc0*/  FFMA.FTZ R32, R98, R33, R32 ;  /* 0x0000002162207223 */ /* 0x000fe20000010020 */
[----:B------:R-:W-:-:S05]  /*3dd0*/  PRMT R33, RZ, 0x7610, R48 ;  /* 0x00007610ff217816 */ /* 0x000fca0000000030 */
[----:B------:R-:W-:Y:S01]  /*3de0*/  FFMA.FTZ R56, R112, R33, R56 ;  /* 0x0000002170387223 */ /* 0x000fe20000010038 */
[----:B------:R-:W-:-:S05]  /*3df0*/  PRMT R33, RZ, 0x5410, R35 ;  /* 0x00005410ff217816 */ /* 0x000fca0000000023 */
[----:B------:R-:W-:Y:S01]  /*3e00*/  FFMA.FTZ R32, R80, R33, R32 ;  /* 0x0000002150207223 */ /* 0x000fe20000010020 */
[----:B------:R-:W-:-:S03]  /*3e10*/  PRMT R33, RZ, 0x5410, R49 ;  /* 0x00005410ff217816 */ /* 0x000fc60000000031 */
[----:B------:R-:W-:Y:S01]  /*3e20*/  FFMA.FTZ R102, R111, R102, R32 ;  /* 0x000000666f667223 */ /* 0x000fe20000010020 */
[----:B------:R-:W-:Y:S01]  /*3e30*/  PRMT R32, RZ, 0x7610, R49 ;  /* 0x00007610ff207816 */ /* 0x000fe20000000031 */
[----:B------:R-:W-:Y:S01]  /*3e40*/  FFMA.FTZ R33, R4, R33, R56 ;  /* 0x0000002104217223 */ /* 0x000fe20000010038 */
[--C-:B------:R-:W-:Y:S01]  /*3e50*/  PRMT R49, RZ, 0x7610, R24.reuse ;  /* 0x00007610ff317816 */ /* 0x100fe20000000018 */
[----:B------:R-:W3:Y:S02]  /*3e60*/  LDG.E.128 R56, [R114.64+0x21800] ;  /* 0x0218000472387981 */ /* 0x000ee4000c1e1d00 */
        /* <DEDUP_REMOVED lines=15> */
[----:B------:R-:W-:-:S04]  /*3f60*/  FFMA.FTZ R48, R80, R49, R48 ;  /* 0x0000003150307223 */ /* 0x000fc80000010030 */
[----:B------:R-:W-:Y:S01]  /*3f70*/  FFMA.FTZ R103, R111, R24, R48 ;  /* 0x000000186f677223 */ /* 0x000fe20000010030 */
[--C-:B------:R-:W-:Y:S02]  /*3f80*/  PRMT R24, RZ, 0x5410, R26.reuse ;  /* 0x00005410ff187816 */ /* 0x100fe4000000001a */
[----:B------:R-:W-:Y:S02]  /*3f90*/  PRMT R25, RZ, 0x7610, R26 ;  /* 0x00007610ff197816 */ /* 0x000fe4000000001a */
[----:B------:R-:W-:Y:S01]  /*3fa0*/  PRMT R48, RZ, 0x5410, R60 ;  /* 0x00005410ff307816 */ /* 0x000fe2000000003c */
[----:B------:R-:W-:-:S04]  /*3fb0*/  FFMA.FTZ R24, R5, R24, R106 ;  /* 0x0000001805187223 */ /* 0x000fc8000001006a */
[----:B------:R-:W-:Y:S01]  /*3fc0*/  FFMA.FTZ R24, R98, R25, R24 ;  /* 0x0000001962187223 */ /* 0x000fe20000010018 */
        /* <DEDUP_REMOVED lines=12> */
[----:B-----5:R-:W-:-:S03]  /*4090*/  PRMT R24, RZ, 0x5410, R16 ;  /* 0x00005410ff187816 */ /* 0x020fc60000000010 */
[----:B------:R-:W-:Y:S01]  /*40a0*/  FFMA.FTZ R48, R5, R48, R49 ;  /* 0x0000003005307223 */ /* 0x000fe20000010031 */
[----:B------:R-:W-:Y:S01]  /*40b0*/  PRMT R49, RZ, 0x7610, R16 ;  /* 0x00007610ff317816 */ /* 0x000fe20000000010 */
[----:B------:R-:W-:Y:S01]  /*40c0*/  FFMA.FTZ R108, R97, R24, R108 ;  /* 0x00000018616c7223 */ /* 0x000fe2000001006c */
[----:B------:R-:W-:Y:S01]  /*40d0*/  PRMT R16, RZ, 0x7610, R17 ;  /* 0x00007610ff107816 */ /* 0x000fe20000000011 */
[----:B------:R-:W5:Y:S02]  /*40e0*/  LDG.E.128 R24, [R114.64+0x25000] ;  /* 0x0250000472187981 */ /* 0x000f64000c1e1d00 */
        /* <DEDUP_REMOVED lines=12> */
[----:B------:R-:W-:Y:S02]  /*41b0*/  PRMT R16, RZ, 0x5410, R18 ;  /* 0x00005410ff107816 */ /* 0x000fe40000000012 */
[----:B------:R-:W-:-:S03]  /*41c0*/  PRMT R60, RZ, 0x5410, R20 ;  /* 0x00005410ff3c7816 */ /* 0x000fc60000000014 */
[----:B------:R-:W-:Y:S02]  /*41d0*/  FFMA.FTZ R16, R5, R16, R108 ;  /* 0x0000001005107223 */ /* 0x000fe4000001006c */
[----:B------:R-:W-:Y:S02]  /*41e0*/  FFMA.FTZ R60, R97, R60, R109 ;  /* 0x0000003c613c7223 */ /* 0x000fe4000001006d */
[----:B------:R-:W-:Y:S01]  /*41f0*/  FFMA.FTZ R16, R98, R17, R16 ;  /* 0x0000001162107223 */ /* 0x000fe20000010010 */
[----:B------:R-:W-:-:S05]  /*4200*/  PRMT R17, RZ, 0x7610, R20 ;  /* 0x00007610ff117816 */ /* 0x000fca0000000014 */
        /* <DEDUP_REMOVED lines=28> */
[----:B------:R-:W-:Y:S02]  /*43d0*/  PRMT R21, RZ, 0x5410, R88 ;  /* 0x00005410ff157816 */ /* 0x000fe40000000058 */
[----:B------:R-:W-:-:S03]  /*43e0*/  PRMT R20, RZ, 0x5410, R42 ;  /* 0x00005410ff147816 */ /* 0x000fc6000000002a */
[----:B------:R-:W-:Y:S01]  /*43f0*/  FFMA.FTZ R100, R97, R21, R100 ;  /* 0x0000001561647223 */ /* 0x000fe20000010064 */
[----:B------:R-:W-:Y:S01]  /*4400*/  PRMT R21, RZ, 0x7610, R42 ;  /* 0x00007610ff157816 */ /* 0x000fe2000000002a */
[----:B------:R-:W-:-:S04]  /*4410*/  FFMA.FTZ R20, R5, R20, R110 ;  /* 0x0000001405147223 */ /* 0x000fc8000001006e */
        /* <DEDUP_REMOVED lines=26> */
[----:B------:R-:W-:Y:S02]  /*45c0*/  FFMA.FTZ R88, R80, R41, R40 ;  /* 0x0000002950587223 */ /* 0x000fe40000010028 */
[----:B------:R-:W-:Y:S01]  /*45d0*/  FFMA.FTZ R2, R97, R89, R2 ;  /* 0x0000005961027223 */ /* 0x000fe20000010002 */
[----:B------:R-:W-:Y:S01]  /*45e0*/  PRMT R109, RZ, 0x7610, R74 ;  /* 0x00007610ff6d7816 */ /* 0x000fe2000000004a */
[----:B------:R-:W-:Y:S01]  /*45f0*/  FFMA.FTZ R96, R111, R96, R88 ;  /* 0x000000606f607223 */ /* 0x000fe20000010058 */
[--C-:B------:R-:W-:Y:S01]  /*4600*/  PRMT R88, RZ, 0x5410, R94.reuse ;  /* 0x00005410ff587816 */ /* 0x100fe2000000005e */
[----:B------:R-:W5:Y:S01]  /*4610*/  LDG.E.128 R40, [R114.64+0x36800] ;  /* 0x0368000472287981 */ /* 0x000f62000c1e1d00 */
[----:B------:R-:W-:-:S03]  /*4620*/  PRMT R89, RZ, 0x7610, R94 ;  /* 0x00007610ff597816 */ /* 0x000fc6000000005e */
[----:B------:R-:W-:-:S04]  /*4630*/  FFMA.FTZ R88, R5, R88, R90 ;  /* 0x0000005805587223 */ /* 0x000fc8000001005a */
[----:B------:R-:W-:Y:S01]  /*4640*/  FFMA.FTZ R88, R98, R89, R88 ;  /* 0x0000005962587223 */ /* 0x000fe20000010058 */
[----:B------:R-:W-:-:S05]  /*4650*/  PRMT R89, RZ, 0x7610, R84 ;  /* 0x00007610ff597816 */ /* 0x000fca0000000054 */
[----:B------:R-:W-:Y:S01]  /*4660*/  FFMA.FTZ R2, R112, R89, R2 ;  /* 0x0000005970027223 */ /* 0x000fe20000010002 */
[----:B------:R-:W-:-:S05]  /*4670*/  PRMT R89, RZ, 0x5410, R95 ;  /* 0x00005410ff597816 */ /* 0x000fca000000005f */
[----:B------:R-:W-:Y:S01]  /*4680*/  FFMA.FTZ R88, R80, R89, R88 ;  /* 0x0000005950587223 */ /* 0x000fe20000010058 */
[--C-:B------:R-:W-:Y:S02]  /*4690*/  PRMT R89, RZ, 0x5410, R85.reuse ;  /* 0x00005410ff597816 */ /* 0x100fe40000000055 */
[----:B------:R-:W-:-:S03]  /*46a0*/  PRMT R84, RZ, 0x7610, R85 ;  /* 0x00007610ff547816 */ /* 0x000fc60000000055 */
[----:B------:R-:W-:-:S04]  /*46b0*/  FFMA.FTZ R89, R4, R89, R2 ;  /* 0x0000005904597223 */ /* 0x000fc80000010002 */
[----:B------:R-:W-:Y:S01]  /*46c0*/  FFMA.FTZ R89, R7, R84, R89 ;  /* 0x0000005407597223 */ /* 0x000fe20000010059 */
[--C-:B--2---:R-:W-:Y:S02]  /*46d0*/  PRMT R84, RZ, 0x5410, R12.reuse ;  /* 0x00005410ff547816 */ /* 0x104fe4000000000c */
[----:B------:R-:W-:-:S03]  /*46e0*/  PRMT R85, RZ, 0x7610, R12 ;  /* 0x00007610ff557816 */ /* 0x000fc6000000000c */
[----:B------:R-:W-:Y:S01]  /*46f0*/  FFMA.FTZ R116, R97, R84, R116 ;  /* 0x0000005461747223 */ /* 0x000fe20000010074 */
[----:B------:R-:W-:-:S03]  /*4700*/  PRMT R84, RZ, 0x5410, R86 ;  /* 0x00005410ff547816 */ /* 0x000fc60000000056 */
[----:B------:R-:W-:Y:S01]  /*4710*/  FFMA.FTZ R116, R112, R85, R116 ;  /* 0x0000005570747223 */ /* 0x000fe20000010074 */
[----:B------:R-:W-:Y:S01]  /*4720*/  PRMT R85, RZ, 0x7610, R86 ;  /* 0x00007610ff557816 */ /* 0x000fe20000000056 */
[----:B------:R-:W-:-:S04]  /*4730*/  FFMA.FTZ R84, R5, R84, R89 ;  /* 0x0000005405547223 */ /* 0x000fc80000010059 */
[----:B------:R-:W-:Y:S01]  /*4740*/  FFMA.FTZ R84, R98, R85, R84 ;  /* 0x0000005562547223 */ /* 0x000fe20000010054 */
[----:B------:R-:W-:-:S05]  /*4750*/  PRMT R85, RZ, 0x5410, R13 ;  /* 0x00005410ff557816 */ /* 0x000fca000000000d */
[----:B------:R-:W-:Y:S01]  /*4760*/  FFMA.FTZ R116, R4, R85, R116 ;  /* 0x0000005504747223 */ /* 0x000fe20000010074 */
[----:B------:R-:W-:Y:S02]  /*4770*/  PRMT R4, RZ, 0x7610, R13 ;  /* 0x00007610ff047816 */ /* 0x000fe4000000000d */
[----:B------:R-:W-:-:S03]  /*4780*/  PRMT R12, RZ, 0x5410, R14 ;  /* 0x00005410ff0c7816 */ /* 0x000fc6000000000e */
[----:B------:R-:W-:-:S04]  /*4790*/  FFMA.FTZ R116, R7, R4, R116 ;  /* 0x0000000407747223 */ /* 0x000fc80000010074 */
[----:B------:R-:W-:Y:S01]  /*47a0*/  FFMA.FTZ R116, R5, R12, R116 ;  /* 0x0000000c05747223 */ /* 0x000fe20000010074 */
[----:B------:R-:W-:Y:S02]  /*47b0*/  PRMT R5, RZ, 0x7610, R14 ;  /* 0x00007610ff057816 */ /* 0x000fe4000000000e */
[----:B------:R-:W-:Y:S02]  /*47c0*/  PRMT R7, RZ, 0x5410, R15 ;  /* 0x00005410ff077816 */ /* 0x000fe4000000000f */
[----:B------:R-:W-:Y:S01]  /*47d0*/  PRMT R14, RZ, 0x5410, R28 ;  /* 0x00005410ff0e7816 */ /* 0x000fe2000000001c */
[----:B------:R-:W-:Y:S01]  /*47e0*/  FFMA.FTZ R116, R98, R5, R116 ;  /* 0x0000000562747223 */ /* 0x000fe20000010074 */
[----:B------:R-:W-:Y:S02]  /*47f0*/  PRMT R5, RZ, 0x5410, R72 ;  /* 0x00005410ff057816 */ /* 0x000fe40000000048 */
        /* <DEDUP_REMOVED lines=8> */
[----:B------:R-:W-:Y:S01]  /*4880*/  FFMA.FTZ R14, R7, R28, R14 ;  /* 0x0000001c070e7223 */ /* 0x000fe2000001000e */
[--C-:B------:R-:W-:Y:S01]  /*4890*/  PRMT R80, RZ, 0x5410, R73.reuse ;  /* 0x00005410ff507816 */ /* 0x100fe20000000049 */
[----:B------:R-:W-:Y:S01]  /*48a0*/  FFMA.FTZ R98, R111, R12, R98 ;  /* 0x0000000c6f627223 */ /* 0x000fe20000010062 */
[----:B------:R-:W-:Y:S02]  /*48b0*/  PRMT R97, RZ, 0x7610, R73 ;  /* 0x00007610ff617816 */ /* 0x000fe40000000049 */
[----:B------:R-:W-:Y:S01]  /*48c0*/  PRMT R12, RZ, 0x7610, R29 ;  /* 0x00007610ff0c7816 */ /* 0x000fe2000000001d */
[----:B------:R-:W-:-:S04]  /*48d0*/  FFMA.FTZ R13, R80, R13, R14 ;  /* 0x0000000d500d7223 */ /* 0x000fc8000001000e */
        /* <DEDUP_REMOVED lines=21> */
[----:B------:R-:W-:Y:S01]  /*4a30*/  PRMT R28, RZ, 0x5410, R38 ;  /* 0x00005410ff1c7816 */ /* 0x000fe20000000026 */
[----:B------:R-:W-:Y:S01]  /*4a40*/  FFMA.FTZ R30, R97, R30, R36 ;  /* 0x0000001e611e7223 */ /* 0x000fe20000010024 */
[----:B------:R-:W-:-:S03]  /*4a50*/  PRMT R38, RZ, 0x7610, R38 ;  /* 0x00007610ff267816 */ /* 0x000fc60000000026 */
[----:B------:R-:W-:Y:S01]  /*4a60*/  FFMA.FTZ R28, R81, R28, R30 ;  /* 0x0000001c511c7223 */ /* 0x000fe2000001001e */
[----:B------:R-:W-:Y:S02]  /*4a70*/  PRMT R30, RZ, 0x5410, R8 ;  /* 0x00005410ff1e7816 */ /* 0x000fe40000000008 */
[----:B------:R-:W-:Y:S01]  /*4a80*/  PRMT R29, RZ, 0x5410, R39 ;  /* 0x00005410ff1d7816 */ /* 0x000fe20000000027 */
[----:B------:R-:W-:Y:S01]  /*4a90*/  FFMA.FTZ R28, R109, R38, R28 ;  /* 0x000000266d1c7223 */ /* 0x000fe2000001001c */
[----:B------:R-:W-:Y:S01]  /*4aa0*/  PRMT R8, RZ, 0x7610, R8 ;  /* 0x00007610ff087816 */ /* 0x000fe20000000008 */
[----:B------:R-:W-:Y:S02]  /*4ab0*/  FFMA.FTZ R30, R5, R30, R83 ;  /* 0x0000001e051e7223 */ /* 0x000fe40000010053 */
[----:B------:R-:W-:Y:S01]  /*4ac0*/  FFMA.FTZ R28, R108, R29, R28 ;  /* 0x0000001d6c1c7223 */ /* 0x000fe2000001001c */
[----:B------:R-:W-:Y:S01]  /*4ad0*/  PRMT R29, RZ, 0x5410, R9 ;  /* 0x00005410ff1d7816 */ /* 0x000fe20000000009 */
[----:B------:R-:W-:-:S04]  /*4ae0*/  FFMA.FTZ R8, R7, R8, R30 ;  /* 0x0000000807087223 */ /* 0x000fc8000001001e */
[----:B------:R-:W-:Y:S01]  /*4af0*/  FFMA.FTZ R29, R80, R29, R8 ;  /* 0x0000001d501d7223 */ /* 0x000fe20000010008 */
[----:B------:R-:W-:-:S05]  /*4b00*/  PRMT R8, RZ, 0x7610, R9 ;  /* 0x00007610ff087816 */ /* 0x000fca0000000009 */
[----:B------:R-:W-:Y:S01]  /*4b10*/  FFMA.FTZ R29, R97, R8, R29 ;  /* 0x00000008611d7223 */ /* 0x000fe2000001001d */
[--C-:B------:R-:W-:Y:S02]  /*4b20*/  PRMT R8, RZ, 0x5410, R68.reuse ;  /* 0x00005410ff087816 */ /* 0x100fe40000000044 */
[----:B------:R-:W-:-:S03]  /*4b30*/  PRMT R68, RZ, 0x7610, R68 ;  /* 0x00007610ff447816 */ /* 0x000fc60000000044 */
[----:B------:R-:W-:Y:S01]  /*4b40*/  FFMA.FTZ R99, R5, R8, R99 ;  /* 0x0000000805637223 */ /* 0x000fe20000010063 */
[--C-:B------:R-:W-:Y:S02]  /*4b50*/  PRMT R8, RZ, 0x5410, R10.reuse ;  /* 0x00005410ff087816 */ /* 0x100fe4000000000a */
[----:B------:R-:W-:Y:S01]  /*4b60*/  PRMT R9, RZ, 0x5410, R69 ;  /* 0x00005410ff097816 */ /* 0x000fe20000000045 */
[----:B------:R-:W-:Y:S01]  /*4b70*/  FFMA.FTZ R68, R7, R68, R99 ;  /* 0x0000004407447223 */ /* 0x000fe20000010063 */
[----:B------:R-:W-:Y:S01]  /*4b80*/  PRMT R10, RZ, 0x7610, R10 ;  /* 0x00007610ff0a7816 */ /* 0x000fe2000000000a */
[----:B------:R-:W-:Y:S02]  /*4b90*/  FFMA.FTZ R8, R81, R8, R29 ;  /* 0x0000000851087223 */ /* 0x000fe4000001001d */
[----:B------:R-:W-:Y:S01]  /*4ba0*/  FFMA.FTZ R68, R80, R9, R68 ;  /* 0x0000000950447223 */ /* 0x000fe20000010044 */
[--C-:B------:R-:W-:Y:S01]  /*4bb0*/  PRMT R9, RZ, 0x5410, R11.reuse ;  /* 0x00005410ff097816 */ /* 0x100fe2000000000b */
[----:B------:R-:W-:Y:S01]  /*4bc0*/  FFMA.FTZ R8, R109, R10, R8 ;  /* 0x0000000a6d087223 */ /* 0x000fe20000010008 */
[----:B------:R-:W-:-:S02]  /*4bd0*/  PRMT R99, RZ, 0x7610, R11 ;  /* 0x00007610ff637816 */ /* 0x000fc4000000000b */
[----:B------:R-:W-:Y:S01]  /*4be0*/  PRMT R10, RZ, 0x7610, R69 ;  /* 0x00007610ff0a7816 */ /* 0x000fe20000000045 */
[----:B------:R-:W-:-:S04]  /*4bf0*/  FFMA.FTZ R8, R108, R9, R8 ;  /* 0x000000096c087223 */ /* 0x000fc80000010008 */
[----:B------:R-:W-:Y:S01]  /*4c00*/  FFMA.FTZ R99, R110, R99, R8 ;  /* 0x000000636e637223 */ /* 0x000fe20000010008 */
[----:B------:R-:W-:Y:S01]  /*4c10*/  PRMT R8, RZ, 0x5410, R70 ;  /* 0x00005410ff087816 */ /* 0x000fe20000000046 */
[----:B------:R-:W-:Y:S01]  /*4c20*/  FFMA.FTZ R10, R97, R10, R68 ;  /* 0x0000000a610a7223 */ /* 0x000fe20000010044 */
[----:B------:R-:W-:-:S03]  /*4c30*/  PRMT R70, RZ, 0x7610, R70 ;  /* 0x00007610ff467816 */ /* 0x000fc60000000046 */
[----:B------:R-:W-:Y:S01]  /*4c40*/  FFMA.FTZ R8, R81, R8, R10 ;  /* 0x0000000851087223 */ /* 0x000fe2000001000a */
[----:B---3--:R-:W-:Y:S02]  /*4c50*/  PRMT R10, RZ, 0x5410, R64 ;  /* 0x00005410ff0a7816 */ /* 0x008fe40000000040 */
        /* <DEDUP_REMOVED lines=10> */
[----:B------:R-:W3:Y:S01]  /*4d00*/  LDG.E.128 R88, [R114.64+0x2800] ;  /* 0x0028000472587981 */ /* 0x000ee2000c1e1d00 */
[----:B------:R-:W-:Y:S01]  /*4d10*/  FFMA.FTZ R101, R110, R101, R8 ;  /* 0x000000656e657223 */ /* 0x000fe20000010008 */
[----:B------:R-:W-:-:S02]  /*4d20*/  PRMT R4, RZ, 0x7610, R87 ;  /* 0x00007610ff047816 */ /* 0x000fc40000000057 */
[----:B------:R0:W2:Y:S01]  /*4d30*/  LDG.E.128 R92, [R118.64+0x2800] ;  /* 0x00280004765c7981 */ /* 0x0000a2000c1e1d00 */
[----:B------:R-:W-:Y:S01]  /*4d40*/  PRMT R8, RZ, 0x7610, R65 ;  /* 0x00007610ff087816 */ /* 0x000fe20000000041 */
[C---:B------:R-:W-:Y:S02]  /*4d50*/  FFMA.FTZ R9, R80.reuse, R9, R10 ;  /* 0x0000000950097223 */ /* 0x040fe4000001000a */
[----:B------:R-:W-:Y:S01]  /*4d60*/  FFMA.FTZ R4, R111, R4, R84 ;  /* 0x000000046f047223 */ /* 0x000fe20000010054 */
[----:B------:R-:W-:Y:S01]  /*4d70*/  PRMT R83, RZ, 0x7610, R39 ;  /* 0x00007610ff537816 */ /* 0x000fe20000000027 */
[----:B------:R-:W-:Y:S01]  /*4d80*/  FFMA.FTZ R9, R97, R8, R9 ;  /* 0x0000000861097223 */ /* 0x000fe20000010009 */
[----:B------:R-:W2:Y:S01]  /*4d90*/  LDG.E.128 R84, [R114.64+0x6000] ;  /* 0x0060000472547981 */ /* 0x000ea2000c1e1d00 */
[--C-:B------:R-:W-:Y:S02]  /*4da0*/  PRMT R8, RZ, 0x5410, R76.reuse ;  /* 0x00005410ff087816 */ /* 0x100fe4000000004c */
[----:B------:R-:W-:Y:S01]  /*4db0*/  PRMT R76, RZ, 0x7610, R76 ;  /* 0x00007610ff4c7816 */ /* 0x000fe2000000004c */
[----:B------:R-:W2:Y:S02]  /*4dc0*/  LDG.E.128 R36, [R114.64+0x14000] ;  /* 0x0140000472247981 */ /* 0x000ea4000c1e1d00 */
[----:B------:R-:W-:Y:S01]  /*4dd0*/  FFMA.FTZ R102, R5, R8, R102 ;  /* 0x0000000805667223 */ /* 0x000fe20000010066 */
[----:B------:R-:W-:Y:S01]  /*4de0*/  PRMT R8, RZ, 0x5410, R66 ;  /* 0x00005410ff087816 */ /* 0x000fe20000000042 */
[----:B------:R-:W2:Y:S01]  /*4df0*/  LDG.E.128 R68, [R114.64+0x1b000] ;  /* 0x01b0000472447981 */ /* 0x000ea2000c1e1d00 */
[----:B------:R-:W-:Y:S01]  /*4e00*/  PRMT R65, RZ, 0x5410, R77 ;  /* 0x00005410ff417816 */ /* 0x000fe2000000004d */
[----:B------:R-:W-:Y:S01]  /*4e10*/  FFMA.FTZ R76, R7, R76, R102 ;  /* 0x0000004c074c7223 */ /* 0x000fe20000010066 */
[----:B------:R-:W-:Y:S01]  /*4e20*/  PRMT R66, RZ, 0x7610, R66 ;  /* 0x00007610ff427816 */ /* 0x000fe20000000042 */
[----:B------:R-:W-:Y:S01]  /*4e30*/  FFMA.FTZ R64, R81, R8, R9 ;  /* 0x0000000851407223 */ /* 0x000fe20000010009 */
[----:B0-----:R-:W2:Y:S01]  /*4e40*/  LDG.E.128 R116, [R118.64+0x3000] ;  /* 0x0030000476747981 */ /* 0x001ea2000c1e1d00 */
[----:B------:R-:W-:Y:S01]  /*4e50*/  FFMA.FTZ R76, R80, R65, R76 ;  /* 0x00000041504c7223 */ /* 0x000fe2000001004c */
[--C-:B------:R-:W-:Y:S01]  /*4e60*/  PRMT R65, RZ, 0x5410, R67.reuse ;  /* 0x00005410ff417816 */ /* 0x100fe20000000043 */
[----:B------:R-:W-:Y:S01]  /*4e70*/  FFMA.FTZ R64, R109, R66, R64 ;  /* 0x000000426d407223 */ /* 0x000fe20000010040 */
        /* <DEDUP_REMOVED lines=11> */
[----:B----4-:R-:W-:-:S02]  /*4f30*/  PRMT R66, RZ, 0x5410, R44 ;  /* 0x00005410ff427816 */ /* 0x010fc4000000002c */
        /* <DEDUP_REMOVED lines=28> */
[----:B------:R-:W-:Y:S01]  /*5100*/  FFMA.FTZ R44, R5, R44, R105 ;  /* 0x0000002c052c7223 */ /* 0x000fe20000010069 */
[----:B------:R-:W-:-:S03]  /*5110*/  PRMT R53, RZ, 0x5410, R33 ;  /* 0x00005410ff357816 */ /* 0x000fc60000000021 */
[----:B------:R-:W-:-:S04]  /*5120*/  FFMA.FTZ R32, R7, R32, R44 ;  /* 0x0000002007207223 */ /* 0x000fc8000001002c */
[----:B------:R-:W-:Y:S01]  /*5130*/  FFMA.FTZ R53, R80, R53, R32 ;  /* 0x0000003550357223 */ /* 0x000fe20000010020 */
[----:B------:R-:W-:-:S05]  /*5140*/  PRMT R32, RZ, 0x5410, R56 ;  /* 0x00005410ff207816 */ /* 0x000fca0000000038 */
[----:B------:R-:W-:Y:S01]  /*5150*/  FFMA.FTZ R106, R5, R32, R106 ;  /* 0x00000020056a7223 */ /* 0x000fe2000001006a */
[----:B------:R-:W-:Y:S02]  /*5160*/  PRMT R32, RZ, 0x7610, R33 ;  /* 0x00007610ff207816 */ /* 0x000fe40000000021 */
[----:B------:R-:W-:-:S03]  /*5170*/  PRMT R46, RZ, 0x5410, R54 ;  /* 0x00005410ff2e7816 */ /* 0x000fc60000000036 */
[----:B------:R-:W-:Y:S01]  /*5180*/  FFMA.FTZ R53, R97, R32, R53 ;  /* 0x0000002061357223 */ /* 0x000fe20000010035 */
[----:B------:R-:W-:Y:S01]  /*5190*/  PRMT R32, RZ, 0x5410, R34 ;  /* 0x00005410ff207816 */ /* 0x000fe20000000022 */
[C---:B------:R-:W-:Y:S01]  /*51a0*/  FFMA.FTZ R46, R81.reuse, R46, R52 ;  /* 0x0000002e512e7223 */ /* 0x040fe20000010034 */
        /* <DEDUP_REMOVED lines=15> */
[----:B------:R-:W4:Y:S01]  /*52a0*/  LDG.E.128 R76, [R114.64+0x1e800] ;  /* 0x01e80004724c7981 */ /* 0x000f22000c1e1d00 */
[----:B------:R-:W-:Y:S01]  /*52b0*/  FFMA.FTZ R52, R97, R34, R33 ;  /* 0x0000002261347223 */ /* 0x000fe20000010021 */
[----:B------:R-:W-:-:S02]  /*52c0*/  PRMT R33, RZ, 0x5410, R35 ;  /* 0x00005410ff217816 */ /* 0x000fc40000000023 */
[----:B------:R-:W-:Y:S01]  /*52d0*/  PRMT R34, RZ, 0x5410, R58 ;  /* 0x00005410ff227816 */ /* 0x000fe2000000003a */
[----:B------:R-:W4:Y:S01]  /*52e0*/  LDG.E.128 R44, [R114.64+0x22000] ;  /* 0x02200004722c7981 */ /* 0x000f22000c1e1d00 */
[----:B------:R-:W-:Y:S01]  /*52f0*/  PRMT R35, RZ, 0x7610, R35 ;  /* 0x00007610ff237816 */ /* 0x000fe20000000023 */
[----:B------:R-:W-:Y:S01]  /*5300*/  FFMA.FTZ R32, R108, R33, R32 ;  /* 0x000000216c207223 */ /* 0x000fe20000010020 */
[----:B------:R-:W-:Y:S01]  /*5310*/  PRMT R58, RZ, 0x7610, R58 ;  /* 0x00007610ff3a7816 */ /* 0x000fe2000000003a */
[----:B------:R-:W-:Y:S02]  /*5320*/  FFMA.FTZ R34, R81, R34, R52 ;  /* 0x0000002251227223 */ /* 0x000fe40000010034 */
[C---:B------:R-:W-:Y:S01]  /*5330*/  FFMA.FTZ R106, R110.reuse, R35, R32 ;  /* 0x000000236e6a7223 */ /* 0x040fe20000010020 */
[----:B-----5:R-:W-:Y:S01]  /*5340*/  PRMT R32, RZ, 0x5410, R24 ;  /* 0x00005410ff207816 */ /* 0x020fe20000000018 */
        /* <DEDUP_REMOVED lines=10> */
[--C-:B------:R-:W-:Y:S01]  /*53f0*/  PRMT R33, RZ, 0x5410, R25.reuse ;  /* 0x00005410ff217816 */ /* 0x100fe20000000019 */
[----:B------:R-:W-:Y:S01]  /*5400*/  FFMA.FTZ R24, R7, R24, R32 ;  /* 0x0000001807187223 */ /* 0x000fe20000010020 */
[----:B------:R-:W4:Y:S03]  /*5410*/  LDG.E.128 R52, [R114.64+0x29000] ;  /* 0x0290000472347981 */ /* 0x000f26000c1e1d00 */
[----:B------:R-:W-:Y:S01]  /*5420*/  FFMA.FTZ R56, R80, R33, R24 ;  /* 0x0000002150387223 */ /* 0x000fe20000010018 */
[----:B------:R-:W-:Y:S01]  /*5430*/  PRMT R24, RZ, 0x5410, R48 ;  /* 0x00005410ff187816 */ /* 0x000fe20000000030 */
[----:B------:R-:W4:Y:S04]  /*5440*/  LDG.E.128 R32, [R114.64+0x25800] ;  /* 0x0258000472207981 */ /* 0x000f28000c1e1d00 */
[----:B------:R-:W-:Y:S01]  /*5450*/  FFMA.FTZ R100, R5, R24, R100 ;  /* 0x0000001805647223 */ /* 0x000fe20000010064 */
[----:B------:R-:W-:-:S02]  /*5460*/  PRMT R24, RZ, 0x7610, R25 ;  /* 0x00007610ff187816 */ /* 0x000fc40000000019 */
        /* <DEDUP_REMOVED lines=30> */
[----:B------:R-:W-:Y:S01]  /*5650*/  PRMT R2, RZ, 0x7610, R17 ;  /* 0x00007610ff027816 */ /* 0x000fe20000000011 */
[C---:B------:R-:W-:Y:S01]  /*5660*/  FFMA.FTZ R16, R80.reuse, R25, R16 ;  /* 0x0000001950107223 */ /* 0x040fe20000010010 */
[----:B------:R-:W-:Y:S01]  /*5670*/  PRMT R60, RZ, 0x7610, R60 ;  /* 0x00007610ff3c7816 */ /* 0x000fe2000000003c */
[----:B------:R-:W4:Y:S02]  /*5680*/  LDG.E.128 R24, [R114.64+0x2c800] ;  /* 0x02c8000472187981 */ /* 0x000f24000c1e1d00 */
[----:B------:R-:W-:Y:S01]  /*5690*/  FFMA.FTZ R16, R97, R2, R16 ;  /* 0x0000000261107223 */ /* 0x000fe20000010010 */
[----:B------:R-:W-:Y:S01]  /*56a0*/  PRMT R2, RZ, 0x5410, R18 ;  /* 0x00005410ff027816 */ /* 0x000fe20000000012 */
[----:B------:R-:W-:Y:S01]  /*56b0*/  FFMA.FTZ R60, R7, R60, R48 ;  /* 0x0000003c073c7223 */ /* 0x000fe20000010030 */
[--C-:B------:R-:W-:Y:S01]  /*56c0*/  PRMT R17, RZ, 0x5410, R61.reuse ;  /* 0x00005410ff117816 */ /* 0x100fe2000000003d */
[----:B------:R-:W4:Y:S01]  /*56d0*/  LDG.E.128 R48, [R114.64+0x6800] ;  /* 0x0068000472307981 */ /* 0x000f22000c1e1d00 */
[----:B------:R-:W-:Y:S01]  /*56e0*/  PRMT R18, RZ, 0x7610, R18 ;  /* 0x00007610ff127816 */ /* 0x000fe20000000012 */
[----:B------:R-:W-:Y:S01]  /*56f0*/  FFMA.FTZ R2, R81, R2, R16 ;  /* 0x0000000251027223 */ /* 0x000fe20000010010 */
[----:B------:R-:W-:Y:S01]  /*5700*/  PRMT R16, RZ, 0x7610, R61 ;  /* 0x00007610ff107816 */ /* 0x000fe2000000003d */
[----:B------:R-:W-:-:S02]  /*5710*/  FFMA.FTZ R17, R80, R17, R60 ;  /* 0x0000001150117223 */ /* 0x000fc4000001003c */
[----:B------:R-:W-:Y:S02]  /*5720*/  FFMA.FTZ R2, R109, R18, R2 ;  /* 0x000000126d027223 */ /* 0x000fe40000010002 */
[----:B------:R-:W-:Y:S01]  /*5730*/  FFMA.FTZ R18, R97, R16, R17 ;  /* 0x0000001061127223 */ /* 0x000fe20000010011 */
[--C-:B------:R-:W-:Y:S02]  /*5740*/  PRMT R16, RZ, 0x5410, R62.reuse ;  /* 0x00005410ff107816 */ /* 0x100fe4000000003e */
[----:B------:R-:W-:-:S03]  /*5750*/  PRMT R62, RZ, 0x7610, R62 ;  /* 0x00007610ff3e7816 */ /* 0x000fc6000000003e */
[----:B------:R-:W-:-:S04]  /*5760*/  FFMA.FTZ R16, R81, R16, R18 ;  /* 0x0000001051107223 */ /* 0x000fc80000010012 */
[----:B------:R-:W-:Y:S01]  /*5770*/  FFMA.FTZ R62, R109, R62, R16 ;  /* 0x0000003e6d3e7223 */ /* 0x000fe20000010010 */
[--C-:B------:R-:W-:Y:S02]  /*5780*/  PRMT R16, RZ, 0x5410, R20.reuse ;  /* 0x00005410ff107816 */ /* 0x100fe40000000014 */
[----:B------:R-:W-:-:S03]  /*5790*/  PRMT R20, RZ, 0x7610, R20 ;  /* 0x00007610ff147816 */ /* 0x000fc60000000014 */
[----:B------:R-:W-:Y:S02]  /*57a0*/  FFMA.FTZ R56, R5, R16, R4 ;  /* 0x0000001005387223 */ /* 0x000fe40000010004 */
        /* <DEDUP_REMOVED lines=28> */
[----:B---3--:R-:W-:Y:S01]  /*5970*/  PRMT R56, RZ, 0x5410, R88 ;  /* 0x00005410ff387816 */ /* 0x008fe20000000058 */
[C---:B------:R-:W-:Y:S01]  /*5980*/  FFMA.FTZ R2, R108.reuse, R17, R2 ;  /* 0x000000116c027223 */ /* 0x040fe20000010002 */
[----:B------:R-:W-:Y:S01]  /*5990*/  PRMT R63, RZ, 0x7610, R63 ;  /* 0x00007610ff3f7816 */ /* 0x000fe2000000003f */
[----:B------:R-:W-:Y:S01]  /*59a0*/  FFMA.FTZ R108, R108, R7, R42 ;  /* 0x000000076c6c7223 */ /* 0x000fe2000001002a */
[----:B--2---:R-:W-:Y:S01]  /*59b0*/  PRMT R7, RZ, 0x5410, R92 ;  /* 0x00005410ff077816 */ /* 0x004fe2000000005c */
[----:B------:R-:W2:Y:S01]  /*59c0*/  LDG.E.128 R20, [R114.64+0x33800] ;  /* 0x0338000472147981 */ /* 0x000ea2000c1e1d00 */
[----:B------:R-:W-:-:S02]  /*59d0*/  PRMT R19, RZ, 0x7610, R19 ;  /* 0x00007610ff137816 */ /* 0x000fc40000000013 */
[----:B------:R-:W-:Y:S01]  /*59e0*/  PRMT R57, RZ, 0x7610, R43 ;  /* 0x00007610ff397816 */ /* 0x000fe2000000002b */
[----:B------:R-:W-:Y:S01]  /*59f0*/  FFMA.FTZ R56, R7, R56, R82 ;  /* 0x0000003807387223 */ /* 0x000fe20000010052 */
[----:B------:R-:W-:Y:S02]  /*5a00*/  PRMT R88, RZ, 0x7610, R88 ;  /* 0x00007610ff587816 */ /* 0x000fe40000000058 */
[----:B------:R-:W-:Y:S01]  /*5a10*/  PRMT R97, RZ, 0x7610, R92 ;  /* 0x00007610ff617816 */ /* 0x000fe2000000005c */
[C---:B------:R-:W-:Y:S02]  /*5a20*/  FFMA.FTZ R2, R110.reuse, R19, R2 ;  /* 0x000000136e027223 */ /* 0x040fe40000010002 */
[C---:B------:R-:W-:Y:S01]  /*5a30*/  FFMA.FTZ R4, R110.reuse, R63, R4 ;  /* 0x0000003f6e047223 */ /* 0x040fe20000010004 */
[----:B------:R-:W-:Y:S01]  /*5a40*/  PRMT R92, RZ, 0x5410, R93 ;  /* 0x00005410ff5c7816 */ /* 0x000fe2000000005d */
        /* <DEDUP_REMOVED lines=22> */
[----:B------:R-:W-:Y:S02]  /*5bb0*/  PRMT R57, RZ, 0x5410, R91 ;  /* 0x00005410ff397816 */ /* 0x000fe4000000005b */
[----:B------:R-:W-:-:S03]  /*5bc0*/  PRMT R85, RZ, 0x7610, R85 ;  /* 0x00007610ff557816 */ /* 0x000fc60000000055 */
[----:B------:R-:W-:Y:S01]  /*5bd0*/  FFMA.FTZ R60, R94, R57, R56 ;  /* 0x000000395e3c7223 */ /* 0x000fe20000010038 */
[----:B------:R-:W-:Y:S01]  /*5be0*/  PRMT R56, RZ, 0x5410, R86 ;  /* 0x00005410ff387816 */ /* 0x000fe20000000056 */
[----:B------:R-:W-:Y:S01]  /*5bf0*/  FFMA.FTZ R58, R98, R85, R58 ;  /* 0x00000055623a7223 */ /* 0x000fe2000001003a */
[----:B------:R-:W-:-:S03]  /*5c00*/  PRMT R61, RZ, 0x7610, R86 ;  /* 0x00007610ff3d7816 */ /* 0x000fc60000000056 */
[----:B------:R-:W-:Y:S01]  /*5c10*/  FFMA.FTZ R62, R93, R56, R58 ;  /* 0x000000385d3e7223 */ /* 0x000fe2000001003a */
[----:B------:R-:W-:Y:S01]  /*5c20*/  PRMT R81, RZ, 0x5410, R87 ;  /* 0x00005410ff517816 */ /* 0x000fe20000000057 */
[----:B------:R-:W2:Y:S02]  /*5c30*/  LDG.E.128 R56, [R114.64+0xa000] ;  /* 0x00a0000472387981 */ /* 0x000ea4000c1e1d00 */
[----:B------:R-:W-:-:S04]  /*5c40*/  FFMA.FTZ R80, R108, R61, R62 ;  /* 0x0000003d6c507223 */ /* 0x000fc8000001003e */
[----:B------:R-:W-:Y:S01]  /*5c50*/  FFMA.FTZ R81, R94, R81, R80 ;  /* 0x000000515e517223 */ /* 0x000fe20000010050 */
[----:B------:R-:W-:Y:S02]  /*5c60*/  PRMT R80, RZ, 0x5410, R12 ;  /* 0x00005410ff507816 */ /* 0x000fe4000000000c */
[----:B------:R-:W-:-:S03]  /*5c70*/  PRMT R95, RZ, 0x7610, R95 ;  /* 0x00007610ff5f7816 */ /* 0x000fc6000000005f */
[----:B------:R-:W-:Y:S01]  /*5c80*/  FFMA.FTZ R82, R7, R80, R99 ;  /* 0x0000005007527223 */ /* 0x000fe20000010063 */
[----:B------:R-:W-:Y:S02]  /*5c90*/  PRMT R80, RZ, 0x7610, R87 ;  /* 0x00007610ff507816 */ /* 0x000fe40000000057 */
[----:B------:R-:W-:Y:S01]  /*5ca0*/  PRMT R12, RZ, 0x7610, R12 ;  /* 0x00007610ff0c7816 */ /* 0x000fe2000000000c */
[----:B------:R-:W2:Y:S02]  /*5cb0*/  LDG.E.128 R84, [R114.64+0x1b800] ;  /* 0x01b8000472547981 */ /* 0x000ea4000c1e1d00 */
[----:B------:R-:W-:Y:S01]  /*5cc0*/  FFMA.FTZ R99, R95, R80, R81 ;  /* 0x000000505f637223 */ /* 0x000fe20000010051 */
[--C-:B------:R-:W-:Y:S01]  /*5cd0*/  PRMT R81, RZ, 0x5410, R13.reuse ;  /* 0x00005410ff517816 */ /* 0x100fe2000000000d */
[----:B------:R-:W-:Y:S01]  /*5ce0*/  FFMA.FTZ R12, R97, R12, R82 ;  /* 0x0000000c610c7223 */ /* 0x000fe20000010052 */
        /* <DEDUP_REMOVED lines=8> */
[--C-:B------:R-:W-:Y:S02]  /*5d70*/  PRMT R81, RZ, 0x5410, R73.reuse ;  /* 0x00005410ff517816 */ /* 0x100fe40000000049 */
[----:B------:R-:W-:Y:S01]  /*5d80*/  PRMT R73, RZ, 0x7610, R73 ;  /* 0x00007610ff497816 */ /* 0x000fe20000000049 */
[----:B------:R-:W-:Y:S01]  /*5d90*/  FFMA.FTZ R12, R93, R12, R13 ;  /* 0x0000000c5d0c7223 */ /* 0x000fe2000001000d */
[----:B------:R-:W-:Y:S01]  /*5da0*/  PRMT R13, RZ, 0x7610, R14 ;  /* 0x00007610ff0d7816 */ /* 0x000fe2000000000e */
[----:B------:R-:W-:Y:S01]  /*5db0*/  FFMA.FTZ R72, R92, R81, R72 ;  /* 0x000000515c487223 */ /* 0x000fe20000010048 */
[----:B------:R-:W-:Y:S01]  /*5dc0*/  PRMT R14, RZ, 0x5410, R74 ;  /* 0x00005410ff0e7816 */ /* 0x000fe2000000004a */
[----:B------:R-:W2:Y:S02]  /*5dd0*/  LDG.E.128 R80, [R114.64+0x11000] ;  /* 0x0110000472507981 */ /* 0x000ea4000c1e1d00 */
[----:B------:R-:W-:-:S02]  /*5de0*/  FFMA.FTZ R72, R98, R73, R72 ;  /* 0x0000004962487223 */ /* 0x000fc40000010048 */
[----:B------:R-:W-:Y:S01]  /*5df0*/  FFMA.FTZ R12, R108, R13, R12 ;  /* 0x0000000d6c0c7223 */ /* 0x000fe2000001000c */
[--C-:B------:R-:W-:Y:S01]  /*5e00*/  PRMT R13, RZ, 0x5410, R15.reuse ;  /* 0x00005410ff0d7816 */ /* 0x100fe2000000000f */
[----:B------:R-:W-:Y:S01]  /*5e10*/  FFMA.FTZ R14, R93, R14, R72 ;  /* 0x0000000e5d0e7223 */ /* 0x000fe20000010048 */
        /* <DEDUP_REMOVED lines=9> */
[----:B------:R-:W-:Y:S01]  /*5eb0*/  PRMT R102, RZ, 0x7610, R75 ;  /* 0x00007610ff667816 */ /* 0x000fe2000000004b */
[----:B------:R-:W-:Y:S01]  /*5ec0*/  FFMA.FTZ R73, R94, R73, R74 ;  /* 0x000000495e497223 */ /* 0x000fe2000001004a */
[----:B------:R-:W-:-:S03]  /*5ed0*/  PRMT R28, RZ, 0x7610, R28 ;  /* 0x00007610ff1c7816 */ /* 0x000fc6000000001c */
        /* <DEDUP_REMOVED lines=23> */
[----:B------:R-:W-:-:S03]  /*6050*/  PRMT R37, RZ, 0x7610, R38 ;  /* 0x00007610ff257816 */ /* 0x000fc60000000026 */
        /* <DEDUP_REMOVED lines=9> */
[----:B------:R-:W2:Y:S02]  /*60f0*/  LDG.E.128 R36, [R114.64+0x22800] ;  /* 0x0228000472247981 */ /* 0x000ea4000c1e1d00 */
[----:B------:R-:W-:Y:S01]  /*6100*/  FFMA.FTZ R104, R95, R104, R29 ;  /* 0x000000685f687223 */ /* 0x000fe2000001001d */
[--C-:B------:R-:W-:Y:S01]  /*6110*/  PRMT R29, RZ, 0x5410, R9.reuse ;  /* 0x00005410ff1d7816 */ /* 0x100fe20000000009 */
[----:B------:R-:W-:Y:S01]  /*6120*/  FFMA.FTZ R8, R97, R8, R28 ;  /* 0x0000000861087223 */ /* 0x000fe2000001001c */
        /* <DEDUP_REMOVED lines=8> */
[----:B------:R-:W2:Y:S01]  /*61b0*/  LDG.E.128 R60, [R114.64+0xd800] ;  /* 0x00d80004723c7981 */ /* 0x000ea2000c1e1d00 */
        /* <DEDUP_REMOVED lines=19> */
[----:B------:R-:W-:-:S02]  /*62f0*/  PRMT R8, RZ, 0x7610, R71 ;  /* 0x00007610ff087816 */ /* 0x000fc40000000047 */
[----:B-----5:R-:W-:Y:S01]  /*6300*/  PRMT R11, RZ, 0x5410, R64 ;  /* 0x00005410ff0b7816 */ /* 0x020fe20000000040 */
[----:B------:R-:W-:Y:S01]  /*6310*/  FFMA.FTZ R9, R94, R9, R10 ;  /* 0x000000095e097223 */ /* 0x000fe2000001000a */
[--C-:B------:R-:W-:Y:S02]  /*6320*/  PRMT R112, RZ, 0x5410, R116.reuse ;  /* 0x00005410ff707816 */ /* 0x100fe40000000074 */
[----:B------:R-:W-:Y:S01]  /*6330*/  PRMT R116, RZ, 0x7610, R116 ;  /* 0x00007610ff747816 */ /* 0x000fe20000000074 */
[----:B------:R-:W-:Y:S01]  /*6340*/  FFMA.FTZ R109, R95, R8, R9 ;  /* 0x000000085f6d7223 */ /* 0x000fe20000010009 */
[----:B------:R-:W-:Y:S01]  /*6350*/  PRMT R9, RZ, 0x7610, R64 ;  /* 0x00007610ff097816 */ /* 0x000fe20000000040 */
[----:B------:R-:W-:Y:S01]  /*6360*/  FFMA.FTZ R11, R112, R11, R88 ;  /* 0x0000000b700b7223 */ /* 0x000fe20000010058 */
[--C-:B----4-:R-:W-:Y:S02]  /*6370*/  PRMT R8, RZ, 0x5410, R76.reuse ;  /* 0x00005410ff087816 */ /* 0x110fe4000000004c */
        /* <DEDUP_REMOVED lines=15> */
[----:B------:R-:W4:Y:S02]  /*6470*/  LDG.E.128 R8, [R114.64+0x26000] ;  /* 0x0260000472087981 */ /* 0x000f24000c1e1d00 */
[----:B------:R-:W-:Y:S01]  /*6480*/  FFMA.FTZ R76, R111, R64, R68 ;  /* 0x000000406f4c7223 */ /* 0x000fe20000010044 */
[----:B------:R-:W-:Y:S01]  /*6490*/  PRMT R64, RZ, 0x5410, R44 ;  /* 0x00005410ff407816 */ /* 0x000fe2000000002c */
[----:B------:R-:W5:Y:S01]  /*64a0*/  LDG.E.128 R68, [R114.64+0x29800] ;  /* 0x0298000472447981 */ /* 0x000f62000c1e1d00 */
[----:B------:R-:W-:-:S02]  /*64b0*/  PRMT R118, RZ, 0x7610, R118 ;  /* 0x00007610ff767816 */ /* 0x000fc40000000076 */
[----:B------:R-:W-:Y:S01]  /*64c0*/  PRMT R44, RZ, 0x7610, R44 ;  /* 0x00007610ff2c7816 */ /* 0x000fe2000000002c */
[----:B------:R-:W-:Y:S02]  /*64d0*/  FFMA.FTZ R64, R7, R64, R107 ;  /* 0x0000004007407223 */ /* 0x000fe4000001006b */
[----:B------:R-:W-:Y:S01]  /*64e0*/  FFMA.FTZ R76, R118, R89, R76 ;  /* 0x00000059764c7223 */ /* 0x000fe2000001004c */
[----:B------:R-:W-:Y:S01]  /*64f0*/  PRMT R89, RZ, 0x5410, R45 ;  /* 0x00005410ff597816 */ /* 0x000fe2000000002d */
[----:B------:R-:W-:Y:S01]  /*6500*/  FFMA.FTZ R44, R97, R44, R64 ;  /* 0x0000002c612c7223 */ /* 0x000fe20000010040 */
[----:B------:R-:W-:Y:S02]  /*6510*/  PRMT R64, RZ, 0x5410, R67 ;  /* 0x00005410ff407816 */ /* 0x000fe40000000043 */
[--C-:B------:R-:W-:Y:S01]  /*6520*/  PRMT R107, RZ, 0x5410, R119.reuse ;  /* 0x00005410ff6b7816 */ /* 0x100fe20000000077 */
[----:B------:R-:W-:Y:S01]  /*6530*/  FFMA.FTZ R89, R92, R89, R44 ;  /* 0x000000595c597223 */ /* 0x000fe2000001002c */
[----:B------:R-:W-:-:S02]  /*6540*/  PRMT R119, RZ, 0x7610, R119 ;  /* 0x00007610ff777816 */ /* 0x000fc40000000077 */
[----:B------:R-:W-:Y:S01]  /*6550*/  PRMT R44, RZ, 0x7610, R67 ;  /* 0x00007610ff2c7816 */ /* 0x000fe20000000043 */
[----:B------:R-:W-:Y:S01]  /*6560*/  FFMA.FTZ R64, R107, R64, R76 ;  /* 0x000000406b407223 */ /* 0x000fe2000001004c */
[----:B------:R-:W-:-:S03]  /*6570*/  PRMT R77, RZ, 0x7610, R77 ;  /* 0x00007610ff4d7816 */ /* 0x000fc6000000004d */
[----:B------:R-:W-:Y:S01]  /*6580*/  FFMA.FTZ R44, R119, R44, R64 ;  /* 0x0000002c772c7223 */ /* 0x000fe20000010040 */
[--C-:B------:R-:W-:Y:S01]  /*6590*/  PRMT R64, RZ, 0x5410, R78.reuse ;  /* 0x00005410ff407816 */ /* 0x100fe2000000004e */
[C---:B------:R-:W-:Y:S01]  /*65a0*/  FFMA.FTZ R65, R98.reuse, R77, R65 ;  /* 0x0000004d62417223 */ /* 0x040fe20000010041 */
[----:B------:R-:W-:Y:S02]  /*65b0*/  PRMT R45, RZ, 0x7610, R45 ;  /* 0x00007610ff2d7816 */ /* 0x000fe4000000002d */
[----:B------:R-:W-:Y:S01]  /*65c0*/  PRMT R77, RZ, 0x7610, R78 ;  /* 0x00007610ff4d7816 */ /* 0x000fe2000000004e */
[C---:B------:R-:W-:Y:S01]  /*65d0*/  FFMA.FTZ R76, R93.reuse, R64, R65 ;  /* 0x000000405d4c7223 */ /* 0x040fe20000010041 */
[----:B------:R-:W-:Y:S01]  /*65e0*/  PRMT R64, RZ, 0x5410, R46 ;  /* 0x00005410ff407816 */ /* 0x000fe2000000002e */
[----:B------:R-:W-:Y:S02]  /*65f0*/  FFMA.FTZ R89, R98, R45, R89 ;  /* 0x0000002d62597223 */ /* 0x000fe40000010059 */
[C---:B------:R-:W-:Y:S01]  /*6600*/  FFMA.FTZ R76, R108.reuse, R77, R76 ;  /* 0x0000004d6c4c7223 */ /* 0x040fe2000001004c */
[----:B------:R-:W-:Y:S01]  /*6610*/  PRMT R77, RZ, 0x7610, R46 ;  /* 0x00007610ff4d7816 */ /* 0x000fe2000000002e */
[----:B------:R-:W-:Y:S01]  /*6620*/  FFMA.FTZ R89, R93, R64, R89 ;  /* 0x000000405d597223 */ /* 0x000fe20000010059 */
[----:B------:R-:W0:Y:S03]  /*6630*/  SHFL.BFLY PT, R45, R44, 0x10, 0x1f ;  /* 0x0e001f002c2d7f89 */ /* 0x000e2600000e0000 */
[----:B------:R-:W-:Y:S01]  /*6640*/  FFMA.FTZ R46, R108, R77, R89 ;  /* 0x0000004d6c2e7223 */ /* 0x000fe20000010059 */
[----:B------:R-:W-:Y:S01]  /*6650*/  PRMT R77, RZ, 0x5410, R79 ;  /* 0x00005410ff4d7816 */ /* 0x000fe2000000004f */
[----:B------:R-:W4:Y:S04]  /*6660*/  LDG.E.128 R64, [R114.64+0x2d000] ;  /* 0x02d0000472407981 */ /* 0x000f28000c1e1d00 */
[C---:B------:R-:W-:Y:S01]  /*6670*/  FFMA.FTZ R76, R94.reuse, R77, R76 ;  /* 0x0000004d5e4c7223 */ /* 0x040fe2000001004c */
[----:B------:R-:W-:Y:S01]  /*6680*/  PRMT R77, RZ, 0x5410, R47 ;  /* 0x00005410ff4d7816 */ /* 0x000fe2000000002f */
[----:B------:R-:W4:Y:S04]  /*6690*/  LDG.E.128 R88, [R114.64+0x30800] ;  /* 0x0308000472587981 */ /* 0x000f28000c1e1d00 */
[----:B------:R-:W-:Y:S01]  /*66a0*/  FFMA.FTZ R77, R94, R77, R46 ;  /* 0x0000004d5e4d7223 */ /* 0x000fe2000001002e */
[----:B------:R-:W-:-:S05]  /*66b0*/  PRMT R46, RZ, 0x7610, R79 ;  /* 0x00007610ff2e7816 */ /* 0x000fca000000004f */
[----:B------:R-:W-:Y:S01]  /*66c0*/  FFMA.FTZ R113, R95, R46, R76 ;  /* 0x0000002e5f717223 */ /* 0x000fe2000001004c */
[----:B------:R-:W-:-:S05]  /*66d0*/  PRMT R46, RZ, 0x7610, R47 ;  /* 0x00007610ff2e7816 */ /* 0x000fca000000002f */
[----:B------:R-:W-:Y:S01]  /*66e0*/  FFMA.FTZ R121, R95, R46, R77 ;  /* 0x0000002e5f797223 */ /* 0x000fe2000001004d */
[----:B------:R-:W-:Y:S02]  /*66f0*/  PRMT R46, RZ, 0x5410, R32 ;  /* 0x00005410ff2e7816 */ /* 0x000fe40000000020 */
[----:B------:R-:W-:Y:S02]  /*6700*/  PRMT R47, RZ, 0x5410, R52 ;  /* 0x00005410ff2f7816 */ /* 0x000fe40000000034 */
[----:B------:R-:W-:Y:S01]  /*6710*/  PRMT R32, RZ, 0x7610, R32 ;  /* 0x00007610ff207816 */ /* 0x000fe20000000020 */
[C---:B------:R-:W-:Y:S01]  /*6720*/  FFMA.FTZ R46, R7.reuse, R46, R100 ;  /* 0x0000002e072e7223 */ /* 0x040fe20000010064 */
[----:B------:R-:W-:Y:S01]  /*6730*/  PRMT R52, RZ, 0x7610, R52 ;  /* 0x00007610ff347816 */ /* 0x000fe20000000034 */
[----:B------:R-:W-:Y:S02]  /*6740*/  FFMA.FTZ R47, R7, R47, R96 ;  /* 0x0000002f072f7223 */ /* 0x000fe40000010060 */
[----:B------:R-:W-:-:S02]  /*6750*/  FFMA.FTZ R46, R97, R32, R46 ;  /* 0x00000020612e7223 */ /* 0x000fc4000001002e */
[----:B0-----:R-:W-:Y:S01]  /*6760*/  FADD.FTZ R32, R44, R45 ;  /* 0x0000002d2c207221 */ /* 0x001fe20000010000 */
[----:B------:R-:W-:Y:S01]  /*6770*/  PRMT R45, RZ, 0x5410, R33 ;  /* 0x00005410ff2d7816 */ /* 0x000fe20000000021 */
[----:B------:R-:W-:Y:S01]  /*6780*/  FFMA.FTZ R52, R97, R52, R47 ;  /* 0x0000003461347223 */ /* 0x000fe2000001002f */
[----:B------:R-:W-:Y:S02]  /*6790*/  PRMT R47, RZ, 0x5410, R53 ;  /* 0x00005410ff2f7816 */ /* 0x000fe40000000035 */
[----:B------:R-:W-:Y:S01]  /*67a0*/  PRMT R33, RZ, 0x7610, R33 ;  /* 0x00007610ff217816 */ /* 0x000fe20000000021 */
[C---:B------:R-:W-:Y:S02]  /*67b0*/  FFMA.FTZ R45, R92.reuse, R45, R46 ;  /* 0x0000002d5c2d7223 */ /* 0x040fe4000001002e */
[----:B------:R-:W-:Y:S01]  /*67c0*/  FFMA.FTZ R47, R92, R47, R52 ;  /* 0x0000002f5c2f7223 */ /* 0x000fe20000010034 */
[----:B------:R-:W-:Y:S01]  /*67d0*/  PRMT R52, RZ, 0x5410, R34 ;  /* 0x00005410ff347816 */ /* 0x000fe20000000022 */
[----:B------:R-:W-:Y:S01]  /*67e0*/  FFMA.FTZ R33, R98, R33, R45 ;  /* 0x0000002162217223 */ /* 0x000fe2000001002d */
[----:B------:R-:W-:-:S03]  /*67f0*/  PRMT R53, RZ, 0x7610, R53 ;  /* 0x00007610ff357816 */ /* 0x000fc60000000035 */
[C---:B------:R-:W-:Y:S01]  /*6800*/  FFMA.FTZ R52, R93.reuse, R52, R33 ;  /* 0x000000345d347223 */ /* 0x040fe20000010021 */
[----:B------:R-:W-:Y:S01]  /*6810*/  PRMT R33, RZ, 0x7610, R34 ;  /* 0x00007610ff217816 */ /* 0x000fe20000000022 */
[----:B------:R-:W-:Y:S01]  /*6820*/  FFMA.FTZ R53, R98, R53, R47 ;  /* 0x0000003562357223 */ /* 0x000fe2000001002f */
[----:B------:R-:W-:Y:S01]  /*6830*/  PRMT R76, RZ, 0x5410, R54 ;  /* 0x00005410ff4c7816 */ /* 0x000fe20000000036 */
[----:B------:R-:W0:Y:S02]  /*6840*/  SHFL.BFLY PT, R123, R32, 0x8, 0x1f ;  /* 0x0d001f00207b7f89 */ /* 0x000e2400000e0000 */
[C---:B------:R-:W-:Y:S01]  /*6850*/  FFMA.FTZ R52, R108.reuse, R33, R52 ;  /* 0x000000216c347223 */ /* 0x040fe20000010034 */
[----:B------:R-:W-:Y:S01]  /*6860*/  PRMT R33, RZ, 0x7610, R54 ;  /* 0x00007610ff217816 */ /* 0x000fe20000000036 */
[----:B------:R-:W-:Y:S01]  /*6870*/  FFMA.FTZ R53, R93, R76, R53 ;  /* 0x0000004c5d357223 */ /* 0x000fe20000010035 */
[----:B------:R-:W-:Y:S01]  /*6880*/  PRMT R34, RZ, 0x7610, R35 ;  /* 0x00007610ff227816 */ /* 0x000fe20000000023 */
[----:B------:R-:W4:Y:S02]  /*6890*/  LDG.E.128 R44, [R114.64+0x34000] ;  /* 0x03400004722c7981 */ /* 0x000f24000c1e1d00 */
[----:B------:R-:W-:Y:S01]  /*68a0*/  FFMA.FTZ R53, R108, R33, R53 ;  /* 0x000000216c357223 */ /* 0x000fe20000010035 */
[----:B------:R-:W-:Y:S01]  /*68b0*/  PRMT R33, RZ, 0x5410, R35 ;  /* 0x00005410ff217816 */ /* 0x000fe20000000023 */
[----:B------:R-:W4:Y:S01]  /*68c0*/  LDG.E.128 R76, [R114.64+0x37800] ;  /* 0x03780004724c7981 */ /* 0x000f22000c1e1d00 */
[----:B------:R-:W-:-:S03]  /*68d0*/  PRMT R35, RZ, 0x5410, R55 ;  /* 0x00005410ff237816 */ /* 0x000fc60000000037 */
[C---:B------:R-:W-:Y:S02]  /*68e0*/  FFMA.FTZ R33, R94.reuse, R33, R52 ;  /* 0x000000215e217223 */ /* 0x040fe40000010034 */
[----:B------:R-:W-:Y:S02]  /*68f0*/  FFMA.FTZ R35, R94, R35, R53 ;  /* 0x000000235e237223 */ /* 0x000fe40000010035 */
[----:B------:R-:W-:Y:S01]  /*6900*/  FFMA.FTZ R33, R95, R34, R33 ;  /* 0x000000225f217223 */ /* 0x000fe20000010021 */
[----:B------:R-:W-:-:S05]  /*6910*/  PRMT R34, RZ, 0x7610, R55 ;  /* 0x00007610ff227816 */ /* 0x000fca0000000037 */
[----:B------:R-:W-:Y:S01]  /*6920*/  FFMA.FTZ R35, R95, R34, R35 ;  /* 0x000000225f237223 */ /* 0x000fe20000010023 */
[----:B------:R-:W-:Y:S01]  /*6930*/  PRMT R34, RZ, 0x5410, R48 ;  /* 0x00005410ff227816 */ /* 0x000fe20000000030 */
[----:B0-----:R-:W-:Y:S01]  /*6940*/  FADD.FTZ R123, R32, R123 ;  /* 0x0000007b207b7221 */ /* 0x001fe20000010000 */
[----:B------:R-:W-:Y:S02]  /*6950*/  PRMT R32, RZ, 0x5410, R24 ;  /* 0x00005410ff207816 */ /* 0x000fe40000000018 */
[----:B------:R-:W-:Y:S01]  /*6960*/  PRMT R53, RZ, 0x7610, R48 ;  /* 0x00007610ff357816 */ /* 0x000fe20000000030 */
[----:B------:R-:W-:Y:S01]  /*6970*/  FFMA.FTZ R34, R112, R34, R99 ;  /* 0x0000002270227223 */ /* 0x000fe20000010063 */
[----:B------:R-:W-:Y:S01]  /*6980*/  PRMT R24, RZ, 0x7610, R24 ;  /* 0x00007610ff187816 */ /* 0x000fe20000000018 */
[----:B------:R-:W-:Y:S02]  /*6990*/  FFMA.FTZ R32, R7, R32, R2 ;  /* 0x0000002007207223 */ /* 0x000fe40000010002 */
        /* <DEDUP_REMOVED lines=8> */
[----:B------:R-:W-:-:S04]  /*6a20*/  FFMA.FTZ R34, R106, R53, R34 ;  /* 0x000000356a227223 */ /* 0x000fc80000010022 */
[----:B------:R-:W-:Y:S01]  /*6a30*/  FFMA.FTZ R34, R117, R24, R34 ;  /* 0x0000001875227223 */ /* 0x000fe20000010022 */
[----:B------:R-:W-:Y:S01]  /*6a40*/  PRMT R24, RZ, 0x5410, R26 ;  /* 0x00005410ff187816 */ /* 0x000fe2000000001a */
[----:B------:R-:W0:Y:S04]  /*6a50*/  SHFL.BFLY PT, R2, R123, 0x4, 0x1f ;  /* 0x0c801f007b027f89 */ /* 0x000e2800000e0000 */
[----:B------:R-:W-:Y:S01]  /*6a60*/  FFMA.FTZ R25, R93, R24, R25 ;  /* 0x000000185d197223 */ /* 0x000fe20000010019 */
[--C-:B------:R-:W-:Y:S02]  /*6a70*/  PRMT R24, RZ, 0x5410, R50.reuse ;  /* 0x00005410ff187816 */ /* 0x100fe40000000032 */
[----:B------:R-:W-:-:S03]  /*6a80*/  PRMT R49, RZ, 0x7610, R50 ;  /* 0x00007610ff317816 */ /* 0x000fc60000000032 */
[----:B------:R-:W-:Y:S01]  /*6a90*/  FFMA.FTZ R34, R111, R24, R34 ;  /* 0x000000186f227223 */ /* 0x000fe20000010022 */
[--C-:B---3--:R-:W-:Y:S02]  /*6aa0*/  PRMT R24, RZ, 0x5410, R16.reuse ;  /* 0x00005410ff187816 */ /* 0x108fe40000000010 */
[----:B------:R-:W-:Y:S01]  /*6ab0*/  PRMT R16, RZ, 0x7610, R16 ;  /* 0x00007610ff107816 */ /* 0x000fe20000000010 */
[----:B------:R-:W-:Y:S02]  /*6ac0*/  FFMA.FTZ R34, R118, R49, R34 ;  /* 0x0000003176227223 */ /* 0x000fe40000010022 */
[----:B------:R-:W-:Y:S01]  /*6ad0*/  FFMA.FTZ R4, R7, R24, R4 ;  /* 0x0000001807047223 */ /* 0x000fe20000010004 */
[----:B------:R-:W-:-:S03]  /*6ae0*/  PRMT R49, RZ, 0x5410, R17 ;  /* 0x00005410ff317816 */ /* 0x000fc60000000011 */
[----:B------:R-:W-:Y:S01]  /*6af0*/  FFMA.FTZ R4, R97, R16, R4 ;  /* 0x0000001061047223 */ /* 0x000fe20000010004 */
[----:B------:R-:W-:-:S03]  /*6b00*/  PRMT R17, RZ, 0x7610, R17 ;  /* 0x00007610ff117816 */ /* 0x000fc60000000011 */
[----:B------:R-:W-:Y:S01]  /*6b10*/  FFMA.FTZ R49, R92, R49, R4 ;  /* 0x000000315c317223 */ /* 0x000fe20000010004 */
[----:B------:R-:W-:Y:S01]  /*6b20*/  PRMT R16, RZ, 0x5410, R18 ;  /* 0x00005410ff107816 */ /* 0x000fe20000000012 */
[----:B0-----:R-:W-:Y:S01]  /*6b30*/  FADD.FTZ R123, R123, R2 ;  /* 0x000000027b7b7221 */ /* 0x001fe20000010000 */
        /* <DEDUP_REMOVED lines=11> */
[----:B------:R-:W-:Y:S02]  /*6bf0*/  FFMA.FTZ R17, R94, R17, R26 ;  /* 0x000000115e117223 */ /* 0x000fe4000001001a */
[----:B------:R-:W-:Y:S02]  /*6c00*/  FFMA.FTZ R2, R119, R2, R34 ;  /* 0x0000000277027223 */ /* 0x000fe40000010022 */
[----:B------:R-:W-:Y:S01]  /*6c10*/  FFMA.FTZ R17, R95, R16, R17 ;  /* 0x000000105f117223 */ /* 0x000fe20000010011 */
[----:B--2---:R-:W-:Y:S02]  /*6c20*/  PRMT R16, RZ, 0x5410, R20 ;  /* 0x00005410ff107816 */ /* 0x004fe40000000014 */
[----:B------:R-:W0:Y:S01]  /*6c30*/  SHFL.BFLY PT, R25, R2, 0x10, 0x1f ;  /* 0x0e001f0002197f89 */ /* 0x000e2200000e0000 */
[----:B------:R-:W-:-:S02]  /*6c40*/  PRMT R27, RZ, 0x5410, R19 ;  /* 0x00005410ff1b7816 */ /* 0x000fc40000000013 */
[----:B------:R-:W-:Y:S01]  /*6c50*/  FFMA.FTZ R18, R7, R16, R5 ;  /* 0x0000001007127223 */ /* 0x000fe20000010005 */
[----:B------:R-:W-:Y:S02]  /*6c60*/  PRMT R16, RZ, 0x7610, R19 ;  /* 0x00007610ff107816 */ /* 0x000fe40000000013 */
[----:B------:R-:W-:Y:S01]  /*6c70*/  FFMA.FTZ R27, R94, R27, R49 ;  /* 0x0000001b5e1b7223 */ /* 0x000fe20000010031 */
[----:B------:R-:W-:-:S03]  /*6c80*/  PRMT R20, RZ, 0x7610, R20 ;  /* 0x00007610ff147816 */ /* 0x000fc60000000014 */
[----:B------:R-:W-:Y:S01]  /*6c90*/  FFMA.FTZ R5, R95, R16, R27 ;  /* 0x000000105f057223 */ /* 0x000fe2000001001b */
[----:B------:R-:W-:Y:S01]  /*6ca0*/  PRMT R16, RZ, 0x5410, R40 ;  /* 0x00005410ff107816 */ /* 0x000fe20000000028 */
[----:B------:R-:W-:-:S04]  /*6cb0*/  FFMA.FTZ R18, R97, R20, R18 ;  /* 0x0000001461127223 */ /* 0x000fc80000010012 */
[----:B------:R-:W-:Y:S01]  /*6cc0*/  FFMA.FTZ R16, R7, R16, R110 ;  /* 0x0000001007107223 */ /* 0x000fe2000001006e */
[--C-:B------:R-:W-:Y:S01]  /*6cd0*/  PRMT R7, RZ, 0x5410, R21.reuse ;  /* 0x00005410ff077816 */ /* 0x100fe20000000015 */
[----:B------:R-:W1:Y:S01]  /*6ce0*/  SHFL.BFLY PT, R4, R123, 0x2, 0x1f ;  /* 0x0c401f007b047f89 */ /* 0x000e6200000e0000 */
[----:B------:R-:W-:Y:S02]  /*6cf0*/  PRMT R40, RZ, 0x7610, R40 ;  /* 0x00007610ff287816 */ /* 0x000fe40000000028 */
[----:B------:R-:W-:Y:S01]  /*6d00*/  PRMT R21, RZ, 0x7610, R21 ;  /* 0x00007610ff157816 */ /* 0x000fe20000000015 */
[----:B------:R-:W-:Y:S01]  /*6d10*/  FFMA.FTZ R7, R92, R7, R18 ;  /* 0x000000075c077223 */ /* 0x000fe20000010012 */
[----:B------:R-:W-:Y:S01]  /*6d20*/  PRMT R19, RZ, 0x5410, R41 ;  /* 0x00005410ff137816 */ /* 0x000fe20000000029 */
[----:B0-----:R-:W-:Y:S01]  /*6d30*/  FADD.FTZ R25, R2, R25 ;  /* 0x0000001902197221 */ /* 0x001fe20000010000 */
[----:B------:R-:W-:Y:S01]  /*6d40*/  PRMT R2, RZ, 0x5410, R22 ;  /* 0x00005410ff027816 */ /* 0x000fe20000000016 */
[----:B------:R-:W-:-:S02]  /*6d50*/  FFMA.FTZ R16, R97, R40, R16 ;  /* 0x0000002861107223 */ /* 0x000fc40000010010 */
        /* <DEDUP_REMOVED lines=15> */
[----:B-1----:R-:W-:Y:S02]  /*6e50*/  FADD.FTZ R4, R123, R4 ;  /* 0x000000047b047221 */ /* 0x002fe40000010000 */
[C---:B------:R-:W-:Y:S01]  /*6e60*/  FFMA.FTZ R7, R95.reuse, R2, R7 ;  /* 0x000000025f077223 */ /* 0x040fe20000010007 */
[----:B------:R-:W-:Y:S01]  /*6e70*/  PRMT R2, RZ, 0x7610, R43 ;  /* 0x00007610ff027816 */ /* 0x000fe2000000002b */
[----:B------:R-:W-:Y:S01]  /*6e80*/  FFMA.FTZ R16, R94, R19, R16 ;  /* 0x000000135e107223 */ /* 0x000fe20000010010 */
[----:B------:R-:W0:Y:S03]  /*6e90*/  SHFL.BFLY PT, R27, R4, 0x1, 0x1f ;  /* 0x0c201f00041b7f89 */ /* 0x000e2600000e0000 */
[----:B------:R-:W-:Y:S01]  /*6ea0*/  FFMA.FTZ R95, R95, R2, R16 ;  /* 0x000000025f5f7223 */ /* 0x000fe20000010010 */
[----:B------:R-:W-:-:S02]  /*6eb0*/  PRMT R2, RZ, 0x5410, R56 ;  /* 0x00005410ff027816 */ /* 0x000fc40000000038 */
[----:B------:R-:W-:-:S03]  /*6ec0*/  PRMT R19, RZ, 0x7610, R56 ;  /* 0x00007610ff137816 */ /* 0x000fc60000000038 */
[----:B------:R-:W-:-:S04]  /*6ed0*/  FFMA.FTZ R101, R112, R2, R101 ;  /* 0x0000000270657223 */ /* 0x000fc80000010065 */
[----:B------:R-:W-:Y:S01]  /*6ee0*/  FFMA.FTZ R101, R116, R19, R101 ;  /* 0x0000001374657223 */ /* 0x000fe20000010065 */
[----:B------:R-:W-:-:S05]  /*6ef0*/  PRMT R19, RZ, 0x5410, R60 ;  /* 0x00005410ff137816 */ /* 0x000fca000000003c */
[----:B------:R-:W-:Y:S01]  /*6f00*/  FFMA.FTZ R102, R112, R19, R102 ;  /* 0x0000001370667223 */ /* 0x000fe20000010066 */
[----:B------:R-:W-:Y:S01]  /*6f10*/  PRMT R19, RZ, 0x5410, R57 ;  /* 0x00005410ff137816 */ /* 0x000fe20000000039 */
[----:B0-----:R-:W-:Y:S01]  /*6f20*/  @!P0 FADD.FTZ R27, R4, R27 ;  /* 0x0000001b041b8221 */ /* 0x001fe20000010000 */
        /* <DEDUP_REMOVED lines=24> */
[----:B------:R-:W0:Y:S01]  /*70b0*/  SHFL.BFLY PT, R18, R25, 0x8, 0x1f ;  /* 0x0d001f0019127f89 */ /* 0x000e2200000e0000 */
[----:B------:R-:W-:Y:S02]  /*70c0*/  PRMT R19, RZ, 0x7610, R80 ;  /* 0x00007610ff137816 */ /* 0x000fe40000000050 */
        /* <DEDUP_REMOVED lines=13> */
[----:B0-----:R-:W-:Y:S01]  /*71a0*/  FADD.FTZ R2, R25, R18 ;  /* 0x0000001219027221 */ /* 0x001fe20000010000 */
[----:B------:R-:W-:-:S02]  /*71b0*/  PRMT R21, RZ, 0x5410, R13 ;  /* 0x00005410ff157816 */ /* 0x000fc4000000000d */
        /* <DEDUP_REMOVED lines=11> */
[----:B------:R-:W-:Y:S01]  /*7270*/  PRMT R12, RZ, 0x7610, R83 ;  /* 0x00007610ff0c7816 */ /* 0x000fe20000000053 */
[----:B------:R-:W-:Y:S01]  /*7280*/  FFMA.FTZ R18, R118, R19, R18 ;  /* 0x0000001376127223 */ /* 0x000fe20000010012 */
[----:B------:R-:W-:-:S03]  /*7290*/  PRMT R14, RZ, 0x5410, R15 ;  /* 0x00005410ff0e7816 */ /* 0x000fc6000000000f */
[----:B------:R-:W-:Y:S02]  /*72a0*/  FFMA.FTZ R12, R119, R12, R13 ;  /* 0x0000000c770c7223 */ /* 0x000fe4000001000d */
[----:B------:R-:W-:Y:S01]  /*72b0*/  FFMA.FTZ R13, R107, R14, R18 ;  /* 0x0000000e6b0d7223 */ /* 0x000fe20000010012 */
[----:B------:R-:W-:-:S05]  /*72c0*/  PRMT R14, RZ, 0x5410, R72 ;  /* 0x00005410ff0e7816 */ /* 0x000fca0000000048 */
[----:B------:R-:W-:Y:S01]  /*72d0*/  FFMA.FTZ R105, R112, R14, R105 ;  /* 0x0000000e70697223 */ /* 0x000fe20000010069 */
[----:B------:R-:W-:Y:S02]  /*72e0*/  PRMT R14, RZ, 0x7610, R15 ;  /* 0x00007610ff0e7816 */ /* 0x000fe4000000000f */
[----:B------:R-:W-:-:S03]  /*72f0*/  PRMT R15, RZ, 0x7610, R72 ;  /* 0x00007610ff0f7816 */ /* 0x000fc60000000048 */
[----:B------:R-:W-:Y:S01]  /*7300*/  FFMA.FTZ R13, R119, R14, R13 ;  /* 0x0000000e770d7223 */ /* 0x000fe2000001000d */
[--C-:B------:R-:W-:Y:S01]  /*7310*/  PRMT R14, RZ, 0x5410, R84.reuse ;  /* 0x00005410ff0e7816 */ /* 0x100fe20000000054 */
[----:B------:R-:W-:Y:S01]  /*7320*/  FFMA.FTZ R105, R116, R15, R105 ;  /* 0x0000000f74697223 */ /* 0x000fe20000010069 */
[----:B------:R-:W-:Y:S02]  /*7330*/  PRMT R19, RZ, 0x7610, R84 ;  /* 0x00007610ff137816 */ /* 0x000fe40000000054 */
[----:B------:R-:W-:Y:S01]  /*7340*/  PRMT R15, RZ, 0x5410, R73 ;  /* 0x00005410ff0f7816 */ /* 0x000fe20000000049 */
[----:B------:R-:W-:-:S04]  /*7350*/  FFMA.FTZ R14, R112, R14, R109 ;  /* 0x0000000e700e7223 */ /* 0x000fc8000001006d */
        /* <DEDUP_REMOVED lines=16> */
[----:B------:R-:W-:Y:S02]  /*7460*/  FFMA.FTZ R19, R118, R19, R18 ;  /* 0x0000001376137223 */ /* 0x000fe40000010012 */
[----:B------:R-:W-:Y:S01]  /*7470*/  FFMA.FTZ R15, R107, R14, R15 ;  /* 0x0000000e6b0f7223 */ /* 0x000fe2000001000f */
[----:B------:R-:W-:Y:S02]  /*7480*/  PRMT R14, RZ, 0x7610, R75 ;  /* 0x00007610ff0e7816 */ /* 0x000fe4000000004b */
        /* <DEDUP_REMOVED lines=35> */
[--C-:B----4-:R-:W-:Y:S02]  /*76c0*/  PRMT R20, RZ, 0x5410, R8.reuse ;  /* 0x00005410ff147816 */ /* 0x110fe40000000008 */
[----:B------:R-:W-:Y:S02]  /*76d0*/  PRMT R21, RZ, 0x7610, R8 ;  /* 0x00007610ff157816 */ /* 0x000fe40000000008 */
[--C-:B-----5:R-:W-:Y:S01]  /*76e0*/  PRMT R8, RZ, 0x5410, R68.reuse ;  /* 0x00005410ff087816 */ /* 0x120fe20000000044 */
[----:B------:R-:W-:Y:S01]  /*76f0*/  FFMA.FTZ R33, R112, R20, R33 ;  /* 0x0000001470217223 */ /* 0x000fe20000010021 */
[----:B------:R-:W-:-:S03]  /*7700*/  PRMT R23, RZ, 0x7610, R68 ;  /* 0x00007610ff177816 */ /* 0x000fc60000000044 */
[----:B------:R-:W-:Y:S02]  /*7710*/  FFMA.FTZ R8, R112, R8, R35 ;  /* 0x0000000870087223 */ /* 0x000fe40000010023 */
[C---:B------:R-:W-:Y:S01]  /*7720*/  FFMA.FTZ R33, R116.reuse, R21, R33 ;  /* 0x0000001574217223 */ /* 0x040fe20000010021 */
        /* <DEDUP_REMOVED lines=66> */
[----:B------:R-:W-:Y:S02]  /*7b50*/  FFMA.FTZ R10, R119, R10, R11 ;  /* 0x0000000a770a7223 */ /* 0x000fe4000001000b */
        /* <DEDUP_REMOVED lines=23> */
[----:B------:R-:W-:-:S03]  /*7cd0*/  SHF.R.S32.HI R6, RZ, 0x5, R6 ;  /* 0x00000005ff067819 */ /* 0x000fc60000011406 */
[----:B------:R-:W-:Y:S01]  /*7ce0*/  FFMA.FTZ R11, R119, R20, R11 ;  /* 0x00000014770b7223 */ /* 0x000fe2000001000b */
[----:B------:R-:W0:Y:S04]  /*7cf0*/  SHFL.BFLY PT, R21, R4, 0x10, 0x1f ;  /* 0x0e001f0004157f89 */ /* 0x000e2800000e0000 */
[----:B------:R-:W-:Y:S04]  /*7d00*/  @!P0 STS [R6.X4], R27 ;  /* 0x0000001b06008388 */ /* 0x000fe80000004800 */
[----:B------:R-:W1:Y:S04]  /*7d10*/  SHFL.BFLY PT, R23, R16, 0x10, 0x1f ;  /* 0x0e001f0010177f89 */ /* 0x000e6800000e0000 */
[----:B------:R-:W2:Y:S04]  /*7d20*/  SHFL.BFLY PT, R25, R12, 0x10, 0x1f ;  /* 0x0e001f000c197f89 */ /* 0x000ea800000e0000 */
[----:B------:R-:W3:Y:S04]  /*7d30*/  SHFL.BFLY PT, R22, R13, 0x10, 0x1f ;  /* 0x0e001f000d167f89 */ /* 0x000ee800000e0000 */
[----:B------:R-:W4:Y:S04]  /*7d40*/  SHFL.BFLY PT, R27, R14, 0x10, 0x1f ;  /* 0x0e001f000e1b7f89 */ /* 0x000f2800000e0000 */
[----:B------:R-:W5:Y:S04]  /*7d50*/  SHFL.BFLY PT, R24, R15, 0x10, 0x1f ;  /* 0x0e001f000f187f89 */ /* 0x000f6800000e0000 */
[----:B------:R-:W0:Y:S04]  /*7d60*/  SHFL.BFLY PT, R29, R18, 0x10, 0x1f ;  /* 0x0e001f00121d7f89 */ /* 0x000e2800000e0000 */
[----:B------:R-:W0:Y:S04]  /*7d70*/  SHFL.BFLY PT, R26, R19, 0x10, 0x1f ;  /* 0x0e001f00131a7f89 */ /* 0x000e2800000e0000 */
[----:B------:R-:W2:Y:S04]  /*7d80*/  SHFL.BFLY PT, R31, R8, 0x10, 0x1f ;  /* 0x0e001f00081f7f89 */ /* 0x000ea800000e0000 */
[----:B------:R-:W4:Y:S04]  /*7d90*/  SHFL.BFLY PT, R28, R9, 0x10, 0x1f ;  /* 0x0e001f00091c7f89 */ /* 0x000f2800000e0000 */
[----:B------:R-:W5:Y:S04]  /*7da0*/  SHFL.BFLY PT, R30, R5, 0x10, 0x1f ;  /* 0x0e001f00051e7f89 */ /* 0x000f6800000e0000 */
[----:B------:R-:W5:Y:S04]  /*7db0*/  SHFL.BFLY PT, R33, R10, 0x10, 0x1f ;  /* 0x0e001f000a217f89 */ /* 0x000f6800000e0000 */
[----:B------:R-:W5:Y:S04]  /*7dc0*/  SHFL.BFLY PT, R34, R7, 0x10, 0x1f ;  /* 0x0e001f0007227f89 */ /* 0x000f6800000e0000 */
[----:B------:R-:W5:Y:S01]  /*7dd0*/  SHFL.BFLY PT, R36, R11, 0x10, 0x1f ;  /* 0x0e001f000b247f89 */ /* 0x000f6200000e0000 */
[----:B0-----:R-:W-:-:S02]  /*7de0*/  FADD.FTZ R21, R4, R21 ;  /* 0x0000001504157221 */ /* 0x001fc40000010000 */
[----:B-1----:R-:W-:Y:S02]  /*7df0*/  FADD.FTZ R23, R16, R23 ;  /* 0x0000001710177221 */ /* 0x002fe40000010000 */
[----:B--2---:R-:W-:Y:S02]  /*7e00*/  FADD.FTZ R25, R12, R25 ;  /* 0x000000190c197221 */ /* 0x004fe40000010000 */
[----:B---3--:R-:W-:Y:S02]  /*7e10*/  FADD.FTZ R22, R13, R22 ;  /* 0x000000160d167221 */ /* 0x008fe40000010000 */
[----:B----4-:R-:W-:Y:S02]  /*7e20*/  FADD.FTZ R27, R14, R27 ;  /* 0x0000001b0e1b7221 */ /* 0x010fe40000010000 */
[----:B-----5:R-:W-:Y:S02]  /*7e30*/  FADD.FTZ R24, R15, R24 ;  /* 0x000000180f187221 */ /* 0x020fe40000010000 */
[----:B------:R-:W-:-:S02]  /*7e40*/  FADD.FTZ R29, R18, R29 ;  /* 0x0000001d121d7221 */ /* 0x000fc40000010000 */
[----:B------:R-:W-:Y:S02]  /*7e50*/  FADD.FTZ R26, R19, R26 ;  /* 0x0000001a131a7221 */ /* 0x000fe40000010000 */
[----:B------:R-:W-:Y:S02]  /*7e60*/  FADD.FTZ R31, R8, R31 ;  /* 0x0000001f081f7221 */ /* 0x000fe40000010000 */
[----:B------:R-:W-:Y:S02]  /*7e70*/  FADD.FTZ R28, R9, R28 ;  /* 0x0000001c091c7221 */ /* 0x000fe40000010000 */
[----:B------:R-:W-:Y:S02]  /*7e80*/  FADD.FTZ R30, R5, R30 ;  /* 0x0000001e051e7221 */ /* 0x000fe40000010000 */
[----:B------:R-:W-:Y:S02]  /*7e90*/  FADD.FTZ R32, R10, R33 ;  /* 0x000000210a207221 */ /* 0x000fe40000010000 */
[----:B------:R-:W-:-:S02]  /*7ea0*/  FADD.FTZ R34, R7, R34 ;  /* 0x0000002207227221 */ /* 0x000fc40000010000 */
[----:B------:R-:W-:Y:S01]  /*7eb0*/  FADD.FTZ R36, R11, R36 ;  /* 0x000000240b247221 */ /* 0x000fe20000010000 */
[----:B------:R-:W0:Y:S04]  /*7ec0*/  SHFL.BFLY PT, R17, R2, 0x4, 0x1f ;  /* 0x0c801f0002117f89 */ /* 0x000e2800000e0000 */
[----:B------:R-:W1:Y:S04]  /*7ed0*/  SHFL.BFLY PT, R4, R21, 0x8, 0x1f ;  /* 0x0d001f0015047f89 */ /* 0x000e6800000e0000 */
[----:B------:R-:W2:Y:S04]  /*7ee0*/  SHFL.BFLY PT, R12, R23, 0x8, 0x1f ;  /* 0x0d001f00170c7f89 */ /* 0x000ea800000e0000 */
[----:B------:R-:W3:Y:S04]  /*7ef0*/  SHFL.BFLY PT, R14, R25, 0x8, 0x1f ;  /* 0x0d001f00190e7f89 */ /* 0x000ee800000e0000 */
[----:B------:R-:W4:Y:S04]  /*7f00*/  SHFL.BFLY PT, R13, R22, 0x8, 0x1f ;  /* 0x0d001f00160d7f89 */ /* 0x000f2800000e0000 */
[----:B------:R-:W5:Y:S04]  /*7f10*/  SHFL.BFLY PT, R16, R27, 0x8, 0x1f ;  /* 0x0d001f001b107f89 */ /* 0x000f6800000e0000 */
[----:B------:R-:W0:Y:S04]  /*7f20*/  SHFL.BFLY PT, R15, R24, 0x8, 0x1f ;  /* 0x0d001f00180f7f89 */ /* 0x000e2800000e0000 */
        /* <DEDUP_REMOVED lines=21> */
[----:B------:R-:W-:Y:S02]  /*8080*/  FADD.FTZ R39, R34, R39 ;  /* 0x0000002722277221 */ /* 0x000fe40000010000 */
        /* <DEDUP_REMOVED lines=60> */
[----:B------:R-:W-:Y:S01]  /*8450*/  SHFL.BFLY PT, R4, R9, 0x1, 0x1f ;  /* 0x0c201f0009047f89 */ /* 0x000fe200000e0000 */
[----:B------:R-:W-:-:S03]  /*8460*/  FADD.FTZ R5, R2, R5 ;  /* 0x0000000502057221 */ /* 0x000fc60000010000 */
[----:B------:R-:W0:Y:S04]  /*8470*/  SHFL.BFLY PT, R2, R7, 0x1, 0x1f ;  /* 0x0c201f0007027f89 */ /* 0x000e2800000e0000 */
[----:B------:R-:W1:Y:S04]  /*8480*/  SHFL.BFLY PT, R8, R11, 0x1, 0x1f ;  /* 0x0c201f000b087f89 */ /* 0x000e6800000e0000 */
[----:B------:R-:W2:Y:S04]  /*8490*/  SHFL.BFLY PT, R10, R13, 0x1, 0x1f ;  /* 0x0c201f000d0a7f89 */ /* 0x000ea800000e0000 */
[----:B------:R-:W3:Y:S04]  /*84a0*/  SHFL.BFLY PT, R12, R15, 0x1, 0x1f ;  /* 0x0c201f000f0c7f89 */ /* 0x000ee800000e0000 */
[----:B------:R-:W4:Y:S04]  /*84b0*/  SHFL.BFLY PT, R17, R18, 0x1, 0x1f ;  /* 0x0c201f0012117f89 */ /* 0x000f2800000e0000 */
[----:B------:R-:W5:Y:S04]  /*84c0*/  SHFL.BFLY PT, R19, R20, 0x1, 0x1f ;  /* 0x0c201f0014137f89 */ /* 0x000f6800000e0000 */
[----:B------:R-:W0:Y:S04]  /*84d0*/  SHFL.BFLY PT, R21, R22, 0x1, 0x1f ;  /* 0x0c201f0016157f89 */ /* 0x000e2800000e0000 */
[----:B------:R-:W1:Y:S04]  /*84e0*/  SHFL.BFLY PT, R23, R24, 0x1, 0x1f ;  /* 0x0c201f0018177f89 */ /* 0x000e6800000e0000 */
[----:B------:R-:W3:Y:S04]  /*84f0*/  SHFL.BFLY PT, R14, R25, 0x1, 0x1f ;  /* 0x0c201f00190e7f89 */ /* 0x000ee800000e0000 */
[----:B------:R-:W5:Y:S04]  /*8500*/  SHFL.BFLY PT, R16, R27, 0x1, 0x1f ;  /* 0x0c201f001b107f89 */ /* 0x000f6800000e0000 */
[----:B------:R-:W5:Y:S04]  /*8510*/  SHFL.BFLY PT, R26, R29, 0x1, 0x1f ;  /* 0x0c201f001d1a7f89 */ /* 0x000f6800000e0000 */
[----:B------:R-:W5:Y:S04]  /*8520*/  SHFL.BFLY PT, R28, R31, 0x1, 0x1f ;  /* 0x0c201f001f1c7f89 */ /* 0x000f6800000e0000 */
[----:B------:R-:W5:Y:S01]  /*8530*/  SHFL.BFLY PT, R30, R33, 0x1, 0x1f ;  /* 0x0c201f00211e7f89 */ /* 0x000f6200000e0000 */
[----:B0-----:R-:W-:-:S02]  /*8540*/  FADD.FTZ R7, R7, R2 ;  /* 0x0000000207077221 */ /* 0x001fc40000010000 */
[----:B------:R-:W-:Y:S02]  /*8550*/  FADD.FTZ R9, R9, R4 ;  /* 0x0000000409097221 */ /* 0x000fe40000010000 */
[----:B-1----:R-:W-:Y:S02]  /*8560*/  FADD.FTZ R11, R11, R8 ;  /* 0x000000080b0b7221 */ /* 0x002fe40000010000 */
[----:B--2---:R-:W-:Y:S02]  /*8570*/  FADD.FTZ R13, R13, R10 ;  /* 0x0000000a0d0d7221 */ /* 0x004fe40000010000 */
[----:B---3--:R-:W-:Y:S02]  /*8580*/  FADD.FTZ R15, R15, R12 ;  /* 0x0000000c0f0f7221 */ /* 0x008fe40000010000 */
[----:B----4-:R-:W-:Y:S02]  /*8590*/  FADD.FTZ R17, R18, R17 ;  /* 0x0000001112117221 */ /* 0x010fe40000010000 */
[----:B-----5:R-:W-:-:S02]  /*85a0*/  FADD.FTZ R19, R20, R19 ;  /* 0x0000001314137221 */ /* 0x020fc40000010000 */
[----:B------:R-:W-:Y:S02]  /*85b0*/  FADD.FTZ R21, R22, R21 ;  /* 0x0000001516157221 */ /* 0x000fe40000010000 */
[----:B------:R-:W-:Y:S02]  /*85c0*/  FADD.FTZ R23, R24, R23 ;  /* 0x0000001718177221 */ /* 0x000fe40000010000 */
[----:B------:R-:W-:Y:S02]  /*85d0*/  FADD.FTZ R25, R25, R14 ;  /* 0x0000000e19197221 */ /* 0x000fe40000010000 */
[----:B------:R-:W-:Y:S02]  /*85e0*/  FADD.FTZ R27, R27, R16 ;  /* 0x000000101b1b7221 */ /* 0x000fe40000010000 */
[----:B------:R-:W-:Y:S02]  /*85f0*/  FADD.FTZ R29, R29, R26 ;  /* 0x0000001a1d1d7221 */ /* 0x000fe40000010000 */
[----:B------:R-:W-:-:S02]  /*8600*/  FADD.FTZ R31, R31, R28 ;  /* 0x0000001c1f1f7221 */ /* 0x000fc40000010000 */
[----:B------:R-:W-:Y:S01]  /*8610*/  FADD.FTZ R33, R33, R30 ;  /* 0x0000001e21217221 */ /* 0x000fe20000010000 */
[----:B------:R0:W-:Y:S04]  /*8620*/  @!P0 STS [R6.X4+0x10], R5 ;  /* 0x0000100506008388 */ /* 0x0001e80000004800 */
        /* <DEDUP_REMOVED lines=14> */
[----:B------:R-:W-:Y:S06]  /*8710*/  BAR.SYNC.DEFER_BLOCKING 0x0 ;  /* 0x0000000000007b1d */ /* 0x000fec0000010000 */
[----:B------:R-:W-:Y:S05]  /*8720*/  @P1 EXIT ;  /* 0x000000000000194d */ /* 0x000fea0003800000 */
[----:B0-----:R-:W0:Y:S04]  /*8730*/  LDS.128 R8, [0x10] ;  /* 0x00001000ff087984 */ /* 0x001e280000000c00 */
[----:B------:R-:W1:Y:S04]  /*8740*/  LDS.128 R32, [0x20] ;  /* 0x00002000ff207984 */ /* 0x000e680000000c00 */
[----:B------:R-:W2:Y:S04]  /*8750*/  LDS.128 R24, [0x30] ;  /* 0x00003000ff187984 */ /* 0x000ea80000000c00 */
[----:B------:R-:W3:Y:S04]  /*8760*/  LDS.128 R12, [0x40] ;  /* 0x00004000ff0c7984 */ /* 0x000ee80000000c00 */
[----:B------:R-:W4:Y:S04]  /*8770*/  LDS.128 R16, [0x50] ;  /* 0x00005000ff107984 */ /* 0x000f280000000c00 */
[----:B------:R-:W5:Y:S04]  /*8780*/  LDS.128 R4, [0x60] ;  /* 0x00006000ff047984 */ /* 0x000f680000000c00 */
[----:B------:R-:W-:Y:S04]  /*8790*/  LDS.128 R28, [0x90] ;  /* 0x00009000ff1c7984 */ /* 0x000fe80000000c00 */
[----:B------:R-:W-:Y:S01]  /*87a0*/  LDS.128 R40, [RZ] ;  /* 0x00000000ff287984 */ /* 0x000fe20000000c00 */
[----:B0-----:R-:W-:-:S04]  /*87b0*/  FADD.FTZ R8, RZ, R8 ;  /* 0x00000008ff087221 */ /* 0x001fc80000010000 */
[----:B------:R-:W-:Y:S02]  /*87c0*/  FADD.FTZ R9, R8, R9 ;  /* 0x0000000908097221 */ /* 0x000fe40000010000 */
[----:B-1----:R-:W-:Y:S02]  /*87d0*/  FADD.FTZ R32, RZ, R32 ;  /* 0x00000020ff207221 */ /* 0x002fe40000010000 */
[----:B------:R-:W-:Y:S02]  /*87e0*/  FADD.FTZ R10, R9, R10 ;  /* 0x0000000a090a7221 */ /* 0x000fe40000010000 */
[----:B------:R-:W-:Y:S02]  /*87f0*/  FADD.FTZ R33, R32, R33 ;  /* 0x0000002120217221 */ /* 0x000fe40000010000 */
[----:B------:R-:W-:Y:S02]  /*8800*/  FADD.FTZ R2, R10, R11 ;  /* 0x0000000b0a027221 */ /* 0x000fe40000010000 */
[----:B--2---:R-:W-:Y:S01]  /*8810*/  FADD.FTZ R24, RZ, R24 ;  /* 0x00000018ff187221 */ /* 0x004fe20000010000 */
[----:B------:R-:W0:Y:S01]  /*8820*/  LDS.128 R8, [0x70] ;  /* 0x00007000ff087984 */ /* 0x000e220000000c00 */
[----:B---3--:R-:W-:Y:S01]  /*8830*/  FADD.FTZ R12, RZ, R12 ;  /* 0x0000000cff0c7221 */ /* 0x008fe20000010000 */
[----:B------:R-:W-:Y:S01]  /*8840*/  F2FP.BF16.PACK_AB R20, RZ, R2 ;  /* 0x00000002ff14723e */ /* 0x000fe200000010ff */
[----:B----4-:R-:W-:-:S02]  /*8850*/  FADD.FTZ R16, RZ, R16 ;  /* 0x00000010ff107221 */ /* 0x010fc40000010000 */
[----:B------:R-:W-:Y:S01]  /*8860*/  FADD.FTZ R34, R33, R34 ;  /* 0x0000002221227221 */ /* 0x000fe20000010000 */
[----:B------:R-:W-:Y:S01]  /*8870*/  PRMT R36, R20, 0x7610, R36 ;  /* 0x0000761014247816 */ /* 0x000fe20000000024 */
[----:B------:R-:W-:Y:S01]  /*8880*/  FADD.FTZ R25, R24, R25 ;  /* 0x0000001918197221 */ /* 0x000fe20000010000 */
[----:B------:R-:W1:Y:S01]  /*8890*/  LDS.128 R20, [0x80] ;  /* 0x00008000ff147984 */ /* 0x000e620000000c00 */
[----:B------:R-:W-:Y:S02]  /*88a0*/  FADD.FTZ R13, R12, R13 ;  /* 0x0000000d0c0d7221 */ /* 0x000fe40000010000 */
[----:B------:R-:W-:Y:S02]  /*88b0*/  FADD.FTZ R17, R16, R17 ;  /* 0x0000001110117221 */ /* 0x000fe40000010000 */
[----:B-----5:R-:W-:Y:S02]  /*88c0*/  FADD.FTZ R4, RZ, R4 ;  /* 0x00000004ff047221 */ /* 0x020fe40000010000 */
[----:B------:R-:W-:-:S04]  /*88d0*/  IMAD.WIDE R2, R0, R3, c[0x0][0x160] ;  /* 0x0000580000027625 */ /* 0x000fc800078e0203 */
[----:B------:R-:W-:Y:S01]  /*88e0*/  FADD.FTZ R0, R34, R35 ;  /* 0x0000002322007221 */ /* 0x000fe20000010000 */
[----:B------:R-:W-:Y:S01]  /*88f0*/  STG.E.U16 [R2.64+0x300], R36 ;  /* 0x0003002402007986 */ /* 0x000fe2000c101504 */
[----:B------:R-:W-:Y:S02]  /*8900*/  FADD.FTZ R26, R25, R26 ;  /* 0x0000001a191a7221 */ /* 0x000fe40000010000 */
[----:B------:R-:W-:Y:S01]  /*8910*/  FADD.FTZ R14, R13, R14 ;  /* 0x0000000e0d0e7221 */ /* 0x000fe20000010000 */
[----:B------:R-:W-:Y:S01]  /*8920*/  F2FP.BF16.PACK_AB R0, RZ, R0 ;  /* 0x00000000ff00723e */ /* 0x000fe200000010ff */
[----:B------:R-:W-:Y:S01]  /*8930*/  FADD.FTZ R18, R17, R18 ;  /* 0x0000001211127221 */ /* 0x000fe20000010000 */
[----:B------:R-:W2:Y:S01]  /*8940*/  LDS.128 R36, [0xa0] ;  /* 0x0000a000ff247984 */ /* 0x000ea20000000c00 */
[----:B------:R-:W-:Y:S01]  /*8950*/  FADD.FTZ R5, R4, R5 ;  /* 0x0000000504057221 */ /* 0x000fe20000010000 */
[----:B------:R-:W-:Y:S01]  /*8960*/  PRMT R16, R0, 0x7610, R16 ;  /* 0x0000761000107816 */ /* 0x000fe20000000010 */
[----:B------:R-:W-:Y:S01]  /*8970*/  FADD.FTZ R26, R26, R27 ;  /* 0x0000001b1a1a7221 */ /* 0x000fe20000010000 */
[----:B------:R-:W3:Y:S01]  /*8980*/  LDS.128 R32, [0xb0] ;  /* 0x0000b000ff207984 */ /* 0x000ee20000000c00 */
[----:B------:R-:W-:-:S02]  /*8990*/  FADD.FTZ R14, R14, R15 ;  /* 0x0000000f0e0e7221 */ /* 0x000fc40000010000 */
[----:B------:R-:W-:Y:S01]  /*89a0*/  FADD.FTZ R18, R18, R19 ;  /* 0x0000001312127221 */ /* 0x000fe20000010000 */
[----:B------:R-:W-:Y:S01]  /*89b0*/  F2FP.BF16.PACK_AB R26, RZ, R26 ;  /* 0x0000001aff1a723e */ /* 0x000fe200000010ff */
[----:B------:R-:W-:Y:S01]  /*89c0*/  FADD.FTZ R6, R5, R6 ;  /* 0x0000000605067221 */ /* 0x000fe20000010000 */
[----:B------:R-:W-:Y:S01]  /*89d0*/  F2FP.BF16.PACK_AB R0, RZ, R14 ;  /* 0x0000000eff00723e */ /* 0x000fe200000010ff */
[----:B------:R-:W-:Y:S01]  /*89e0*/  STG.E.U16 [R2.64+0x600], R16 ;  /* 0x0006001002007986 */ /* 0x000fe2000c101504 */
[----:B------:R-:W-:Y:S01]  /*89f0*/  F2FP.BF16.PACK_AB R18, RZ, R18 ;  /* 0x00000012ff12723e */ /* 0x000fe200000010ff */
[----:B------:R-:W-:Y:S01]  /*8a00*/  FADD.FTZ R6, R6, R7 ;  /* 0x0000000706067221 */ /* 0x000fe20000010000 */
[----:B------:R-:W-:Y:S01]  /*8a10*/  PRMT R45, R0, 0x7610, R45 ;  /* 0x00007610002d7816 */ /* 0x000fe2000000002d */
[----:B------:R-:W4:Y:S01]  /*8a20*/  LDS.128 R12, [0xc0] ;  /* 0x0000c000ff0c7984 */ /* 0x000f220000000c00 */
[----:B------:R-:W-:Y:S01]  /*8a30*/  PRMT R44, R26, 0x7610, R44 ;  /* 0x000076101a2c7816 */ /* 0x000fe2000000002c */
[----:B0-----:R-:W-:Y:S01]  /*8a40*/  FADD.FTZ R8, RZ, R8 ;  /* 0x00000008ff087221 */ /* 0x001fe20000010000 */
[----:B------:R-:W-:Y:S01]  /*8a50*/  PRMT R46, R18, 0x7610, R46 ;  /* 0x00007610122e7816 */ /* 0x000fe2000000002e */
[----:B------:R-:W0:Y:S01]  /*8a60*/  LDS.128 R24, [0xe0] ;  /* 0x0000e000ff187984 */ /* 0x000e220000000c00 */
[----:B------:R-:W-:Y:S01]  /*8a70*/  F2FP.BF16.PACK_AB R0, RZ, R6 ;  /* 0x00000006ff00723e */ /* 0x000fe200000010ff */
[----:B------:R-:W-:-:S02]  /*8a80*/  FADD.FTZ R28, RZ, R28 ;  /* 0x0000001cff1c7221 */ /* 0x000fc40000010000 */
[----:B------:R-:W5:Y:S01]  /*8a90*/  LDS.128 R4, [0xd0] ;  /* 0x0000d000ff047984 */ /* 0x000f620000000c00 */
[----:B-1----:R-:W-:Y:S02]  /*8aa0*/  FADD.FTZ R20, RZ, R20 ;  /* 0x00000014ff147221 */ /* 0x002fe40000010000 */
[----:B------:R-:W-:Y:S01]  /*8ab0*/  FADD.FTZ R40, RZ, R40 ;  /* 0x00000028ff287221 */ /* 0x000fe20000010000 */
[----:B------:R-:W1:Y:S01]  /*8ac0*/  LDS.128 R16, [0xf0] ;  /* 0x0000f000ff107984 */ /* 0x000e620000000c00 */
[----:B------:R-:W-:Y:S02]  /*8ad0*/  FADD.FTZ R9, R8, R9 ;  /* 0x0000000908097221 */ /* 0x000fe40000010000 */
[----:B------:R-:W-:Y:S01]  /*8ae0*/  FADD.FTZ R21, R20, R21 ;  /* 0x0000001514157221 */ /* 0x000fe20000010000 */
[----:B------:R-:W-:Y:S01]  /*8af0*/  STG.E.U16 [R2.64+0x900], R44 ;  /* 0x0009002c02007986 */ /* 0x000fe2000c101504 */
[----:B------:R-:W-:Y:S02]  /*8b00*/  FADD.FTZ R29, R28, R29 ;  /* 0x0000001d1c1d7221 */ /* 0x000fe40000010000 */
[----:B------:R-:W-:Y:S01]  /*8b10*/  FADD.FTZ R41, R40, R41 ;  /* 0x0000002928297221 */ /* 0x000fe20000010000 */
[----:B------:R-:W-:Y:S01]  /*8b20*/  STG.E.U16 [R2.64+0xc00], R45 ;  /* 0x000c002d02007986 */ /* 0x000fe2000c101504 */
[----:B------:R-:W-:-:S02]  /*8b30*/  FADD.FTZ R10, R9, R10 ;  /* 0x0000000a090a7221 */ /* 0x000fc40000010000 */
[----:B------:R-:W-:Y:S01]  /*8b40*/  FADD.FTZ R22, R21, R22 ;  /* 0x0000001615167221 */ /* 0x000fe20000010000 */
[----:B------:R-:W-:Y:S01]  /*8b50*/  STG.E.U16 [R2.64+0xf00], R46 ;  /* 0x000f002e02007986 */ /* 0x000fe2000c101504 */
[----:B--2---:R-:W-:Y:S02]  /*8b60*/  FADD.FTZ R36, RZ, R36 ;  /* 0x00000024ff247221 */ /* 0x004fe40000010000 */
[----:B------:R-:W-:Y:S01]  /*8b70*/  FADD.FTZ R30, R29, R30 ;  /* 0x0000001e1d1e7221 */ /* 0x000fe20000010000 */
[----:B------:R-:W-:Y:S01]  /*8b80*/  STG.E.U16 [R2.64+0x1200], R0 ;  /* 0x0012000002007986 */ /* 0x000fe2000c101504 */
[----:B---3--:R-:W-:Y:S02]  /*8b90*/  FADD.FTZ R32, RZ, R32 ;  /* 0x00000020ff207221 */ /* 0x008fe40000010000 */
[----:B------:R-:W-:Y:S02]  /*8ba0*/  FADD.FTZ R37, R36, R37 ;  /* 0x0000002524257221 */ /* 0x000fe40000010000 */
[----:B------:R-:W-:-:S02]  /*8bb0*/  FADD.FTZ R33, R32, R33 ;  /* 0x0000002120217221 */ /* 0x000fc40000010000 */
[----:B------:R-:W-:Y:S02]  /*8bc0*/  FADD.FTZ R38, R37, R38 ;  /* 0x0000002625267221 */ /* 0x000fe40000010000 */
[----:B------:R-:W-:Y:S02]  /*8bd0*/  FADD.FTZ R34, R33, R34 ;  /* 0x0000002221227221 */ /* 0x000fe40000010000 */
[----:B------:R-:W-:Y:S02]  /*8be0*/  FADD.FTZ R42, R41, R42 ;  /* 0x0000002a292a7221 */ /* 0x000fe40000010000 */
[----:B----4-:R-:W-:Y:S02]  /*8bf0*/  FADD.FTZ R12, RZ, R12 ;  /* 0x0000000cff0c7221 */ /* 0x010fe40000010000 */
[----:B------:R-:W-:Y:S02]  /*8c00*/  FADD.FTZ R10, R10, R11 ;  /* 0x0000000b0a0a7221 */ /* 0x000fe40000010000 */
[----:B0-----:R-:W-:-:S02]  /*8c10*/  FADD.FTZ R24, RZ, R24 ;  /* 0x00000018ff187221 */ /* 0x001fc40000010000 */
[----:B------:R-:W-:Y:S01]  /*8c20*/  FADD.FTZ R13, R12, R13 ;  /* 0x0000000d0c0d7221 */ /* 0x000fe20000010000 */
[----:B------:R-:W-:Y:S01]  /*8c30*/  F2FP.BF16.PACK_AB R10, RZ, R10 ;  /* 0x0000000aff0a723e */ /* 0x000fe200000010ff */
[----:B-----5:R-:W-:Y:S02]  /*8c40*/  FADD.FTZ R4, RZ, R4 ;  /* 0x00000004ff047221 */ /* 0x020fe40000010000 */
[----:B------:R-:W-:Y:S02]  /*8c50*/  FADD.FTZ R25, R24, R25 ;  /* 0x0000001918197221 */ /* 0x000fe40000010000 */
[----:B-1----:R-:W-:Y:S01]  /*8c60*/  FADD.FTZ R16, RZ, R16 ;  /* 0x00000010ff107221 */ /* 0x002fe20000010000 */
[----:B------:R-:W-:Y:S01]  /*8c70*/  STG.E.U16 [R2.64+0x1500], R10 ;  /* 0x0015000a02007986 */ /* 0x000fe2000c101504 */
[----:B------:R-:W-:Y:S02]  /*8c80*/  FADD.FTZ R5, R4, R5 ;  /* 0x0000000504057221 */ /* 0x000fe40000010000 */
        /* <DEDUP_REMOVED lines=8> */
[----:B------:R-:W-:Y:S01]  /*8d10*/  F2FP.BF16.PACK_AB R22, RZ, R22 ;  /* 0x00000016ff16723e */ /* 0x000fe200000010ff */
        /* <DEDUP_REMOVED lines=12> */
[----:B------:R-:W-:Y:S01]  /*8de0*/  STG.E.U16 [R2.64+0x1800], R22 ;  /* 0x0018001602007986 */ /* 0x000fe2000c101504 */
[----:B------:R-:W-:-:S02]  /*8df0*/  F2FP.BF16.PACK_AB R42, RZ, R42 ;  /* 0x0000002aff2a723e */ /* 0x000fc400000010ff */
[----:B------:R-:W-:Y:S01]  /*8e00*/  F2FP.BF16.PACK_AB R18, RZ, R18 ;  /* 0x00000012ff12723e */ /* 0x000fe200000010ff */
[----:B------:R-:W-:Y:S04]  /*8e10*/  STG.E.U16 [R2.64+0x1b00], R30 ;  /* 0x001b001e02007986 */ /* 0x000fe8000c101504 */
[----:B------:R-:W-:Y:S04]  /*8e20*/  STG.E.U16 [R2.64+0x1e00], R38 ;  /* 0x001e002602007986 */ /* 0x000fe8000c101504 */
[----:B------:R-:W-:Y:S04]  /*8e30*/  STG.E.U16 [R2.64+0x2100], R34 ;  /* 0x0021002202007986 */ /* 0x000fe8000c101504 */
[----:B------:R-:W-:Y:S04]  /*8e40*/  STG.E.U16 [R2.64+0x2400], R14 ;  /* 0x0024000e02007986 */ /* 0x000fe8000c101504 */
[----:B------:R-:W-:Y:S04]  /*8e50*/  STG.E.U16 [R2.64+0x2700], R6 ;  /* 0x0027000602007986 */ /* 0x000fe8000c101504 */
[----:B------:R-:W-:Y:S04]  /*8e60*/  STG.E.U16 [R2.64+0x2a00], R26 ;  /* 0x002a001a02007986 */ /* 0x000fe8000c101504 */
[----:B------:R-:W-:Y:S04]  /*8e70*/  STG.E.U16 [R2.64], R42 ;  /* 0x0000002a02007986 */ /* 0x000fe8000c101504 */
[----:B------:R-:W-:Y:S01]  /*8e80*/  STG.E.U16 [R2.64+0x2d00], R18 ;  /* 0x002d001202007986 */ /* 0x000fe2000c101504 */
[----:B------:R-:W-:Y:S05]  /*8e90*/  EXIT ;  /* 0x000000000000794d */ /* 0x000fea0003800000 */
.L_x_0:
[----:B------:R-:W-:-:S00]  /*8ea0*/  BRA `(.L_x_0) ;  /* 0xfffffff000007947 */ /* 0x000fc0000383ffff */
[----:B------:R-:W-:-:S00]  /*8eb0*/  NOP ;  /* 0x0000000000007918 */ /* 0x000fc00000000000 */
        /* <DEDUP_REMOVED lines=12> */
.L_x_32:


//--------------------- .text._Z30router_gemm_kernel_bf16_outputI13__nv_bfloat16Li128ELi8ELi15ELi384ELi7168EEvPS0_PKT_S4_ --------------------------
	.section	.text._Z30router_gemm_kernel_bf16_outputI13__nv_bfloat16Li128ELi8ELi15ELi384ELi7168EEvPS0_PKT_S4_,"ax",@progbits
	.sectioninfo	@"SHI_REGISTERS=128"
	.align	128
        .global         _Z30router_gemm_kernel_bf16_outputI13__nv_bfloat16Li128ELi8ELi15ELi384ELi7168EEvPS0_PKT_S4_
        .type           _Z30router_gemm_kernel_bf16_outputI13__nv_bfloat16Li128ELi8ELi15ELi384ELi7168EEvPS0_PKT_S4_,@function
        .size           _Z30router_gemm_kernel_bf16_outputI13__nv_bfloat16Li128ELi8ELi15ELi384ELi7168EEvPS0_PKT_S4_,(.L_x_33 - _Z30router_gemm_kernel_bf16_outputI13__nv_bfloat16Li128ELi8ELi15ELi384ELi7168EEvPS0_PKT_S4_)
        .other          _Z30router_gemm_kernel_bf16_outputI13__nv_bfloat16Li128ELi8ELi15ELi384ELi7168EEvPS0_PKT_S4_,@"STO_CUDA_ENTRY STV_DEFAULT"
_Z30router_gemm_kernel_bf16_outputI13__nv_bfloat16Li128ELi8ELi15ELi384ELi7168EEvPS0_PKT_S4_:
.text._Z30router_gemm_kernel_bf16_outputI13__nv_bfloat16Li128ELi8ELi15ELi384ELi7168EEvPS0_PKT_S4_:
        /* <DEDUP_REMOVED lines=12> */
[----:B------:R-:W2:Y:S03]  /*00c0*/  LDG.E.128 R24, [R122.64+0x3800] ;  /* 0x003800047a187981 */ /* 0x000ea6000c1e1d00 */
[----:B------:R-:W-:Y:S01]  /*00d0*/  LEA.HI.X R125, R6, c[0x0][0x174], R5, 0x1, P0 ;  /* 0x00005d00067d7a11 */ /* 0x000fe200000f0c05 */
[----:B------:R-:W3:Y:S04]  /*00e0*/  LDG.E.128 R16, [R122.64+0x7000] ;  /* 0x007000047a107981 */ /* 0x000ee8000c1e1d00 */
[----:B------:R-:W4:Y:S04]  /*00f0*/  LDG.E.128 R4, [R122.64] ;  /* 0x000000047a047981 */ /* 0x000f28000c1e1d00 */
[----:B------:R-:W5:Y:S04]  /*0100*/  LDG.E.128 R72, [R124.64] ;  /* 0x000000047c487981 */ /* 0x000f68000c1e1d00 */
[----:B------:R-:W2:Y:S04]  /*0110*/  LDG.E.128 R56, [R122.64+0xa800] ;  /* 0x00a800047a387981 */ /* 0x000ea8000c1e1d00 */
[----:B------:R-:W2:Y:S04]  /*0120*/  LDG.E.128 R32, [R122.64+0xe000] ;  /* 0x00e000047a207981 */ /* 0x000ea8000c1e1d00 */
[----:B------:R-:W2:Y:S04]  /*0130*/  LDG.E.128 R52, [R122.64+0x11800] ;  /* 0x011800047a347981 */ /* 0x000ea8000c1e1d00 */
[----:B------:R-:W2:Y:S04]  /*0140*/  LDG.E.128 R28, [R122.64+0x15000] ;  /* 0x015000047a1c7981 */ /* 0x000ea8000c1e1d00 */
[----:B------:R-:W2:Y:S04]  /*0150*/  LDG.E.128 R48, [R122.64+0x18800] ;  /* 0x018800047a307981 */ /* 0x000ea8000c1e1d00 */
[----:B------:R-:W2:Y:S04]  /*0160*/  LDG.E.128 R44, [R122.64+0x1c000] ;  /* 0x01c000047a2c7981 */ /* 0x000ea8000c1e1d00 */
[----:B------:R-:W3:Y:S04]  /*0170*/  LDG.E.128 R84, [R122.64+0x1f800] ;  /* 0x01f800047a547981 */ /* 0x000ee8000c1e1d00 */
        /* <DEDUP_REMOVED lines=9> */
[----:B------:R-:W3:Y:S01]  /*0210*/  LDG.E.128 R88, [R124.64+0x1000] ;  /* 0x001000047c587981 */ /* 0x000ee2000c1e1d00 */
[----:B----4-:R-:W-:-:S02]  /*0220*/  PRMT R9, RZ, 0x5410, R4 ;  /* 0x00005410ff097816 */ /* 0x010fc40000000004 */
[--C-:B-----5:R-:W-:Y:S02]  /*0230*/  PRMT R102, RZ, 0x5410, R72.reuse ;  /* 0x00005410ff667816 */ /* 0x120fe40000000048 */
        /* <DEDUP_REMOVED lines=10> */
[----:B------:R-:W4:Y:S02]  /*02e0*/  LDG.E.128 R8, [R122.64+0xb000] ;  /* 0x00b000047a087981 */ /* 0x000f24000c1e1d00 */
[----:B------:R-:W-:Y:S01]  /*02f0*/  FFMA.FTZ R4, R100, R5, R4 ;  /* 0x0000000564047223 */ /* 0x000fe20000010004 */
[----:B------:R-:W-:-:S05]  /*0300*/  PRMT R5, RZ, 0x5410, R6 ;  /* 0x00005410ff057816 */ /* 0x000fca0000000006 */
[----:B------:R-:W-:Y:S01]  /*0310*/  FFMA.FTZ R4, R98, R5, R4 ;  /* 0x0000000562047223 */ /* 0x000fe20000010004 */
[----:B--2---:R-:W-:Y:S02]  /*0320*/  PRMT R5, RZ, 0x5410, R24 ;  /* 0x00005410ff057816 */ /* 0x004fe40000000018 */
[----:B------:R-:W-:-:S03]  /*0330*/  PRMT R96, RZ, 0x7610, R74 ;  /* 0x00007610ff607816 */ /* 0x000fc6000000004a */
[----:B------:R-:W-:Y:S01]  /*0340*/  FFMA.FTZ R72, R102, R5, RZ ;  /* 0x0000000566487223 */ /* 0x000fe200000100ff */
[----:B------:R-:W-:-:S05]  /*0350*/  PRMT R5, RZ, 0x7610, R6 ;  /* 0x00007610ff057816 */ /* 0x000fca0000000006 */
[----:B------:R-:W-:Y:S01]  /*0360*/  FFMA.FTZ R4, R96, R5, R4 ;  /* 0x0000000560047223 */ /* 0x000fe20000010004 */
[----:B------:R-:W-:Y:S02]  /*0370*/  PRMT R5, RZ, 0x7610, R24 ;  /* 0x00007610ff057816 */ /* 0x000fe40000000018 */
[----:B------:R-:W-:-:S03]  /*0380*/  PRMT R94, RZ, 0x5410, R75 ;  /* 0x00005410ff5e7816 */ /* 0x000fc6000000004b */
[----:B------:R-:W-:Y:S01]  /*0390*/  FFMA.FTZ R72, R104, R5, R72 ;  /* 0x0000000568487223 */ /* 0x000fe20000010048 */
[----:B------:R-:W-:Y:S02]  /*03a0*/  PRMT R5, RZ, 0x5410, R7 ;  /* 0x00005410ff057816 */ /* 0x000fe40000000007 */
[----:B------:R-:W-:Y:S02]  /*03b0*/  PRMT R6, RZ, 0x5410, R25 ;  /* 0x00005410ff067816 */ /* 0x000fe40000000019 */
[----:B------:R-:W-:Y:S01]  /*03c0*/  PRMT R92, RZ, 0x7610, R75 ;  /* 0x00007610ff5c7816 */ /* 0x000fe2000000004b */
[----:B------:R-:W-:Y:S01]  /*03d0*/  FFMA.FTZ R4, R94, R5, R4 ;  /* 0x000000055e047223 */ /* 0x000fe20000010004 */
[----:B------:R-:W-:Y:S02]  /*03e0*/  PRMT R101, RZ, 0x7610, R7 ;  /* 0x00007610ff657816 */ /* 0x000fe40000000007 */
[----:B---3--:R-:W-:Y:S01]  /*03f0*/  PRMT R5, RZ, 0x5410, R16 ;  /* 0x00005410ff057816 */ /* 0x008fe20000000010 */
[----:B------:R-:W-:Y:S01]  /*0400*/  FFMA.FTZ R6, R103, R6, R72 ;  /* 0x0000000667067223 */ /* 0x000fe20000010048 */
[----:B------:R-:W-:Y:S01]  /*0410*/  PRMT R25, RZ, 0x7610, R25 ;  /* 0x00007610ff197816 */ /* 0x000fe20000000019 */
[----:B------:R-:W-:Y:S01]  /*0420*/  FFMA.FTZ R101, R92, R101, R4 ;  /* 0x000000655c657223 */ /* 0x000fe20000010004 */
[----:B------:R-:W-:Y:S01]  /*0430*/  PRMT R121, RZ, 0x7610, R27 ;  /* 0x00007610ff797816 */ /* 0x000fe2000000001b */
[----:B------:R-:W-:Y:S01]  /*0440*/  FFMA.FTZ R4, R102, R5, RZ ;  /* 0x0000000566047223 */ /* 0x000fe200000100ff */
[----:B------:R-:W-:Y:S01]  /*0450*/  PRMT R5, RZ, 0x5410, R26 ;  /* 0x00005410ff057816 */ /* 0x000fe2000000001a */
[----:B------:R-:W-:Y:S01]  /*0460*/  FFMA.FTZ R6, R100, R25, R6 ;  /* 0x0000001964067223 */ /* 0x000fe20000010006 */
[----:B------:R-:W-:Y:S01]  /*0470*/  PRMT R95, RZ, 0x7610, R19 ;  /* 0x00007610ff5f7816 */ /* 0x000fe20000000013 */
[----:B------:R-:W2:Y:S02]  /*0480*/  LDG.E.128 R72, [R122.64+0xe800] ;  /* 0x00e800047a487981 */ /* 0x000ea4000c1e1d00 */
[----:B------:R-:W-:Y:S01]  /*0490*/  FFMA.FTZ R6, R98, R5, R6 ;  /* 0x0000000562067223 */ /* 0x000fe20000010006 */
[----:B------:R-:W-:-:S05]  /*04a0*/  PRMT R5, RZ, 0x7610, R16 ;  /* 0x00007610ff057816 */ /* 0x000fca0000000010 */
[----:B------:R-:W-:Y:S01]  /*04b0*/  FFMA.FTZ R7, R104, R5, R4 ;  /* 0x0000000568077223 */ /* 0x000fe20000010004 */
[--C-:B------:R-:W-:Y:S02]  /*04c0*/  PRMT R4, RZ, 0x5410, R17.reuse ;  /* 0x00005410ff047816 */ /* 0x100fe40000000011 */
        /* <DEDUP_REMOVED lines=11> */
[----:B------:R-:W3:Y:S02]  /*0580*/  LDG.E.128 R4, [R122.64+0x12000] ;  /* 0x012000047a047981 */ /* 0x000ee4000c1e1d00 */
[----:B------:R-:W-:Y:S02]  /*0590*/  FFMA.FTZ R121, R92, R121, R16 ;  /* 0x000000795c797223 */ /* 0x000fe40000010010 */
[----:B------:R-:W-:Y:S01]  /*05a0*/  FFMA.FTZ R16, R102, R17, RZ ;  /* 0x0000001166107223 */ /* 0x000fe200000100ff */
        /* <DEDUP_REMOVED lines=14> */
[----:B------:R-:W3:Y:S02]  /*0690*/  LDG.E.128 R24, [R122.64+0x15800] ;  /* 0x015800047a187981 */ /* 0x000ee4000c1e1d00 */
[----:B------:R-:W-:Y:S01]  /*06a0*/  FFMA.FTZ R18, R102, R17, RZ ;  /* 0x0000001166127223 */ /* 0x000fe200000100ff */
[----:B------:R-:W-:-:S05]  /*06b0*/  PRMT R17, RZ, 0x5410, R58 ;  /* 0x00005410ff117816 */ /* 0x000fca000000003a */
        /* <DEDUP_REMOVED lines=32> */
[----:B------:R-:W2:Y:S02]  /*08c0*/  LDG.E.128 R56, [R122.64+0x1c800] ;  /* 0x01c800047a387981 */ /* 0x000ea4000c1e1d00 */
[----:B------:R-:W-:Y:S01]  /*08d0*/  FFMA.FTZ R34, R102, R33, RZ ;  /* 0x0000002166227223 */ /* 0x000fe200000100ff */
[----:B------:R-:W-:-:S05]  /*08e0*/  PRMT R33, RZ, 0x5410, R54 ;  /* 0x00005410ff217816 */ /* 0x000fca0000000036 */
[----:B------:R-:W-:Y:S01]  /*08f0*/  FFMA.FTZ R32, R98, R33, R32 ;  /* 0x0000002162207223 */ /* 0x000fe20000010020 */
[----:B------:R-:W-:Y:S02]  /*0900*/  PRMT R33, RZ, 0x7610, R28 ;  /* 0x00007610ff217816 */ /* 0x000fe4000000001c */
[----:B------:R-:W-:-:S03]  /*0910*/  PRMT R28, RZ, 0x5410, R29 ;  /* 0x00005410ff1c7816 */ /* 0x000fc6000000001d */
        /* <DEDUP_REMOVED lines=24> */
[----:B------:R-:W2:Y:S01]  /*0aa0*/  LDG.E.128 R52, [R122.64+0x23800] ;  /* 0x023800047a347981 */ /* 0x000ea2000c1e1d00 */
[----:B------:R-:W-:Y:S01]  /*0ab0*/  FFMA.FTZ R113, R92, R113, R29 ;  /* 0x000000715c717223 */ /* 0x000fe2000001001d */
[----:B------:R-:W-:Y:S01]  /*0ac0*/  PRMT R29, RZ, 0x5410, R44 ;  /* 0x00005410ff1d7816 */ /* 0x000fe2000000002c */
[----:B------:R-:W-:-:S04]  /*0ad0*/  FFMA.FTZ R28, R100, R49, R28 ;  /* 0x00000031641c7223 */ /* 0x000fc8000001001c */
        /* <DEDUP_REMOVED lines=15> */
[----:B------:R-:W-:Y:S02]  /*0bd0*/  FFMA.FTZ R44, R94, R29, R28 ;  /* 0x0000001d5e2c7223 */ /* 0x000fe4000001001c */
        /* <DEDUP_REMOVED lines=12> */
[----:B------:R-:W3:Y:S01]  /*0ca0*/  LDG.E.128 R48, [R122.64+0x2a800] ;  /* 0x02a800047a307981 */ /* 0x000ee2000c1e1d00 */
[----:B------:R-:W-:Y:S01]  /*0cb0*/  FFMA.FTZ R109, R92, R109, R45 ;  /* 0x0000006d5c6d7223 */ /* 0x000fe2000001002d */
[----:B------:R-:W-:Y:S01]  /*0cc0*/  PRMT R45, RZ, 0x5410, R40 ;  /* 0x00005410ff2d7816 */ /* 0x000fe20000000028 */
[----:B------:R-:W-:-:S04]  /*0cd0*/  FFMA.FTZ R44, R100, R85, R44 ;  /* 0x00000055642c7223 */ /* 0x000fc8000001002c */
        /* <DEDUP_REMOVED lines=16> */
[----:B------:R-:W3:Y:S02]  /*0de0*/  LDG.E.128 R44, [R122.64+0x2e000] ;  /* 0x02e000047a2c7981 */ /* 0x000ee4000c1e1d00 */
[----:B------:R-:W-:Y:S02]  /*0df0*/  FFMA.FTZ R107, R92, R107, R40 ;  /* 0x0000006b5c6b7223 */ /* 0x000fe40000010028 */
[----:B------:R-:W-:Y:S01]  /*0e00*/  FFMA.FTZ R40, R102, R41, RZ ;  /* 0x0000002966287223 */ /* 0x000fe200000100ff */
[----:B------:R-:W-:-:S05]  /*0e10*/  PRMT R41, RZ, 0x7610, R42 ;  /* 0x00007610ff297816 */ /* 0x000fca000000002a */
[----:B------:R-:W-:Y:S01]  /*0e20*/  FFMA.FTZ R84, R96, R41, R84 ;  /* 0x0000002960547223 */ /* 0x000fe20000010054 */
[----:B------:R-:W-:Y:S02]  /*0e30*/  PRMT R41, RZ, 0x7610, R36 ;  /* 0x00007610ff297816 */ /* 0x000fe40000000024 */
[----:B------:R-:W-:-:S03]  /*0e40*/  PRMT R36, RZ, 0x5410, R37 ;  /* 0x00005410ff247816 */ /* 0x000fc60000000025 */
[----:B------:R-:W-:Y:S01]  /*0e50*/  FFMA.FTZ R40, R104, R41, R40 ;  /* 0x0000002968287223 */ /* 0x000fe20000010028 */
[----:B------:R-:W-:-:S03]  /*0e60*/  PRMT R37, RZ, 0x7610, R37 ;  /* 0x00007610ff257816 */ /* 0x000fc60000000025 */
[----:B------:R-:W-:Y:S01]  /*0e70*/  FFMA.FTZ R36, R103, R36, R40 ;  /* 0x0000002467247223 */ /* 0x000fe20000010028 */
[----:B------:R-:W-:-:S03]  /*0e80*/  PRMT R41, RZ, 0x5410, R43 ;  /* 0x00005410ff297816 */ /* 0x000fc6000000002b */
        /* <DEDUP_REMOVED lines=18> */
[----:B------:R-:W-:-:S04]  /*0fb0*/  FFMA.FTZ R80, R98, R37, R38 ;  /* 0x0000002562507223 */ /* 0x000fc80000010026 */
[----:B------:R-:W-:Y:S01]  /*0fc0*/  FFMA.FTZ R80, R96, R81, R80 ;  /* 0x0000005160507223 */ /* 0x000fe20000010050 */
[----:B------:R-:W-:-:S05]  /*0fd0*/  PRMT R81, RZ, 0x5410, R68 ;  /* 0x00005410ff517816 */ /* 0x000fca0000000044 */
        /* <DEDUP_REMOVED lines=11> */
[----:B------:R-:W-:-:S04]  /*1090*/  FFMA.FTZ R81, R102, R81, RZ ;  /* 0x0000005166517223 */ /* 0x000fc800000100ff */
        /* <DEDUP_REMOVED lines=16> */
[----:B------:R-:W-:-:S03]  /*11a0*/  PRMT R96, RZ, 0x5410, R20 ;  /* 0x00005410ff607816 */ /* 0x000fc60000000014 */
[----:B------:R-:W-:Y:S01]  /*11b0*/  FFMA.FTZ R76, R94, R77, R76 ;  /* 0x0000004d5e4c7223 */ /* 0x000fe2000001004c */
[--C-:B------:R-:W-:Y:S02]  /*11c0*/  PRMT R77, RZ, 0x5410, R64.reuse ;  /* 0x00005410ff4d7816 */ /* 0x100fe40000000040 */
[----:B------:R-:W-:Y:S02]  /*11d0*/  PRMT R99, RZ, 0x7610, R43 ;  /* 0x00007610ff637816 */ /* 0x000fe4000000002b */
[----:B------:R-:W-:Y:S02]  /*11e0*/  PRMT R97, RZ, 0x7610, R39 ;  /* 0x00007610ff617816 */ /* 0x000fe40000000027 */
[----:B------:R-:W-:Y:S02]  /*11f0*/  PRMT R105, RZ, 0x7610, R83 ;  /* 0x00007610ff697816 */ /* 0x000fe40000000053 */
[----:B------:R-:W-:Y:S02]  /*1200*/  PRMT R103, RZ, 0x7610, R71 ;  /* 0x00007610ff677816 */ /* 0x000fe40000000047 */
[----:B------:R-:W-:Y:S01]  /*1210*/  PRMT R79, RZ, 0x7610, R79 ;  /* 0x00007610ff4f7816 */ /* 0x000fe2000000004f */
[----:B------:R-:W-:Y:S01]  /*1220*/  FFMA.FTZ R77, R96, R77, R101 ;  /* 0x0000004d604d7223 */ /* 0x000fe20000010065 */
[----:B------:R-:W-:-:S02]  /*1230*/  PRMT R64, RZ, 0x7610, R64 ;  /* 0x00007610ff407816 */ /* 0x000fc40000000040 */
[----:B------:R-:W-:Y:S01]  /*1240*/  PRMT R87, RZ, 0x7610, R20 ;  /* 0x00007610ff577816 */ /* 0x000fe20000000014 */
[C---:B------:R-:W-:Y:S01]  /*1250*/  FFMA.FTZ R99, R92.reuse, R99, R41 ;  /* 0x000000635c637223 */ /* 0x040fe20000010029 */
[--C-:B------:R-:W-:Y:S01]  /*1260*/  PRMT R94, RZ, 0x5410, R21.reuse ;  /* 0x00005410ff5e7816 */ /* 0x100fe20000000015 */
[C---:B------:R-:W-:Y:S02]  /*1270*/  FFMA.FTZ R97, R92.reuse, R97, R36 ;  /* 0x000000615c617223 */ /* 0x040fe40000010024 */
[C---:B------:R-:W-:Y:S02]  /*1280*/  FFMA.FTZ R105, R92.reuse, R105, R80 ;  /* 0x000000695c697223 */ /* 0x040fe40000010050 */
[C---:B------:R-:W-:Y:S02]  /*1290*/  FFMA.FTZ R103, R92.reuse, R103, R68 ;  /* 0x000000675c677223 */ /* 0x040fe40000010044 */
[----:B------:R-:W-:Y:S01]  /*12a0*/  FFMA.FTZ R101, R92, R79, R76 ;  /* 0x0000004f5c657223 */ /* 0x000fe2000001004c */
[----:B------:R-:W-:Y:S01]  /*12b0*/  PRMT R92, RZ, 0x7610, R21 ;  /* 0x00007610ff5c7816 */ /* 0x000fe20000000015 */
[----:B------:R-:W-:Y:S01]  /*12c0*/  FFMA.FTZ R64, R87, R64, R77 ;  /* 0x0000004057407223 */ /* 0x000fe2000001004d */
[--C-:B------:R-:W-:Y:S01]  /*12d0*/  PRMT R21, RZ, 0x5410, R65.reuse ;  /* 0x00005410ff157816 */ /* 0x100fe20000000041 */
[----:B------:R-:W5:Y:S01]  /*12e0*/  LDG.E.128 R40, [R122.64+0x31800] ;  /* 0x031800047a287981 */ /* 0x000f62000c1e1d00 */
[----:B------:R-:W-:-:S03]  /*12f0*/  PRMT R65, RZ, 0x7610, R65 ;  /* 0x00007610ff417816 */ /* 0x000fc60000000041 */
        /* <DEDUP_REMOVED lines=28> */
[----:B------:R-:W5:Y:S02]  /*14c0*/  LDG.E.128 R20, [R122.64+0xb800] ;  /* 0x00b800047a147981 */ /* 0x000f64000c1e1d00 */
[----:B------:R-:W-:Y:S01]  /*14d0*/  FFMA.FTZ R121, R117, R12, R13 ;  /* 0x0000000c75797223 */ /* 0x000fe2000001000d */
[--C-:B------:R-:W-:Y:S02]  /*14e0*/  PRMT R12, RZ, 0x5410, R60.reuse ;  /* 0x00005410ff0c7816 */ /* 0x100fe4000000003c */
[----:B------:R-:W-:Y:S01]  /*14f0*/  PRMT R60, RZ, 0x7610, R60 ;  /* 0x00007610ff3c7816 */ /* 0x000fe2000000003c */
[----:B------:R-:W-:Y:S01]  /*1500*/  FFMA.FTZ R14, R85, R14, R65 ;  /* 0x0000000e550e7223 */ /* 0x000fe20000010041 */
[----:B------:R-:W-:Y:S01]  /*1510*/  PRMT R13, RZ, 0x5410, R15 ;  /* 0x00005410ff0d7816 */ /* 0x000fe2000000000f */
[----:B------:R-:W-:Y:S01]  /*1520*/  FFMA.FTZ R12, R96, R12, R95 ;  /* 0x0000000c600c7223 */ /* 0x000fe2000001005f */
[----:B------:R-:W5:Y:S03]  /*1530*/  LDG.E.128 R64, [R122.64+0x16000] ;  /* 0x016000047a407981 */ /* 0x000f66000c1e1d00 */
[----:B------:R-:W-:Y:S01]  /*1540*/  FFMA.FTZ R60, R87, R60, R12 ;  /* 0x0000003c573c7223 */ /* 0x000fe2000001000c */
[----:B------:R-:W-:Y:S01]  /*1550*/  PRMT R12, RZ, 0x7610, R15 ;  /* 0x00007610ff0c7816 */ /* 0x000fe2000000000f */
[----:B------:R-:W-:-:S04]  /*1560*/  FFMA.FTZ R13, R84, R13, R14 ;  /* 0x0000000d540d7223 */ /* 0x000fc8000001000e */
[----:B------:R-:W-:Y:S01]  /*1570*/  FFMA.FTZ R95, R117, R12, R13 ;  /* 0x0000000c755f7223 */ /* 0x000fe2000001000d */
[--C-:B------:R-:W-:Y:S02]  /*1580*/  PRMT R13, RZ, 0x5410, R61.reuse ;  /* 0x00005410ff0d7816 */ /* 0x100fe4000000003d */
[----:B------:R-:W-:-:S03]  /*1590*/  PRMT R61, RZ, 0x7610, R61 ;  /* 0x00007610ff3d7816 */ /* 0x000fc6000000003d */
[----:B------:R-:W-:Y:S01]  /*15a0*/  FFMA.FTZ R13, R94, R13, R60 ;  /* 0x0000000d5e0d7223 */ /* 0x000fe2000001003c */
[----:B----4-:R-:W-:-:S03]  /*15b0*/  PRMT R12, RZ, 0x5410, R8 ;  /* 0x00005410ff0c7816 */ /* 0x010fc60000000008 */
[----:B------:R-:W-:Y:S01]  /*15c0*/  FFMA.FTZ R60, R92, R61, R13 ;  /* 0x0000003d5c3c7223 */ /* 0x000fe2000001000d */
[----:B------:R-:W-:Y:S01]  /*15d0*/  PRMT R61, RZ, 0x5410, R62 ;  /* 0x00005410ff3d7816 */ /* 0x000fe2000000003e */
[----:B------:R-:W-:Y:S01]  /*15e0*/  FFMA.FTZ R93, R96, R12, R93 ;  /* 0x0000000c605d7223 */ /* 0x000fe2000001005d */
[----:B------:R-:W-:Y:S01]  /*15f0*/  PRMT R8, RZ, 0x7610, R8 ;  /* 0x00007610ff087816 */ /* 0x000fe20000000008 */
[----:B------:R-:W4:Y:S02]  /*1600*/  LDG.E.128 R12, [R122.64+0x12800] ;  /* 0x012800047a0c7981 */ /* 0x000f24000c1e1d00 */
[----:B------:R-:W-:Y:S01]  /*1610*/  FFMA.FTZ R60, R86, R61, R60 ;  /* 0x0000003d563c7223 */ /* 0x000fe2000001003c */
[----:B------:R-:W-:Y:S01]  /*1620*/  PRMT R61, RZ, 0x5410, R9 ;  /* 0x00005410ff3d7816 */ /* 0x000fe20000000009 */
[----:B------:R-:W-:Y:S01]  /*1630*/  FFMA.FTZ R8, R87, R8, R93 ;  /* 0x0000000857087223 */ /* 0x000fe2000001005d */
[----:B------:R-:W-:Y:S02]  /*1640*/  PRMT R9, RZ, 0x7610, R9 ;  /* 0x00007610ff097816 */ /* 0x000fe40000000009 */
[----:B------:R-:W-:Y:S01]  /*1650*/  PRMT R62, RZ, 0x7610, R62 ;  /* 0x00007610ff3e7816 */ /* 0x000fe2000000003e */
[----:B------:R-:W-:Y:S01]  /*1660*/  FFMA.FTZ R8, R94, R61, R8 ;  /* 0x0000003d5e087223 */ /* 0x000fe20000010008 */
[----:B------:R-:W-:-:S03]  /*1670*/  PRMT R61, RZ, 0x5410, R10 ;  /* 0x00005410ff3d7816 */ /* 0x000fc6000000000a */
[----:B------:R-:W-:Y:S01]  /*1680*/  FFMA.FTZ R8, R92, R9, R8 ;  /* 0x000000095c087223 */ /* 0x000fe20000010008 */
[--C-:B------:R-:W-:Y:S01]  /*1690*/  PRMT R9, RZ, 0x5410, R63.reuse ;  /* 0x00005410ff097816 */ /* 0x100fe2000000003f */
[----:B------:R-:W-:Y:S02]  /*16a0*/  FFMA.FTZ R60, R85, R62, R60 ;  /* 0x0000003e553c7223 */ /* 0x000fe4000001003c */
[----:B------:R-:W-:Y:S01]  /*16b0*/  FFMA.FTZ R61, R86, R61, R8 ;  /* 0x0000003d563d7223 */ /* 0x000fe20000010008 */
[----:B------:R-:W-:Y:S01]  /*16c0*/  PRMT R8, RZ, 0x7610, R63 ;  /* 0x00007610ff087816 */ /* 0x000fe2000000003f */
[----:B------:R-:W-:Y:S01]  /*16d0*/  FFMA.FTZ R9, R84, R9, R60 ;  /* 0x0000000954097223 */ /* 0x000fe2000001003c */
[----:B------:R-:W-:-:S03]  /*16e0*/  PRMT R10, RZ, 0x7610, R10 ;  /* 0x00007610ff0a7816 */ /* 0x000fc6000000000a */
[----:B------:R-:W-:Y:S01]  /*16f0*/  FFMA.FTZ R93, R117, R8, R9 ;  /* 0x00000008755d7223 */ /* 0x000fe20000010009 */
[--C-:B--2---:R-:W-:Y:S02]  /*1700*/  PRMT R8, RZ, 0x5410, R72.reuse ;  /* 0x00005410ff087816 */ /* 0x104fe40000000048 */
[----:B------:R-:W-:Y:S01]  /*1710*/  PRMT R72, RZ, 0x7610, R72 ;  /* 0x00007610ff487816 */ /* 0x000fe20000000048 */
[----:B------:R-:W-:Y:S01]  /*1720*/  FFMA.FTZ R10, R85, R10, R61 ;  /* 0x0000000a550a7223 */ /* 0x000fe2000001003d */
[----:B------:R-:W-:Y:S01]  /*1730*/  PRMT R9, RZ, 0x5410, R11 ;  /* 0x00005410ff097816 */ /* 0x000fe2000000000b */
[----:B------:R-:W-:Y:S01]  /*1740*/  FFMA.FTZ R8, R96, R8, R119 ;  /* 0x0000000860087223 */ /* 0x000fe20000010077 */
[----:B------:R-:W2:Y:S03]  /*1750*/  LDG.E.128 R60, [R122.64+0x19800] ;  /* 0x019800047a3c7981 */ /* 0x000ea6000c1e1d00 */
[----:B------:R-:W-:Y:S01]  /*1760*/  FFMA.FTZ R72, R87, R72, R8 ;  /* 0x0000004857487223 */ /* 0x000fe20000010008 */
[----:B------:R-:W-:Y:S01]  /*1770*/  PRMT R8, RZ, 0x7610, R11 ;  /* 0x00007610ff087816 */ /* 0x000fe2000000000b */
[----:B------:R-:W-:-:S04]  /*1780*/  FFMA.FTZ R9, R84, R9, R10 ;  /* 0x0000000954097223 */ /* 0x000fc8000001000a */
[----:B------:R-:W-:Y:S01]  /*1790*/  FFMA.FTZ R119, R117, R8, R9 ;  /* 0x0000000875777223 */ /* 0x000fe20000010009 */
[--C-:B------:R-:W-:Y:S02]  /*17a0*/  PRMT R9, RZ, 0x5410, R73.reuse ;  /* 0x00005410ff097816 */ /* 0x100fe40000000049 */
        /* <DEDUP_REMOVED lines=55> */
[----:B------:R-:W2:Y:S02]  /*1b20*/  LDG.E.128 R4, [R122.64+0x24000] ;  /* 0x024000047a047981 */ /* 0x000ea4000c1e1d00 */
[----:B------:R-:W-:Y:S01]  /*1b30*/  FFMA.FTZ R111, R117, R16, R17 ;  /* 0x00000010756f7223 */ /* 0x000fe20000010011 */
[----:B------:R-:W-:-:S02]  /*1b40*/  PRMT R16, RZ, 0x5410, R56 ;  /* 0x00005410ff107816 */ /* 0x000fc40000000038 */
[----:B------:R-:W-:Y:S01]  /*1b50*/  PRMT R56, RZ, 0x7610, R56 ;  /* 0x00007610ff387816 */ /* 0x000fe20000000038 */
        /* <DEDUP_REMOVED lines=73> */
[----:B------:R-:W-:Y:S01]  /*1ff0*/  PRMT R88, RZ, 0x5410, R90 ;  /* 0x00005410ff587816 */ /* 0x000fe2000000005a */
[----:B------:R-:W3:Y:S02]  /*2000*/  LDG.E.128 R52, [R124.64+0x1800] ;  /* 0x001800047c347981 */ /* 0x000ee4000c1e1d00 */
        /* <DEDUP_REMOVED lines=15> */
[----:B------:R-:W-:Y:S01]  /*2100*/  PRMT R45, RZ, 0x7610, R45 ;  /* 0x00007610ff2d7816 */ /* 0x000fe2000000002d */
[----:B------:R-:W3:Y:S01]  /*2110*/  LDG.E.128 R28, [R122.64+0x1800] ;  /* 0x001800047a1c7981 */ /* 0x000ee2000c1e1d00 */
        /* <DEDUP_REMOVED lines=11> */
[--C-:B-----5:R-:W-:Y:S02]  /*21d0*/  PRMT R44, RZ, 0x5410, R40.reuse ;  /* 0x00005410ff2c7816 */ /* 0x120fe40000000028 */
        /* <DEDUP_REMOVED lines=16> */
[----:B------:R-:W5:Y:S01]  /*22e0*/  LDG.E.128 R44, [R122.64+0x8800] ;  /* 0x008800047a2c7981 */ /* 0x000f62000c1e1d00 */
[----:B------:R-:W-:Y:S02]  /*22f0*/  PRMT R43, RZ, 0x5410, R36 ;  /* 0x00005410ff2b7816 */ /* 0x000fe40000000024 */
[----:B------:R-:W-:Y:S01]  /*2300*/  PRMT R42, RZ, 0x7610, R42 ;  /* 0x00007610ff2a7816 */ /* 0x000fe2000000002a */
[----:B------:R-:W-:-:S02]  /*2310*/  FFMA.FTZ R41, R86, R101, R41 ;  /* 0x0000006556297223 */ /* 0x000fc40000010029 */
        /* <DEDUP_REMOVED lines=8> */
[----:B------:R-:W-:-:S04]  /*23a0*/  FFMA.FTZ R36, R85, R36, R43 ;  /* 0x0000002455247223 */ /* 0x000fc8000001002b */
[----:B------:R-:W-:Y:S01]  /*23b0*/  FFMA.FTZ R36, R96, R37, R36 ;  /* 0x0000002560247223 */ /* 0x000fe20000010024 */
[----:B------:R-:W-:Y:S02]  /*23c0*/  PRMT R37, RZ, 0x5410, R38 ;  /* 0x00005410ff257816 */ /* 0x000fe40000000026 */
[----:B------:R-:W-:-:S03]  /*23d0*/  PRMT R86, RZ, 0x7610, R90 ;  /* 0x00007610ff567816 */ /* 0x000fc6000000005a */
[----:B------:R-:W-:Y:S01]  /*23e0*/  FFMA.FTZ R36, R88, R37, R36 ;  /* 0x0000002558247223 */ /* 0x000fe20000010024 */
[----:B------:R-:W-:-:S05]  /*23f0*/  PRMT R37, RZ, 0x7610, R38 ;  /* 0x00007610ff257816 */ /* 0x000fca0000000026 */
        /* <DEDUP_REMOVED lines=8> */
[----:B------:R-:W-:Y:S02]  /*2480*/  PRMT R36, RZ, 0x7610, R39 ;  /* 0x00007610ff247816 */ /* 0x000fe40000000027 */
[----:B------:R-:W-:-:S03]  /*2490*/  PRMT R89, RZ, 0x7610, R80 ;  /* 0x00007610ff597816 */ /* 0x000fc60000000050 */
[----:B------:R-:W-:Y:S01]  /*24a0*/  FFMA.FTZ R101, R121, R36, R37 ;  /* 0x0000002479657223 */ /* 0x000fe20000010025 */
[----:B------:R-:W-:Y:S01]  /*24b0*/  PRMT R36, RZ, 0x5410, R81 ;  /* 0x00005410ff247816 */ /* 0x000fe20000000051 */
[----:B------:R-:W-:Y:S01]  /*24c0*/  FFMA.FTZ R89, R100, R89, R95 ;  /* 0x0000005964597223 */ /* 0x000fe2000001005f */
[----:B------:R-:W-:Y:S02]  /*24d0*/  PRMT R81, RZ, 0x7610, R81 ;  /* 0x00007610ff517816 */ /* 0x000fe40000000051 */
[--C-:B------:R-:W-:Y:S01]  /*24e0*/  PRMT R80, RZ, 0x5410, R68.reuse ;  /* 0x00005410ff507816 */ /* 0x100fe20000000044 */
[----:B------:R-:W-:Y:S02]  /*24f0*/  FFMA.FTZ R89, R85, R36, R89 ;  /* 0x0000002455597223 */ /* 0x000fe40000010059 */
[----:B------:R-:W-:Y:S01]  /*2500*/  FFMA.FTZ R117, R117, R40, R41 ;  /* 0x0000002875757223 */ /* 0x000fe20000010029 */
[----:B------:R-:W5:Y:S01]  /*2510*/  LDG.E.128 R36, [R122.64+0xf800] ;  /* 0x00f800047a247981 */ /* 0x000f62000c1e1d00 */
[----:B------:R-:W-:Y:S01]  /*2520*/  FFMA.FTZ R89, R96, R81, R89 ;  /* 0x0000005160597223 */ /* 0x000fe20000010059 */
[----:B------:R-:W-:Y:S01]  /*2530*/  PRMT R81, RZ, 0x7610, R68 ;  /* 0x00007610ff517816 */ /* 0x000fe20000000044 */
[----:B------:R-:W-:Y:S01]  /*2540*/  FFMA.FTZ R80, R98, R80, R93 ;  /* 0x0000005062507223 */ /* 0x000fe2000001005d */
[--C-:B------:R-:W-:Y:S01]  /*2550*/  PRMT R68, RZ, 0x5410, R69.reuse ;  /* 0x00005410ff447816 */ /* 0x100fe20000000045 */
[----:B------:R-:W5:Y:S02]  /*2560*/  LDG.E.128 R40, [R122.64+0xc000] ;  /* 0x00c000047a287981 */ /* 0x000f64000c1e1d00 */
[----:B------:R-:W-:Y:S01]  /*2570*/  FFMA.FTZ R80, R100, R81, R80 ;  /* 0x0000005164507223 */ /* 0x000fe20000010050 */
[----:B------:R-:W-:Y:S01]  /*2580*/  PRMT R81, RZ, 0x5410, R82 ;  /* 0x00005410ff517816 */ /* 0x000fe20000000052 */
[----:B------:R-:W5:Y:S01]  /*2590*/  LDG.E.128 R92, [R122.64+0x13000] ;  /* 0x013000047a5c7981 */ /* 0x000f62000c1e1d00 */
[----:B------:R-:W-:Y:S01]  /*25a0*/  PRMT R69, RZ, 0x7610, R69 ;  /* 0x00007610ff457816 */ /* 0x000fe20000000045 */
[----:B------:R-:W-:-:S02]  /*25b0*/  FFMA.FTZ R68, R85, R68, R80 ;  /* 0x0000004455447223 */ /* 0x000fc40000010050 */
[----:B------:R-:W-:Y:S01]  /*25c0*/  FFMA.FTZ R89, R88, R81, R89 ;  /* 0x0000005158597223 */ /* 0x000fe20000010059 */
[----:B------:R-:W-:Y:S01]  /*25d0*/  PRMT R81, RZ, 0x7610, R82 ;  /* 0x00007610ff517816 */ /* 0x000fe20000000052 */
[----:B------:R-:W-:Y:S01]  /*25e0*/  FFMA.FTZ R80, R96, R69, R68 ;  /* 0x0000004560507223 */ /* 0x000fe20000010044 */
[----:B------:R-:W-:-:S03]  /*25f0*/  PRMT R69, RZ, 0x5410, R83 ;  /* 0x00005410ff457816 */ /* 0x000fc60000000053 */
        /* <DEDUP_REMOVED lines=9> */
[--C-:B------:R-:W-:Y:S02]  /*2690*/  PRMT R69, RZ, 0x5410, R71.reuse ;  /* 0x00005410ff457816 */ /* 0x100fe40000000047 */
[----:B------:R-:W-:Y:S02]  /*26a0*/  PRMT R81, RZ, 0x7610, R20 ;  /* 0x00007610ff517816 */ /* 0x000fe40000000014 */
[----:B------:R-:W-:Y:S01]  /*26b0*/  PRMT R20, RZ, 0x7610, R71 ;  /* 0x00007610ff147816 */ /* 0x000fe20000000047 */
[----:B------:R-:W-:Y:S02]  /*26c0*/  FFMA.FTZ R69, R84, R69, R80 ;  /* 0x0000004554457223 */ /* 0x000fe40000010050 */
[----:B------:R-:W-:Y:S02]  /*26d0*/  FFMA.FTZ R68, R98, R68, R119 ;  /* 0x0000004462447223 */ /* 0x000fe40000010077 */
[----:B------:R-:W-:Y:S01]  /*26e0*/  FFMA.FTZ R89, R121, R20, R69 ;  /* 0x0000001479597223 */ /* 0x000fe20000010045 */
[--C-:B------:R-:W-:Y:S01]  /*26f0*/  PRMT R20, RZ, 0x5410, R21.reuse ;  /* 0x00005410ff147816 */ /* 0x100fe20000000015 */
[----:B------:R-:W-:Y:S01]  /*2700*/  FFMA.FTZ R68, R100, R81, R68 ;  /* 0x0000005164447223 */ /* 0x000fe20000010044 */
[----:B------:R-:W-:-:S02]  /*2710*/  PRMT R21, RZ, 0x7610, R21 ;  /* 0x00007610ff157816 */ /* 0x000fc40000000015 */
[----:B------:R-:W-:Y:S01]  /*2720*/  PRMT R80, RZ, 0x5410, R76 ;  /* 0x00005410ff507816 */ /* 0x000fe2000000004c */
[----:B------:R-:W-:Y:S01]  /*2730*/  FFMA.FTZ R20, R85, R20, R68 ;  /* 0x0000001455147223 */ /* 0x000fe20000010044 */
[----:B----4-:R-:W-:Y:S01]  /*2740*/  PRMT R81, RZ, 0x7610, R12 ;  /* 0x00007610ff517816 */ /* 0x010fe2000000000c */
[----:B------:R-:W4:Y:S02]  /*2750*/  LDG.E.128 R68, [R122.64+0x16800] ;  /* 0x016800047a447981 */ /* 0x000f24000c1e1d00 */
        /* <DEDUP_REMOVED lines=22> */
[--C-:B------:R-:W-:Y:S02]  /*28c0*/  PRMT R77, RZ, 0x5410, R79.reuse ;  /* 0x00005410ff4d7816 */ /* 0x100fe4000000004f */
[----:B------:R-:W-:Y:S01]  /*28d0*/  PRMT R12, RZ, 0x7610, R79 ;  /* 0x00007610ff0c7816 */ /* 0x000fe2000000004f */
[----:B------:R-:W-:-:S02]  /*28e0*/  FFMA.FTZ R76, R98, R76, R113 ;  /* 0x0000004c624c7223 */ /* 0x000fc40000010071 */
[----:B------:R-:W-:Y:S02]  /*28f0*/  FFMA.FTZ R77, R84, R77, R80 ;  /* 0x0000004d544d7223 */ /* 0x000fe40000010050 */
[----:B------:R-:W-:Y:S02]  /*2900*/  FFMA.FTZ R76, R100, R81, R76 ;  /* 0x00000051644c7223 */ /* 0x000fe4000001004c */
[----:B------:R-:W-:Y:S01]  /*2910*/  FFMA.FTZ R113, R121, R12, R77 ;  /* 0x0000000c79717223 */ /* 0x000fe2000001004d */
[--C-:B------:R-:W-:Y:S01]  /*2920*/  PRMT R12, RZ, 0x5410, R13.reuse ;  /* 0x00005410ff0c7816 */ /* 0x100fe2000000000d */
[----:B------:R-:W4:Y:S01]  /*2930*/  LDG.E.128 R80, [R122.64+0x1d800] ;  /* 0x01d800047a507981 */ /* 0x000f22000c1e1d00 */
        /* <DEDUP_REMOVED lines=22> */
[----:B--2---:R-:W-:Y:S01]  /*2aa0*/  PRMT R64, RZ, 0x5410, R60 ;  /* 0x00005410ff407816 */ /* 0x004fe2000000003c */
[----:B------:R-:W2:Y:S02]  /*2ab0*/  LDG.E.128 R12, [R122.64+0x21000] ;  /* 0x021000047a0c7981 */ /* 0x000ea4000c1e1d00 */
[----:B------:R-:W-:Y:S01]  /*2ac0*/  FFMA.FTZ R76, R86, R65, R76 ;  /* 0x00000041564c7223 */ /* 0x000fe2000001004c */
[--C-:B------:R-:W-:Y:S02]  /*2ad0*/  PRMT R65, RZ, 0x5410, R67.reuse ;  /* 0x00005410ff417816 */ /* 0x100fe40000000043 */
[----:B------:R-:W-:Y:S02]  /*2ae0*/  PRMT R77, RZ, 0x7610, R60 ;  /* 0x00007610ff4d7816 */ /* 0x000fe4000000003c */
[----:B------:R-:W-:Y:S01]  /*2af0*/  PRMT R60, RZ, 0x7610, R67 ;  /* 0x00007610ff3c7816 */ /* 0x000fe20000000043 */
[----:B------:R-:W-:-:S02]  /*2b00*/  FFMA.FTZ R65, R84, R65, R76 ;  /* 0x0000004154417223 */ /* 0x000fc4000001004c */
[----:B------:R-:W-:Y:S02]  /*2b10*/  FFMA.FTZ R64, R98, R64, R109 ;  /* 0x0000004062407223 */ /* 0x000fe4000001006d */
[----:B------:R-:W-:Y:S01]  /*2b20*/  FFMA.FTZ R109, R121, R60, R65 ;  /* 0x0000003c796d7223 */ /* 0x000fe20000010041 */
[--C-:B------:R-:W-:Y:S01]  /*2b30*/  PRMT R60, RZ, 0x5410, R61.reuse ;  /* 0x00005410ff3c7816 */ /* 0x100fe2000000003d */
[----:B------:R-:W-:Y:S01]  /*2b40*/  FFMA.FTZ R64, R100, R77, R64 ;  /* 0x0000004d64407223 */ /* 0x000fe20000010040 */
[----:B------:R-:W-:Y:S02]  /*2b50*/  PRMT R61, RZ, 0x7610, R61 ;  /* 0x00007610ff3d7816 */ /* 0x000fe4000000003d */
[----:B---3--:R-:W-:Y:S01]  /*2b60*/  PRMT R76, RZ, 0x5410, R8 ;  /* 0x00005410ff4c7816 */ /* 0x008fe20000000008 */
[----:B------:R-:W-:Y:S01]  /*2b70*/  FFMA.FTZ R60, R85, R60, R64 ;  /* 0x0000003c553c7223 */ /* 0x000fe20000010040 */
[----:B------:R-:W-:Y:S01]  /*2b80*/  PRMT R77, RZ, 0x7610, R72 ;  /* 0x00007610ff4d7816 */ /* 0x000fe20000000048 */
[----:B------:R-:W3:Y:S02]  /*2b90*/  LDG.E.128 R64, [R122.64+0x24800] ;  /* 0x024800047a407981 */ /* 0x000ee4000c1e1d00 */
[----:B------:R-:W-:Y:S01]  /*2ba0*/  FFMA.FTZ R60, R96, R61, R60 ;  /* 0x0000003d603c7223 */ /* 0x000fe2000001003c */
[----:B------:R-:W-:Y:S01]  /*2bb0*/  PRMT R61, RZ, 0x7610, R8 ;  /* 0x00007610ff3d7816 */ /* 0x000fe20000000008 */
        /* <DEDUP_REMOVED lines=51> */
[----:B------:R-:W-:Y:S02]  /*2ef0*/  PRMT R5, RZ, 0x7610, R6 ;  /* 0x00007610ff057816 */ /* 0x000fe40000000006 */
[----:B------:R-:W-:-:S03]  /*2f00*/  PRMT R4, RZ, 0x5410, R24 ;  /* 0x00005410ff047816 */ /* 0x000fc60000000018 */
        /* <DEDUP_REMOVED lines=35> */
[--C-:B------:R-:W-:Y:S01]  /*3140*/  PRMT R17, RZ, 0x5410, R56.reuse ;  /* 0x00005410ff117816 */ /* 0x100fe20000000038 */
[----:B------:R-:W2:Y:S04]  /*3150*/  LDG.E.128 R24, [R122.64+0x2000] ;  /* 0x002000047a187981 */ /* 0x000ea8000c1e1d00 */
        /* <DEDUP_REMOVED lines=18> */
[----:B------:R-:W-:Y:S01]  /*3280*/  FFMA.FTZ R100, R100, R17, R16 ;  /* 0x0000001164647223 */ /* 0x000fe20000010010 */
[----:B------:R-:W-:Y:S01]  /*3290*/  PRMT R33, RZ, 0x7610, R33 ;  /* 0x00007610ff217816 */ /* 0x000fe20000000021 */
[----:B------:R-:W-:Y:S01]  /*32a0*/  FFMA.FTZ R56, R86, R57, R56 ;  /* 0x0000003956387223 */ /* 0x000fe20000010038 */
[--C-:B------:R-:W-:Y:S01]  /*32b0*/  PRMT R57, RZ, 0x5410, R59.reuse ;  /* 0x00005410ff397816 */ /* 0x100fe2000000003b */
        /* <DEDUP_REMOVED lines=12> */
[----:B------:R-:W-:Y:S02]  /*3380*/  PRMT R101, RZ, 0x5410, R53 ;  /* 0x00005410ff657816 */ /* 0x000fe40000000035 */
[----:B------:R-:W-:Y:S02]  /*3390*/  PRMT R29, RZ, 0x7610, R29 ;  /* 0x00007610ff1d7816 */ /* 0x000fe4000000001d */
[----:B------:R-:W-:Y:S01]  /*33a0*/  PRMT R100, RZ, 0x7610, R53 ;  /* 0x00007610ff647816 */ /* 0x000fe20000000035 */
[----:B------:R-:W-:-:S04]  /*33b0*/  FFMA.FTZ R28, R101, R28, R59 ;  /* 0x0000001c651c7223 */ /* 0x000fc8000001003b */
[----:B------:R-:W-:Y:S01]  /*33c0*/  FFMA.FTZ R28, R100, R29, R28 ;  /* 0x0000001d641c7223 */ /* 0x000fe2000001001c */
[----:B------:R-:W-:Y:S02]  /*33d0*/  PRMT R29, RZ, 0x5410, R30 ;  /* 0x00005410ff1d7816 */ /* 0x000fe4000000001e */
[----:B------:R-:W-:-:S03]  /*33e0*/  PRMT R33, RZ, 0x5410, R34 ;  /* 0x00005410ff217816 */ /* 0x000fc60000000022 */
[----:B------:R-:W-:Y:S01]  /*33f0*/  FFMA.FTZ R28, R90, R29, R28 ;  /* 0x0000001d5a1c7223 */ /* 0x000fe2000001001c */
[----:B-----5:R-:W-:Y:S01]  /*3400*/  PRMT R29, RZ, 0x5410, R48 ;  /* 0x00005410ff1d7816 */ /* 0x020fe20000000030 */
[----:B------:R-:W-:Y:S01]  /*3410*/  FFMA.FTZ R96, R88, R33, R96 ;  /* 0x0000002158607223 */ /* 0x000fe20000010060 */
[----:B------:R-:W-:-:S03]  /*3420*/  PRMT R88, RZ, 0x7610, R54 ;  /* 0x00007610ff587816 */ /* 0x000fc60000000036 */
[----:B------:R-:W-:Y:S01]  /*3430*/  FFMA.FTZ R91, R102, R29, R91 ;  /* 0x0000001d665b7223 */ /* 0x000fe2000001005b */
[----:B------:R-:W-:-:S05]  /*3440*/  PRMT R29, RZ, 0x7610, R30 ;  /* 0x00007610ff1d7816 */ /* 0x000fca000000001e */
[----:B------:R-:W-:Y:S01]  /*3450*/  FFMA.FTZ R28, R88, R29, R28 ;  /* 0x0000001d581c7223 */ /* 0x000fe2000001001c */
[----:B------:R-:W-:Y:S02]  /*3460*/  PRMT R29, RZ, 0x7610, R48 ;  /* 0x00007610ff1d7816 */ /* 0x000fe40000000030 */
[----:B------:R-:W-:-:S03]  /*3470*/  PRMT R30, RZ, 0x5410, R49 ;  /* 0x00005410ff1e7816 */ /* 0x000fc60000000031 */
[----:B------:R-:W-:Y:S01]  /*3480*/  FFMA.FTZ R91, R104, R29, R91 ;  /* 0x0000001d685b7223 */ /* 0x000fe2000001005b */
[----:B------:R-:W-:-:S03]  /*3490*/  PRMT R49, RZ, 0x7610, R49 ;  /* 0x00007610ff317816 */ /* 0x000fc60000000031 */
[----:B------:R-:W-:-:S04]  /*34a0*/  FFMA.FTZ R30, R101, R30, R91 ;  /* 0x0000001e651e7223 */ /* 0x000fc8000001005b */
        /* <DEDUP_REMOVED lines=58> */
[----:B----4-:R-:W-:Y:S01]  /*3850*/  PRMT R40, RZ, 0x5410, R68 ;  /* 0x00005410ff287816 */ /* 0x010fe20000000044 */
[----:B------:R-:W-:-:S04]  /*3860*/  FFMA.FTZ R93, R100, R93, R38 ;  /* 0x0000005d645d7223 */ /* 0x000fc80000010026 */
[----:B------:R-:W-:Y:S01]  /*3870*/  FFMA.FTZ R93, R90, R41, R93 ;  /* 0x000000295a5d7223 */ /* 0x000fe2000001005d */
[----:B------:R-:W-:Y:S01]  /*3880*/  PRMT R41, RZ, 0x7610, R68 ;  /* 0x00007610ff297816 */ /* 0x000fe20000000044 */
[----:B------:R-:W-:Y:S01]  /*3890*/  FFMA.FTZ R40, R102, R40, R109 ;  /* 0x0000002866287223 */ /* 0x000fe2000001006d */
[----:B------:R-:W-:Y:S02]  /*38a0*/  PRMT R56, RZ, 0x7610, R35 ;  /* 0x00007610ff387816 */ /* 0x000fe40000000023 */
[----:B------:R-:W4:Y:S01]  /*38b0*/  LDG.E.128 R32, [R122.64+0x9000] ;  /* 0x009000047a207981 */ /* 0x000f22000c1e1d00 */
[----:B------:R-:W-:Y:S01]  /*38c0*/  FFMA.FTZ R42, R104, R41, R40 ;  /* 0x00000029682a7223 */ /* 0x000fe20000010028 */
[--C-:B------:R-:W-:Y:S02]  /*38d0*/  PRMT R40, RZ, 0x5410, R69.reuse ;  /* 0x00005410ff287816 */ /* 0x100fe40000000045 */
[----:B------:R-:W-:-:S03]  /*38e0*/  PRMT R69, RZ, 0x7610, R69 ;  /* 0x00007610ff457816 */ /* 0x000fc60000000045 */
[----:B------:R-:W-:-:S04]  /*38f0*/  FFMA.FTZ R40, R101, R40, R42 ;  /* 0x0000002865287223 */ /* 0x000fc8000001002a */
[----:B------:R-:W-:Y:S01]  /*3900*/  FFMA.FTZ R68, R100, R69, R40 ;  /* 0x0000004564447223 */ /* 0x000fe20000010028 */
[----:B------:R-:W-:-:S05]  /*3910*/  PRMT R69, RZ, 0x5410, R70 ;  /* 0x00005410ff457816 */ /* 0x000fca0000000046 */
[----:B------:R-:W-:Y:S01]  /*3920*/  FFMA.FTZ R68, R90, R69, R68 ;  /* 0x000000455a447223 */ /* 0x000fe20000010044 */
[----:B------:R-:W-:-:S05]  /*3930*/  PRMT R69, RZ, 0x5410, R20 ;  /* 0x00005410ff457816 */ /* 0x000fca0000000014 */
[----:B------:R-:W-:Y:S01]  /*3940*/  FFMA.FTZ R107, R102, R69, R107 ;  /* 0x00000045666b7223 */ /* 0x000fe2000001006b */
[----:B------:R-:W-:Y:S01]  /*3950*/  PRMT R69, RZ, 0x7610, R70 ;  /* 0x00007610ff457816 */ /* 0x000fe20000000046 */
[----:B------:R-:W-:Y:S02]  /*3960*/  FFMA.FTZ R121, R121, R56, R57 ;  /* 0x0000003879797223 */ /* 0x000fe40000010039 */
[----:B------:R-:W5:Y:S02]  /*3970*/  LDG.E.128 R56, [R122.64+0xc800] ;  /* 0x00c800047a387981 */ /* 0x000f64000c1e1d00 */
[----:B------:R-:W-:Y:S01]  /*3980*/  FFMA.FTZ R68, R88, R69, R68 ;  /* 0x0000004558447223 */ /* 0x000fe20000010044 */
[----:B------:R-:W-:Y:S02]  /*3990*/  PRMT R69, RZ, 0x7610, R20 ;  /* 0x00007610ff457816 */ /* 0x000fe40000000014 */
[----:B------:R-:W-:-:S03]  /*39a0*/  PRMT R20, RZ, 0x5410, R21 ;  /* 0x00005410ff147816 */ /* 0x000fc60000000015 */
[----:B------:R-:W-:Y:S01]  /*39b0*/  FFMA.FTZ R107, R104, R69, R107 ;  /* 0x00000045686b7223 */ /* 0x000fe2000001006b */
[----:B------:R-:W-:Y:S02]  /*39c0*/  PRMT R21, RZ, 0x7610, R21 ;  /* 0x00007610ff157816 */ /* 0x000fe40000000015 */
[----:B------:R-:W-:Y:S01]  /*39d0*/  PRMT R29, RZ, 0x5410, R31 ;  /* 0x00005410ff1d7816 */ /* 0x000fe2000000001f */
[----:B------:R-:W-:Y:S01]  /*39e0*/  FFMA.FTZ R20, R101, R20, R107 ;  /* 0x0000001465147223 */ /* 0x000fe2000001006b */
[----:B------:R-:W-:-:S03]  /*39f0*/  PRMT R91, RZ, 0x7610, R31 ;  /* 0x00007610ff5b7816 */ /* 0x000fc6000000001f */
[----:B------:R-:W-:Y:S01]  /*3a00*/  FFMA.FTZ R20, R100, R21, R20 ;  /* 0x0000001564147223 */ /* 0x000fe20000010014 */
[----:B------:R-:W-:Y:S01]  /*3a10*/  PRMT R21, RZ, 0x5410, R80 ;  /* 0x00005410ff157816 */ /* 0x000fe20000000050 */
[----:B------:R-:W-:-:S04]  /*3a20*/  FFMA.FTZ R28, R86, R29, R28 ;  /* 0x0000001d561c7223 */ /* 0x000fc8000001001c */
[----:B------:R-:W-:Y:S01]  /*3a30*/  FFMA.FTZ R99, R102, R21, R99 ;  /* 0x0000001566637223 */ /* 0x000fe20000010063 */
[----:B------:R-:W-:Y:S01]  /*3a40*/  PRMT R21, RZ, 0x5410, R22 ;  /* 0x00005410ff157816 */ /* 0x000fe20000000016 */
[----:B------:R-:W-:Y:S02]  /*3a50*/  FFMA.FTZ R91, R84, R91, R28 ;  /* 0x0000005b545b7223 */ /* 0x000fe4000001001c */
[----:B------:R-:W5:Y:S02]  /*3a60*/  LDG.E.128 R28, [R122.64+0x10000] ;  /* 0x010000047a1c7981 */ /* 0x000f64000c1e1d00 */
[----:B------:R-:W-:Y:S01]  /*3a70*/  FFMA.FTZ R20, R90, R21, R20 ;  /* 0x000000155a147223 */ /* 0x000fe20000010014 */
[----:B------:R-:W-:-:S05]  /*3a80*/  PRMT R21, RZ, 0x7610, R80 ;  /* 0x00007610ff157816 */ /* 0x000fca0000000050 */
[----:B------:R-:W-:Y:S01]  /*3a90*/  FFMA.FTZ R99, R104, R21, R99 ;  /* 0x0000001568637223 */ /* 0x000fe20000010063 */
[----:B------:R-:W-:Y:S02]  /*3aa0*/  PRMT R21, RZ, 0x7610, R22 ;  /* 0x00007610ff157816 */ /* 0x000fe40000000016 */
[--C-:B------:R-:W-:Y:S02]  /*3ab0*/  PRMT R22, RZ, 0x5410, R81.reuse ;  /* 0x00005410ff167816 */ /* 0x100fe40000000051 */
[----:B------:R-:W-:-:S03]  /*3ac0*/  PRMT R81, RZ, 0x7610, R81 ;  /* 0x00007610ff517816 */ /* 0x000fc60000000051 */
[----:B------:R-:W-:-:S04]  /*3ad0*/  FFMA.FTZ R22, R101, R22, R99 ;  /* 0x0000001665167223 */ /* 0x000fc80000010063 */
[----:B------:R-:W-:Y:S01]  /*3ae0*/  FFMA.FTZ R80, R100, R81, R22 ;  /* 0x0000005164507223 */ /* 0x000fe20000010016 */
[----:B------:R-:W-:-:S05]  /*3af0*/  PRMT R81, RZ, 0x5410, R82 ;  /* 0x00005410ff517816 */ /* 0x000fca0000000052 */
[----:B------:R-:W-:Y:S01]  /*3b00*/  FFMA.FTZ R80, R90, R81, R80 ;  /* 0x000000515a507223 */ /* 0x000fe20000010050 */
[----:B--2---:R-:W-:-:S05]  /*3b10*/  PRMT R81, RZ, 0x5410, R12 ;  /* 0x00005410ff517816 */ /* 0x004fca000000000c */
        /* <DEDUP_REMOVED lines=10> */
[----:B------:R-:W-:Y:S02]  /*3bc0*/  FFMA.FTZ R119, R84, R119, R44 ;  /* 0x0000007754777223 */ /* 0x000fe4000001002c */
[----:B------:R-:W2:Y:S01]  /*3bd0*/  LDG.E.128 R44, [R122.64+0x17000] ;  /* 0x017000047a2c7981 */ /* 0x000ea2000c1e1d00 */
[----:B------:R-:W-:Y:S01]  /*3be0*/  FFMA.FTZ R12, R101, R12, R97 ;  /* 0x0000000c650c7223 */ /* 0x000fe20000010061 */
[----:B------:R-:W-:-:S02]  /*3bf0*/  PRMT R49, RZ, 0x7610, R50 ;  /* 0x00007610ff317816 */ /* 0x000fc40000000032 */
[----:B------:R-:W-:Y:S01]  /*3c00*/  PRMT R89, RZ, 0x7610, R51 ;  /* 0x00007610ff597816 */ /* 0x000fe20000000033 */
[----:B------:R-:W-:Y:S01]  /*3c10*/  FFMA.FTZ R12, R100, R13, R12 ;  /* 0x0000000d640c7223 */ /* 0x000fe2000001000c */
[----:B---3--:R-:W-:Y:S01]  /*3c20*/  PRMT R13, RZ, 0x5410, R64 ;  /* 0x00005410ff0d7816 */ /* 0x008fe20000000040 */
[----:B------:R-:W-:Y:S01]  /*3c30*/  FFMA.FTZ R48, R88, R49, R48 ;  /* 0x0000003158307223 */ /* 0x000fe20000010030 */
[--C-:B------:R-:W-:Y:S02]  /*3c40*/  PRMT R81, RZ, 0x5410, R83.reuse ;  /* 0x00005410ff517816 */ /* 0x100fe40000000053 */
[----:B------:R-:W-:Y:S01]  /*3c50*/  PRMT R107, RZ, 0x7610, R83 ;  /* 0x00007610ff6b7816 */ /* 0x000fe20000000053 */
[----:B------:R-:W-:Y:S01]  /*3c60*/  FFMA.FTZ R105, R102, R13, R105 ;  /* 0x0000000d66697223 */ /* 0x000fe20000010069 */
[----:B------:R-:W-:Y:S02]  /*3c70*/  PRMT R13, RZ, 0x5410, R14 ;  /* 0x00005410ff0d7816 */ /* 0x000fe4000000000e */
[----:B------:R-:W-:-:S02]  /*3c80*/  PRMT R37, RZ, 0x5410, R39 ;  /* 0x00005410ff257816 */ /* 0x000fc40000000027 */
[----:B------:R-:W-:Y:S01]  /*3c90*/  PRMT R115, RZ, 0x7610, R39 ;  /* 0x00007610ff737816 */ /* 0x000fe20000000027 */
[----:B------:R-:W-:Y:S01]  /*3ca0*/  FFMA.FTZ R12, R90, R13, R12 ;  /* 0x0000000d5a0c7223 */ /* 0x000fe2000001000c */
[----:B------:R-:W-:Y:S02]  /*3cb0*/  PRMT R49, RZ, 0x5410, R51 ;  /* 0x00005410ff317816 */ /* 0x000fe40000000033 */
[----:B------:R-:W-:Y:S02]  /*3cc0*/  PRMT R41, RZ, 0x7610, R94 ;  /* 0x00007610ff297816 */ /* 0x000fe4000000005e */
[--C-:B------:R-:W-:Y:S02]  /*3cd0*/  PRMT R69, RZ, 0x5410, R71.reuse ;  /* 0x00005410ff457816 */ /* 0x100fe40000000047 */
        /* <DEDUP_REMOVED lines=8> */
[----:B------:R-:W-:Y:S01]  /*3d60*/  FFMA.FTZ R89, R84, R89, R48 ;  /* 0x0000005954597223 */ /* 0x000fe20000010030 */
[--C-:B------:R-:W-:Y:S01]  /*3d70*/  PRMT R14, RZ, 0x5410, R65.reuse ;  /* 0x00005410ff0e7816 */ /* 0x100fe20000000041 */
[----:B------:R-:W3:Y:S01]  /*3d80*/  LDG.E.128 R48, [R122.64+0x1a800] ;  /* 0x01a800047a307981 */ /* 0x000ee2000c1e1d00 */
[----:B------:R-:W-:Y:S01]  /*3d90*/  FFMA.FTZ R80, R86, R81, R80 ;  /* 0x0000005156507223 */ /* 0x000fe20000010050 */
[----:B------:R-:W-:-:S02]  /*3da0*/  PRMT R65, RZ, 0x7610, R65 ;  /* 0x00007610ff417816 */ /* 0x000fc40000000041 */
[----:B------:R-:W-:Y:S02]  /*3db0*/  FFMA.FTZ R14, R101, R14, R105 ;  /* 0x0000000e650e7223 */ /* 0x000fe40000010069 */
[----:B------:R-:W-:Y:S01]  /*3dc0*/  FFMA.FTZ R12, R88, R13, R12 ;  /* 0x0000000d580c7223 */ /* 0x000fe2000001000c */
[--C-:B------:R-:W-:Y:S01]  /*3dd0*/  PRMT R13, RZ, 0x5410, R15.reuse ;  /* 0x00005410ff0d7816 */ /* 0x100fe2000000000f */
[----:B------:R-:W-:Y:S02]  /*3de0*/  FFMA.FTZ R107, R84, R107, R80 ;  /* 0x0000006b546b7223 */ /* 0x000fe40000010050 */
[----:B------:R-:W-:Y:S01]  /*3df0*/  FFMA.FTZ R80, R100, R65, R14 ;  /* 0x0000004164507223 */ /* 0x000fe2000001000e */
[----:B------:R-:W-:Y:S01]  /*3e00*/  PRMT R65, RZ, 0x5410, R66 ;  /* 0x00005410ff417816 */ /* 0x000fe20000000042 */
[C---:B------:R-:W-:Y:S01]  /*3e10*/  FFMA.FTZ R64, R86.reuse, R13, R12 ;  /* 0x0000000d56407223 */ /* 0x040fe2000001000c */
[----:B------:R-:W-:Y:S01]  /*3e20*/  PRMT R105, RZ, 0x7610, R15 ;  /* 0x00007610ff697816 */ /* 0x000fe2000000000f */
[----:B------:R-:W-:-:S02]  /*3e30*/  FFMA.FTZ R36, R86, R37, R36 ;  /* 0x0000002556247223 */ /* 0x000fc40000010024 */
[----:B------:R-:W-:Y:S02]  /*3e40*/  FFMA.FTZ R93, R88, R41, R93 ;  /* 0x00000029585d7223 */ /* 0x000fe4000001005d */
[----:B------:R-:W-:Y:S01]  /*3e50*/  FFMA.FTZ R68, R86, R69, R68 ;  /* 0x0000004556447223 */ /* 0x000fe20000010044 */
        /* <DEDUP_REMOVED lines=9> */
[----:B------:R-:W-:Y:S01]  /*3ef0*/  PRMT R60, RZ, 0x5410, R61 ;  /* 0x00005410ff3c7816 */ /* 0x000fe2000000003d */
[----:B------:R-:W-:-:S02]  /*3f00*/  FFMA.FTZ R115, R84, R115, R36 ;  /* 0x0000007354737223 */ /* 0x000fc40000010024 */
[----:B------:R-:W-:Y:S01]  /*3f10*/  FFMA.FTZ R64, R104, R65, R64 ;  /* 0x0000004168407223 */ /* 0x000fe20000010040 */
[----:B------:R-:W3:Y:S01]  /*3f20*/  LDG.E.128 R36, [R122.64+0x1e000] ;  /* 0x01e000047a247981 */ /* 0x000ee2000c1e1d00 */
[----:B------:R-:W-:Y:S02]  /*3f30*/  PRMT R61, RZ, 0x7610, R61 ;  /* 0x00007610ff3d7816 */ /* 0x000fe4000000003d */
        /* <DEDUP_REMOVED lines=8> */
[----:B------:R-:W-:Y:S02]  /*3fc0*/  FFMA.FTZ R93, R86, R41, R93 ;  /* 0x00000029565d7223 */ /* 0x000fe4000001005d */
[----:B------:R-:W3:Y:S02]  /*3fd0*/  LDG.E.128 R40, [R122.64+0x21800] ;  /* 0x021800047a287981 */ /* 0x000ee4000c1e1d00 */
        /* <DEDUP_REMOVED lines=15> */
[----:B------:R-:W-:Y:S02]  /*40d0*/  FFMA.FTZ R111, R84, R111, R68 ;  /* 0x0000006f546f7223 */ /* 0x000fe40000010044 */
[----:B------:R-:W3:Y:S01]  /*40e0*/  LDG.E.128 R68, [R122.64+0x25000] ;  /* 0x025000047a447981 */ /* 0x000ee2000c1e1d00 */
        /* <DEDUP_REMOVED lines=9> */
[----:B------:R-:W-:-:S04]  /*4180*/  FFMA.FTZ R8, R101, R8, R85 ;  /* 0x0000000865087223 */ /* 0x000fc80000010055 */
[----:B------:R-:W-:Y:S01]  /*4190*/  FFMA.FTZ R8, R100, R9, R8 ;  /* 0x0000000964087223 */ /* 0x000fe20000010008 */
[----:B------:R-:W-:Y:S01]  /*41a0*/  PRMT R9, RZ, 0x5410, R4 ;  /* 0x00005410ff097816 */ /* 0x000fe20000000004 */
[----:B------:R-:W-:Y:S02]  /*41b0*/  FFMA.FTZ R109, R84, R109, R20 ;  /* 0x0000006d546d7223 */ /* 0x000fe40000010014 */
[----:B------:R-:W3:Y:S02]  /*41c0*/  LDG.E.128 R20, [R122.64+0x28800] ;  /* 0x028800047a147981 */ /* 0x000ee4000c1e1d00 */
[----:B------:R-:W-:Y:S01]  /*41d0*/  FFMA.FTZ R121, R102, R9, R121 ;  /* 0x0000000966797223 */ /* 0x000fe20000010079 */
        /* <DEDUP_REMOVED lines=26> */
[----:B------:R-:W-:Y:S02]  /*4380*/  PRMT R7, RZ, 0x5410, R25 ;  /* 0x00005410ff077816 */ /* 0x000fe40000000019 */
        /* <DEDUP_REMOVED lines=27> */
[----:B------:R-:W3:Y:S01]  /*4540*/  LDG.E.128 R72, [R122.64+0xd000] ;  /* 0x00d000047a487981 */ /* 0x000ee2000c1e1d00 */
[----:B------:R-:W-:Y:S01]  /*4550*/  PRMT R17, RZ, 0x5410, R18 ;  /* 0x00005410ff117816 */ /* 0x000fe20000000012 */
[----:B------:R-:W-:Y:S01]  /*4560*/  FFMA.FTZ R102, R100, R27, R16 ;  /* 0x0000001b64667223 */ /* 0x000fe20000010010 */
[--C-:B----4-:R-:W-:Y:S01]  /*4570*/  PRMT R16, RZ, 0x5410, R32.reuse ;  /* 0x00005410ff107816 */ /* 0x110fe20000000020 */
[----:B------:R-:W-:Y:S01]  /*4580*/  FFMA.FTZ R24, R7, R24, R25 ;  /* 0x0000001807187223 */ /* 0x000fe20000010019 */
[----:B------:R-:W-:Y:S01]  /*4590*/  PRMT R32, RZ, 0x7610, R32 ;  /* 0x00007610ff207816 */ /* 0x000fe20000000020 */
[----:B------:R-:W4:Y:S02]  /*45a0*/  LDG.E.128 R88, [R122.64+0x10800] ;  /* 0x010800047a587981 */ /* 0x000f24000c1e1d00 */
[----:B------:R-:W-:Y:S01]  /*45b0*/  FFMA.FTZ R24, R8, R17, R24 ;  /* 0x0000001108187223 */ /* 0x000fe20000010018 */
[----:B------:R-:W-:Y:S01]  /*45c0*/  PRMT R17, RZ, 0x7610, R18 ;  /* 0x00007610ff117816 */ /* 0x000fe20000000012 */
[----:B------:R-:W-:-:S04]  /*45d0*/  FFMA.FTZ R16, R4, R16, R119 ;  /* 0x0000001004107223 */ /* 0x000fc80000010077 */
        /* <DEDUP_REMOVED lines=11> */
[----:B-----5:R-:W-:Y:S01]  /*4690*/  PRMT R16, RZ, 0x5410, R56 ;  /* 0x00005410ff107816 */ /* 0x020fe20000000038 */
[----:B------:R-:W-:Y:S01]  /*46a0*/  FFMA.FTZ R65, R86, R65, R80 ;  /* 0x0000004156417223 */ /* 0x000fe20000010050 */
[----:B------:R-:W-:Y:S01]  /*46b0*/  PRMT R103, RZ, 0x7610, R67 ;  /* 0x00007610ff677816 */ /* 0x000fe20000000043 */
[----:B------:R-:W5:Y:S01]  /*46c0*/  LDG.E.128 R80, [R122.64+0x6000] ;  /* 0x006000047a507981 */ /* 0x000f62000c1e1d00 */
[----:B------:R-:W-:Y:S01]  /*46d0*/  PRMT R56, RZ, 0x7610, R56 ;  /* 0x00007610ff387816 */ /* 0x000fe20000000038 */
[----:B------:R-:W-:Y:S02]  /*46e0*/  FFMA.FTZ R117, R4, R16, R117 ;  /* 0x0000001004757223 */ /* 0x000fe40000010075 */
[----:B------:R-:W-:Y:S01]  /*46f0*/  FFMA.FTZ R103, R84, R103, R65 ;  /* 0x0000006754677223 */ /* 0x000fe20000010041 */
[----:B------:R-:W-:Y:S01]  /*4700*/  PRMT R27, RZ, 0x5410, R57 ;  /* 0x00005410ff1b7816 */ /* 0x000fe20000000039 */
[----:B------:R-:W4:Y:S01]  /*4710*/  LDG.E.128 R64, [R124.64+0x2800] ;  /* 0x002800047c407981 */ /* 0x000f22000c1e1d00 */
[----:B------:R-:W-:Y:S01]  /*4720*/  FFMA.FTZ R56, R5, R56, R117 ;  /* 0x0000003805387223 */ /* 0x000fe20000010075 */
[----:B------:R-:W-:-:S02]  /*4730*/  PRMT R32, RZ, 0x7610, R57 ;  /* 0x00007610ff207816 */ /* 0x000fc40000000039 */
[----:B------:R-:W-:Y:S01]  /*4740*/  PRMT R33, RZ, 0x5410, R58 ;  /* 0x00005410ff217816 */ /* 0x000fe2000000003a */
[----:B------:R-:W-:Y:S01]  /*4750*/  FFMA.FTZ R56, R6, R27, R56 ;  /* 0x0000001b06387223 */ /* 0x000fe20000010038 */
[----:B------:R-:W-:Y:S01]  /*4760*/  PRMT R77, RZ, 0x5410, R79 ;  /* 0x00005410ff4d7816 */ /* 0x000fe2000000004f */
[----:B------:R-:W4:Y:S02]  /*4770*/  LDG.E.128 R16, [R122.64+0x14000] ;  /* 0x014000047a107981 */ /* 0x000f24000c1e1d00 */
[----:B------:R-:W-:-:S04]  /*4780*/  FFMA.FTZ R32, R7, R32, R56 ;  /* 0x0000002007207223 */ /* 0x000fc80000010038 */
[----:B------:R-:W-:Y:S01]  /*4790*/  FFMA.FTZ R32, R8, R33, R32 ;  /* 0x0000002108207223 */ /* 0x000fe20000010020 */
[--C-:B------:R-:W-:Y:S02]  /*47a0*/  PRMT R33, RZ, 0x5410, R28.reuse ;  /* 0x00005410ff217816 */ /* 0x100fe4000000001c */
[----:B------:R-:W-:-:S03]  /*47b0*/  PRMT R28, RZ, 0x7610, R28 ;  /* 0x00007610ff1c7816 */ /* 0x000fc6000000001c */
[----:B------:R-:W-:Y:S01]  /*47c0*/  FFMA.FTZ R115, R4, R33, R115 ;  /* 0x0000002104737223 */ /* 0x000fe20000010073 */
[----:B------:R-:W-:-:S03]  /*47d0*/  PRMT R33, RZ, 0x7610, R58 ;  /* 0x00007610ff217816 */ /* 0x000fc6000000003a */
[----:B------:R-:W-:Y:S01]  /*47e0*/  FFMA.FTZ R115, R5, R28, R115 ;  /* 0x0000001c05737223 */ /* 0x000fe20000010073 */
[--C-:B------:R-:W-:Y:S01]  /*47f0*/  PRMT R28, RZ, 0x5410, R59.reuse ;  /* 0x00005410ff1c7816 */ /* 0x100fe2000000003b */
[----:B------:R-:W-:Y:S01]  /*4800*/  FFMA.FTZ R32, R10, R33, R32 ;  /* 0x000000210a207223 */ /* 0x000fe20000010020 */
[----:B------:R-:W-:Y:S01]  /*4810*/  PRMT R59, RZ, 0x7610, R59 ;  /* 0x00007610ff3b7816 */ /* 0x000fe2000000003b */
[----:B------:R-:W-:Y:S02]  /*4820*/  FFMA.FTZ R76, R86, R77, R76 ;  /* 0x0000004d564c7223 */ /* 0x000fe4000001004c */
[----:B------:R-:W-:Y:S01]  /*4830*/  FFMA.FTZ R28, R9, R28, R32 ;  /* 0x0000001c091c7223 */ /* 0x000fe20000010020 */
[----:B------:R-:W-:Y:S02]  /*4840*/  PRMT R85, RZ, 0x7610, R79 ;  /* 0x00007610ff557816 */ /* 0x000fe4000000004f */
[--C-:B------:R-:W-:Y:S01]  /*4850*/  PRMT R33, RZ, 0x5410, R29.reuse ;  /* 0x00005410ff217816 */ /* 0x100fe2000000001d */
[----:B------:R-:W-:Y:S01]  /*4860*/  FFMA.FTZ R108, R100, R59, R28 ;  /* 0x0000003b646c7223 */ /* 0x000fe2000001001c */
[----:B------:R-:W-:Y:S01]  /*4870*/  PRMT R28, RZ, 0x7610, R29 ;  /* 0x00007610ff1c7816 */ /* 0x000fe2000000001d */
[----:B------:R-:W-:Y:S01]  /*4880*/  FFMA.FTZ R85, R84, R85, R76 ;  /* 0x0000005554557223 */ /* 0x000fe2000001004c */
[----:B------:R-:W-:Y:S01]  /*4890*/  PRMT R29, RZ, 0x5410, R52 ;  /* 0x00005410ff1d7816 */ /* 0x000fe20000000034 */
[----:B------:R-:W5:Y:S01]  /*48a0*/  LDG.E.128 R76, [R122.64+0x9800] ;  /* 0x009800047a4c7981 */ /* 0x000f62000c1e1d00 */
[----:B------:R-:W-:-:S03]  /*48b0*/  FFMA.FTZ R33, R6, R33, R115 ;  /* 0x0000002106217223 */ /* 0x000fc60000010073 */
[----:B------:R-:W-:Y:S01]  /*48c0*/  FFMA.FTZ R113, R4, R29, R113 ;  /* 0x0000001d04717223 */ /* 0x000fe20000010071 */
[----:B------:R-:W-:Y:S01]  /*48d0*/  PRMT R29, RZ, 0x5410, R30 ;  /* 0x00005410ff1d7816 */ /* 0x000fe2000000001e */
[----:B------:R-:W-:Y:S01]  /*48e0*/  FFMA.FTZ R28, R7, R28, R33 ;  /* 0x0000001c071c7223 */ /* 0x000fe20000010021 */
[----:B------:R-:W-:Y:S01]  /*48f0*/  PRMT R25, RZ, 0x5410, R34 ;  /* 0x00005410ff197816 */ /* 0x000fe20000000022 */
[----:B------:R-:W5:Y:S02]  /*4900*/  LDG.E.128 R56, [R122.64+0x1b000] ;  /* 0x01b000047a387981 */ /* 0x000f64000c1e1d00 */
        /* <DEDUP_REMOVED lines=13> */
[----:B--2---:R-:W-:Y:S01]  /*49e0*/  PRMT R28, RZ, 0x5410, R44 ;  /* 0x00005410ff1c7816 */ /* 0x004fe2000000002c */
[----:B------:R-:W-:Y:S01]  /*49f0*/  FFMA.FTZ R30, R7, R30, R52 ;  /* 0x0000001e071e7223 */ /* 0x000fe20000010034 */
[----:B------:R-:W-:-:S03]  /*4a00*/  PRMT R44, RZ, 0x7610, R44 ;  /* 0x00007610ff2c7816 */ /* 0x000fc6000000002c */
[----:B------:R-:W-:Y:S01]  /*4a10*/  FFMA.FTZ R30, R8, R29, R30 ;  /* 0x0000001d081e7223 */ /* 0x000fe2000001001e */
[----:B------:R-:W-:Y:S01]  /*4a20*/  PRMT R29, RZ, 0x7610, R54 ;  /* 0x00007610ff1d7816 */ /* 0x000fe20000000036 */
[----:B------:R-:W-:-:S04]  /*4a30*/  FFMA.FTZ R28, R4, R28, R111 ;  /* 0x0000001c041c7223 */ /* 0x000fc8000001006f */
[----:B------:R-:W-:Y:S01]  /*4a40*/  FFMA.FTZ R44, R5, R44, R28 ;  /* 0x0000002c052c7223 */ /* 0x000fe2000001001c */
[--C-:B------:R-:W-:Y:S01]  /*4a50*/  PRMT R28, RZ, 0x5410, R55.reuse ;  /* 0x00005410ff1c7816 */ /* 0x100fe20000000037 */
[----:B------:R-:W-:Y:S01]  /*4a60*/  FFMA.FTZ R29, R10, R29, R30 ;  /* 0x0000001d0a1d7223 */ /* 0x000fe2000001001e */
[----:B------:R-:W-:Y:S02]  /*4a70*/  PRMT R111, RZ, 0x7610, R55 ;  /* 0x00007610ff6f7816 */ /* 0x000fe40000000037 */
[----:B---3--:R-:W-:Y:S01]  /*4a80*/  PRMT R31, RZ, 0x5410, R49 ;  /* 0x00005410ff1f7816 */ /* 0x008fe20000000031 */
[----:B------:R-:W-:Y:S01]  /*4a90*/  FFMA.FTZ R28, R9, R28, R29 ;  /* 0x0000001c091c7223 */ /* 0x000fe2000001001d */
[--C-:B------:R-:W-:Y:S01]  /*4aa0*/  PRMT R29, RZ, 0x5410, R45.reuse ;  /* 0x00005410ff1d7816 */ /* 0x100fe2000000002d */
[----:B------:R-:W-:Y:S01]  /*4ab0*/  FFMA.FTZ R24, R8, R25, R24 ;  /* 0x0000001908187223 */ /* 0x000fe20000010018 */
[----:B------:R-:W2:Y:S01]  /*4ac0*/  LDG.E.128 R52, [R122.64+0x22000] ;  /* 0x022000047a347981 */ /* 0x000ea2000c1e1d00 */
        /* <DEDUP_REMOVED lines=27> */
[--C-:B------:R-:W-:Y:S01]  /*4c80*/  PRMT R36, RZ, 0x5410, R51.reuse ;  /* 0x00005410ff247816 */ /* 0x100fe20000000033 */
        /* <DEDUP_REMOVED lines=11> */
[----:B------:R-:W-:Y:S02]  /*4d40*/  FFMA.FTZ R106, R9, R24, R25 ;  /* 0x00000018096a7223 */ /* 0x000fe40000010019 */
[----:B------:R-:W2:Y:S01]  /*4d50*/  LDG.E.128 R24, [R122.64+0x17800] ;  /* 0x017800047a187981 */ /* 0x000ea2000c1e1d00 */
        /* <DEDUP_REMOVED lines=35> */
[----:B------:R-:W-:Y:S02]  /*4f90*/  FFMA.FTZ R106, R100, R35, R106 ;  /* 0x00000023646a7223 */ /* 0x000fe4000001006a */
[----:B------:R-:W-:Y:S01]  /*4fa0*/  FFMA.FTZ R68, R7, R40, R41 ;  /* 0x0000002807447223 */ /* 0x000fe20000010029 */
[----:B------:R-:W3:Y:S03]  /*4fb0*/  LDG.E.128 R32, [R122.64+0x1e800] ;  /* 0x01e800047a207981 */ /* 0x000ee6000c1e1d00 */
[----:B------:R-:W-:Y:S01]  /*4fc0*/  FFMA.FTZ R68, R8, R69, R68 ;  /* 0x0000004508447223 */ /* 0x000fe20000010044 */
[----:B------:R-:W-:Y:S01]  /*4fd0*/  PRMT R69, RZ, 0x7610, R70 ;  /* 0x00007610ff457816 */ /* 0x000fe20000000046 */
[----:B------:R-:W3:Y:S01]  /*4fe0*/  LDG.E.128 R40, [R122.64+0x2c800] ;  /* 0x02c800047a287981 */ /* 0x000ee2000c1e1d00 */
        /* <DEDUP_REMOVED lines=8> */
[----:B------:R-:W-:Y:S02]  /*5070*/  PRMT R68, RZ, 0x7610, R21 ;  /* 0x00007610ff447816 */ /* 0x000fe40000000015 */
[----:B------:R-:W-:Y:S01]  /*5080*/  PRMT R21, RZ, 0x5410, R22 ;  /* 0x00005410ff157816 */ /* 0x000fe20000000016 */
[----:B------:R-:W-:Y:S01]  /*5090*/  FFMA.FTZ R112, R100, R71, R20 ;  /* 0x0000004764707223 */ /* 0x000fe20000010014 */
[--C-:B------:R-:W-:Y:S01]  /*50a0*/  PRMT R20, RZ, 0x5410, R96.reuse ;  /* 0x00005410ff147816 */ /* 0x100fe20000000060 */
        /* <DEDUP_REMOVED lines=8> */
[----:B------:R-:W-:Y:S01]  /*5130*/  PRMT R20, RZ, 0x5410, R23 ;  /* 0x00005410ff147816 */ /* 0x000fe20000000017 */
[----:B------:R-:W-:-:S04]  /*5140*/  FFMA.FTZ R21, R10, R21, R68 ;  /* 0x000000150a157223 */ /* 0x000fc80000010044 */
        /* <DEDUP_REMOVED lines=17> */
[----:B------:R-:W-:Y:S01]  /*5260*/  PRMT R101, RZ, 0x7610, R99 ;  /* 0x00007610ff657816 */ /* 0x000fe20000000063 */
[----:B------:R-:W3:Y:S02]  /*5270*/  LDG.E.128 R20, [R122.64+0x33800] ;  /* 0x033800047a147981 */ /* 0x000ee4000c1e1d00 */
[----:B------:R-:W-:Y:S01]  /*5280*/  FFMA.FTZ R12, R9, R12, R96 ;  /* 0x0000000c090c7223 */ /* 0x000fe20000010060 */
[----:B------:R-:W-:Y:S01]  /*5290*/  PRMT R96, RZ, 0x7610, R13 ;  /* 0x00007610ff607816 */ /* 0x000fe2000000000d */
[----:B------:R-:W3:Y:S02]  /*52a0*/  LDG.E.128 R68, [R122.64+0x6800] ;  /* 0x006800047a447981 */ /* 0x000ee4000c1e1d00 */
[----:B------:R-:W-:Y:S01]  /*52b0*/  FFMA.FTZ R101, R100, R101, R12 ;  /* 0x0000006564657223 */ /* 0x000fe2000001000c */
[----:B------:R-:W-:Y:S01]  /*52c0*/  PRMT R12, RZ, 0x5410, R92 ;  /* 0x00005410ff0c7816 */ /* 0x000fe2000000005c */
[----:B------:R-:W-:Y:S01]  /*52d0*/  FFMA.FTZ R114, R7, R96, R97 ;  /* 0x0000006007727223 */ /* 0x000fe20000010061 */
[--C-:B------:R-:W-:Y:S01]  /*52e0*/  PRMT R13, RZ, 0x5410, R14.reuse ;  /* 0x00005410ff0d7816 */ /* 0x100fe2000000000e */
[----:B------:R-:W3:Y:S02]  /*52f0*/  LDG.E.128 R96, [R122.64+0xa000] ;  /* 0x00a000047a607981 */ /* 0x000ee4000c1e1d00 */
        /* <DEDUP_REMOVED lines=17> */
[----:B----4-:R-:W-:Y:S01]  /*5410*/  PRMT R93, RZ, 0x5410, R64 ;  /* 0x00005410ff5d7816 */ /* 0x010fe20000000040 */
[----:B------:R-:W4:Y:S02]  /*5420*/  LDG.E.128 R36, [R124.64+0x3000] ;  /* 0x003000047c247981 */ /* 0x000f24000c1e1d00 */
[----:B------:R-:W-:Y:S01]  /*5430*/  FFMA.FTZ R8, R8, R5, R4 ;  /* 0x0000000508087223 */ /* 0x000fe20000010004 */
[----:B------:R-:W-:Y:S02]  /*5440*/  PRMT R4, RZ, 0x5410, R60 ;  /* 0x00005410ff047816 */ /* 0x000fe4000000003c */
[----:B------:R-:W-:Y:S02]  /*5450*/  PRMT R13, RZ, 0x7610, R94 ;  /* 0x00007610ff0d7816 */ /* 0x000fe4000000005e */
[----:B------:R-:W-:-:S02]  /*5460*/  PRMT R114, RZ, 0x5410, R95 ;  /* 0x00005410ff727816 */ /* 0x000fc4000000005f */
[----:B------:R-:W-:Y:S01]  /*5470*/  PRMT R11, RZ, 0x7610, R95 ;  /* 0x00007610ff0b7816 */ /* 0x000fe2000000005f */
[----:B------:R-:W-:Y:S01]  /*5480*/  FFMA.FTZ R102, R93, R4, R102 ;  /* 0x000000045d667223 */ /* 0x000fe20000010066 */
[----:B------:R-:W-:Y:S01]  /*5490*/  PRMT R60, RZ, 0x7610, R60 ;  /* 0x00007610ff3c7816 */ /* 0x000fe2000000003c */
[----:B------:R-:W-:Y:S01]  /*54a0*/  FFMA.FTZ R8, R10, R13, R8 ;  /* 0x0000000d0a087223 */ /* 0x000fe20000010008 */
[----:B------:R-:W-:Y:S01]  /*54b0*/  PRMT R95, RZ, 0x7610, R64 ;  /* 0x00007610ff5f7816 */ /* 0x000fe20000000040 */
[----:B------:R-:W4:Y:S01]  /*54c0*/  LDG.E.128 R4, [R122.64+0xd800] ;  /* 0x00d800047a047981 */ /* 0x000f22000c1e1d00 */
        /* <DEDUP_REMOVED lines=11> */
[----:B-----5:R-:W-:Y:S01]  /*5580*/  PRMT R8, RZ, 0x5410, R80 ;  /* 0x00005410ff087816 */ /* 0x020fe20000000050 */
[----:B------:R-:W5:Y:S01]  /*5590*/  LDG.E.128 R12, [R122.64+0x11000] ;  /* 0x011000047a0c7981 */ /* 0x000f62000c1e1d00 */
[----:B------:R-:W-:Y:S01]  /*55a0*/  PRMT R116, RZ, 0x7610, R66 ;  /* 0x00007610ff747816 */ /* 0x000fe20000000042 */
[----:B------:R-:W-:Y:S01]  /*55b0*/  FFMA.FTZ R60, R100, R9, R60 ;  /* 0x00000009643c7223 */ /* 0x000fe2000001003c */
[----:B------:R-:W-:Y:S01]  /*55c0*/  PRMT R9, RZ, 0x7610, R62 ;  /* 0x00007610ff097816 */ /* 0x000fe2000000003e */
[----:B------:R-:W-:Y:S01]  /*55d0*/  FFMA.FTZ R104, R93, R8, R104 ;  /* 0x000000085d687223 */ /* 0x000fe20000010068 */
[----:B------:R-:W-:-:S02]  /*55e0*/  PRMT R115, RZ, 0x5410, R67 ;  /* 0x00005410ff737816 */ /* 0x000fc40000000043 */
        /* <DEDUP_REMOVED lines=9> */
[----:B------:R-:W-:Y:S02]  /*5680*/  PRMT R65, RZ, 0x5410, R82 ;  /* 0x00005410ff417816 */ /* 0x000fe40000000052 */
[----:B------:R-:W-:Y:S01]  /*5690*/  PRMT R76, RZ, 0x7610, R76 ;  /* 0x00007610ff4c7816 */ /* 0x000fe2000000004c */
[----:B------:R-:W-:-:S02]  /*56a0*/  FFMA.FTZ R81, R102, R81, R104 ;  /* 0x0000005166517223 */ /* 0x000fc40000010068 */
        /* <DEDUP_REMOVED lines=64> */
[----:B------:R-:W-:Y:S01]  /*5ab0*/  PRMT R17, RZ, 0x5410, R18 ;  /* 0x00005410ff117816 */ /* 0x000fe20000000012 */
[----:B------:R-:W2:Y:S01]  /*5ac0*/  LDG.E.128 R60, [R122.64+0x18000] ;  /* 0x018000047a3c7981 */ /* 0x000ea2000c1e1d00 */
[----:B------:R-:W-:Y:S01]  /*5ad0*/  PRMT R24, RZ, 0x7610, R24 ;  /* 0x00007610ff187816 */ /* 0x000fe20000000018 */
[----:B------:R-:W-:-:S02]  /*5ae0*/  FFMA.FTZ R16, R93, R16, R109 ;  /* 0x000000105d107223 */ /* 0x000fc4000001006d */
[----:B------:R-:W-:Y:S01]  /*5af0*/  FFMA.FTZ R111, R100, R17, R111 ;  /* 0x00000011646f7223 */ /* 0x000fe2000001006f */
[--C-:B------:R-:W-:Y:S01]  /*5b00*/  PRMT R17, RZ, 0x5410, R25.reuse ;  /* 0x00005410ff117816 */ /* 0x100fe20000000019 */
[----:B------:R-:W-:Y:S01]  /*5b10*/  FFMA.FTZ R16, R95, R24, R16 ;  /* 0x000000185f107223 */ /* 0x000fe20000010010 */
[----:B------:R-:W-:Y:S01]  /*5b20*/  PRMT R25, RZ, 0x7610, R25 ;  /* 0x00007610ff197816 */ /* 0x000fe20000000019 */
[----:B------:R-:W2:Y:S02]  /*5b30*/  LDG.E.128 R64, [R122.64+0x1b800] ;  /* 0x01b800047a407981 */ /* 0x000ea4000c1e1d00 */
        /* <DEDUP_REMOVED lines=22> */
[----:B---3--:R-:W-:Y:S01]  /*5ca0*/  PRMT R88, RZ, 0x5410, R32 ;  /* 0x00005410ff587816 */ /* 0x008fe20000000020 */
[----:B------:R-:W3:Y:S01]  /*5cb0*/  LDG.E.128 R8, [R122.64+0x14800] ;  /* 0x014800047a087981 */ /* 0x000ee2000c1e1d00 */
        /* <DEDUP_REMOVED lines=13> */
[----:B------:R-:W-:-:S05]  /*5d90*/  PRMT R57, RZ, 0x7610, R58 ;  /* 0x00007610ff397816 */ /* 0x000fca000000003a */
        /* <DEDUP_REMOVED lines=10> */
[----:B------:R-:W-:-:S04]  /*5e40*/  FFMA.FTZ R52, R95, R52, R103 ;  /* 0x000000345f347223 */ /* 0x000fc80000010067 */
        /* <DEDUP_REMOVED lines=11> */
[----:B------:R-:W-:-:S05]  /*5f00*/  PRMT R53, RZ, 0x7610, R54 ;  /* 0x00007610ff357816 */ /* 0x000fca0000000036 */
[----:B------:R-:W-:Y:S02]  /*5f10*/  FFMA.FTZ R52, R116, R53, R52 ;  /* 0x0000003574347223 */ /* 0x000fe40000010034 */
        /* <DEDUP_REMOVED lines=13> */
[--C-:B------:R-:W-:Y:S02]  /*5ff0*/  PRMT R28, RZ, 0x5410, R31.reuse ;  /* 0x00005410ff1c7816 */ /* 0x100fe4000000001f */
[----:B------:R-:W-:Y:S02]  /*6000*/  PRMT R44, RZ, 0x7610, R44 ;  /* 0x00007610ff2c7816 */ /* 0x000fe4000000002c */
[----:B------:R-:W-:Y:S01]  /*6010*/  PRMT R90, RZ, 0x7610, R31 ;  /* 0x00007610ff5a7816 */ /* 0x000fe2000000001f */
[----:B------:R-:W-:-:S02]  /*6020*/  FFMA.FTZ R91, R115, R28, R29 ;  /* 0x0000001c735b7223 */ /* 0x000fc4000001001d */
[----:B------:R-:W-:Y:S01]  /*6030*/  FFMA.FTZ R113, R95, R44, R113 ;  /* 0x0000002c5f717223 */ /* 0x000fe20000010071 */
[----:B------:R-:W-:Y:S01]  /*6040*/  PRMT R82, RZ, 0x7610, R27 ;  /* 0x00007610ff527816 */ /* 0x000fe2000000001b */
[----:B------:R-:W-:Y:S01]  /*6050*/  FFMA.FTZ R44, R117, R90, R91 ;  /* 0x0000005a752c7223 */ /* 0x000fe2000001005b */
[--C-:B------:R-:W-:Y:S01]  /*6060*/  PRMT R91, RZ, 0x5410, R45.reuse ;  /* 0x00005410ff5b7816 */ /* 0x100fe2000000002d */
[----:B------:R-:W2:Y:S01]  /*6070*/  LDG.E.128 R28, [R122.64+0x34000] ;  /* 0x034000047a1c7981 */ /* 0x000ea2000c1e1d00 */
[----:B------:R-:W-:-:S03]  /*6080*/  PRMT R45, RZ, 0x7610, R45 ;  /* 0x00007610ff2d7816 */ /* 0x000fc6000000002d */
[----:B------:R-:W-:Y:S01]  /*6090*/  FFMA.FTZ R113, R94, R91, R113 ;  /* 0x0000005b5e717223 */ /* 0x000fe20000010071 */
[----:B------:R-:W-:Y:S02]  /*60a0*/  PRMT R91, RZ, 0x5410, R46 ;  /* 0x00005410ff5b7816 */ /* 0x000fe4000000002e */
[----:B------:R-:W-:Y:S01]  /*60b0*/  PRMT R46, RZ, 0x5410, R48 ;  /* 0x00005410ff2e7816 */ /* 0x000fe20000000030 */
[----:B------:R-:W-:Y:S01]  /*60c0*/  FFMA.FTZ R113, R102, R45, R113 ;  /* 0x0000002d66717223 */ /* 0x000fe20000010071 */
[----:B----4-:R-:W-:Y:S02]  /*60d0*/  PRMT R45, RZ, 0x5410, R36 ;  /* 0x00005410ff2d7816 */ /* 0x010fe40000000024 */
[----:B------:R-:W-:Y:S02]  /*60e0*/  PRMT R90, RZ, 0x7610, R47 ;  /* 0x00007610ff5a7816 */ /* 0x000fe4000000002f */
[----:B------:R-:W-:Y:S01]  /*60f0*/  PRMT R47, RZ, 0x7610, R48 ;  /* 0x00007610ff2f7816 */ /* 0x000fe20000000030 */
[----:B------:R-:W-:Y:S01]  /*6100*/  FFMA.FTZ R80, R45, R46, R80 ;  /* 0x0000002e2d507223 */ /* 0x000fe20000010050 */
[----:B------:R-:W-:-:S02]  /*6110*/  PRMT R46, RZ, 0x7610, R36 ;  /* 0x00007610ff2e7816 */ /* 0x000fc40000000024 */
        /* <DEDUP_REMOVED lines=22> */
[----:B------:R-:W-:Y:S02]  /*6280*/  FFMA.FTZ R49, R94, R49, R40 ;  /* 0x000000315e317223 */ /* 0x000fe40000010028 */
[C---:B------:R-:W-:Y:S02]  /*6290*/  FFMA.FTZ R82, R117.reuse, R82, R24 ;  /* 0x0000005275527223 */ /* 0x040fe40000010018 */
[----:B------:R-:W-:Y:S01]  /*62a0*/  FFMA.FTZ R50, R102, R41, R49 ;  /* 0x0000002966327223 */ /* 0x000fe20000010031 */
[----:B------:R-:W4:Y:S01]  /*62b0*/  LDG.E.128 R24, [R122.64+0x26000] ;  /* 0x026000047a187981 */ /* 0x000f22000c1e1d00 */
        /* <DEDUP_REMOVED lines=43> */
[----:B------:R-:W4:Y:S01]  /*6570*/  LDG.E.128 R56, [R122.64+0x29800] ;  /* 0x029800047a387981 */ /* 0x000f22000c1e1d00 */
[----:B------:R-:W-:Y:S01]  /*6580*/  FFMA.FTZ R48, R37, R20, R48 ;  /* 0x0000001425307223 */ /* 0x000fe20000010030 */
[----:B------:R-:W-:Y:S02]  /*6590*/  PRMT R20, RZ, 0x5410, R70 ;  /* 0x00005410ff147816 */ /* 0x000fe40000000046 */
        /* <DEDUP_REMOVED lines=14> */
[----:B------:R-:W4:Y:S01]  /*6680*/  LDG.E.128 R32, [R122.64+0x2d000] ;  /* 0x02d000047a207981 */ /* 0x000f22000c1e1d00 */
        /* <DEDUP_REMOVED lines=13> */
[--C-:B-----5:R-:W-:Y:S02]  /*6760*/  PRMT R4, RZ, 0x5410, R12.reuse ;  /* 0x00005410ff047816 */ /* 0x120fe4000000000c */
[----:B------:R-:W-:Y:S01]  /*6770*/  PRMT R69, RZ, 0x7610, R12 ;  /* 0x00007610ff457816 */ /* 0x000fe2000000000c */
[----:B------:R-:W-:Y:S02]  /*6780*/  FFMA.FTZ R78, R46, R51, R78 ;  /* 0x000000332e4e7223 */ /* 0x000fe4000001004e */
[----:B------:R-:W-:Y:S01]  /*6790*/  FFMA.FTZ R4, R45, R4, R79 ;  /* 0x000000042d047223 */ /* 0x000fe2000001004f */
[----:B------:R-:W-:-:S03]  /*67a0*/  PRMT R51, RZ, 0x5410, R5 ;  /* 0x00005410ff337816 */ /* 0x000fc60000000005 */
[----:B------:R-:W-:Y:S01]  /*67b0*/  FFMA.FTZ R69, R46, R69, R4 ;  /* 0x000000452e457223 */ /* 0x000fe20000010004 */
[----:B------:R-:W-:Y:S01]  /*67c0*/  PRMT R4, RZ, 0x7610, R5 ;  /* 0x00007610ff047816 */ /* 0x000fe20000000005 */
[C---:B------:R-:W-:Y:S01]  /*67d0*/  FFMA.FTZ R51, R36.reuse, R51, R78 ;  /* 0x0000003324337223 */ /* 0x040fe2000001004e */
        /* <DEDUP_REMOVED lines=19> */
[----:B---3--:R-:W-:-:S05]  /*6910*/  PRMT R6, RZ, 0x5410, R8 ;  /* 0x00005410ff067816 */ /* 0x008fca0000000008 */
[----:B------:R-:W-:Y:S01]  /*6920*/  FFMA.FTZ R81, R45, R6, R81 ;  /* 0x000000062d517223 */ /* 0x000fe20000010051 */
[----:B------:R-:W-:Y:S02]  /*6930*/  PRMT R6, RZ, 0x7610, R15 ;  /* 0x00007610ff067816 */ /* 0x000fe4000000000f */
[----:B------:R-:W-:-:S03]  /*6940*/  PRMT R7, RZ, 0x7610, R8 ;  /* 0x00007610ff077816 */ /* 0x000fc60000000008 */
[----:B------:R-:W-:Y:S01]  /*6950*/  FFMA.FTZ R5, R39, R6, R5 ;  /* 0x0000000627057223 */ /* 0x000fe20000010005 */
[----:B--2---:R-:W-:Y:S01]  /*6960*/  PRMT R6, RZ, 0x5410, R60 ;  /* 0x00005410ff067816 */ /* 0x004fe2000000003c */
[----:B------:R-:W-:Y:S01]  /*6970*/  FFMA.FTZ R91, R40, R91, R104 ;  /* 0x0000005b285b7223 */ /* 0x000fe20000010068 */
[----:B------:R-:W-:Y:S01]  /*6980*/  PRMT R13, RZ, 0x7610, R60 ;  /* 0x00007610ff0d7816 */ /* 0x000fe2000000003c */
[C---:B------:R-:W-:Y:S01]  /*6990*/  FFMA.FTZ R81, R46.reuse, R7, R81 ;  /* 0x000000072e517223 */ /* 0x040fe20000010051 */
[----:B------:R-:W-:Y:S01]  /*69a0*/  PRMT R7, RZ, 0x5410, R9 ;  /* 0x00005410ff077816 */ /* 0x000fe20000000009 */
[----:B------:R-:W-:Y:S02]  /*69b0*/  FFMA.FTZ R6, R45, R6, R82 ;  /* 0x000000062d067223 */ /* 0x000fe40000010052 */
[----:B------:R-:W-:Y:S02]  /*69c0*/  FFMA.FTZ R41, R39, R80, R91 ;  /* 0x0000005027297223 */ /* 0x000fe4000001005b */
[----:B------:R-:W-:Y:S01]  /*69d0*/  FFMA.FTZ R13, R46, R13, R6 ;  /* 0x0000000d2e0d7223 */ /* 0x000fe20000010006 */
[----:B------:R-:W-:Y:S01]  /*69e0*/  PRMT R6, RZ, 0x7610, R9 ;  /* 0x00007610ff067816 */ /* 0x000fe20000000009 */
[----:B------:R-:W-:Y:S01]  /*69f0*/  FFMA.FTZ R7, R36, R7, R81 ;  /* 0x0000000724077223 */ /* 0x000fe20000010051 */
[----:B------:R-:W0:Y:S01]  /*6a00*/  SHFL.BFLY PT, R80, R41, 0x10, 0x1f ;  /* 0x0e001f0029507f89 */ /* 0x000e2200000e0000 */
[----:B------:R-:W-:-:S02]  /*6a10*/  PRMT R9, RZ, 0x5410, R61 ;  /* 0x00005410ff097816 */ /* 0x000fc4000000003d */
[----:B------:R-:W-:Y:S01]  /*6a20*/  FFMA.FTZ R7, R37, R6, R7 ;  /* 0x0000000625077223 */ /* 0x000fe20000010007 */
[--C-:B------:R-:W-:Y:S02]  /*6a30*/  PRMT R6, RZ, 0x5410, R10.reuse ;  /* 0x00005410ff067816 */ /* 0x100fe4000000000a */
        /* <DEDUP_REMOVED lines=12> */
[----:B------:R-:W-:Y:S02]  /*6b00*/  FFMA.FTZ R8, R38, R9, R8 ;  /* 0x0000000926087223 */ /* 0x000fe40000010008 */
[----:B0-----:R-:W-:Y:S02]  /*6b10*/  FADD.FTZ R41, R41, R80 ;  /* 0x0000005029297221 */ /* 0x001fe40000010000 */
[----:B------:R-:W-:Y:S01]  /*6b20*/  FFMA.FTZ R9, R39, R6, R7 ;  /* 0x0000000627097223 */ /* 0x000fe20000010007 */
[--C-:B------:R-:W-:Y:S02]  /*6b30*/  PRMT R7, RZ, 0x5410, R63.reuse ;  /* 0x00005410ff077816 */ /* 0x100fe4000000003f */
[----:B------:R-:W0:Y:S01]  /*6b40*/  SHFL.BFLY PT, R12, R41, 0x8, 0x1f ;  /* 0x0d001f00290c7f89 */ /* 0x000e2200000e0000 */
[----:B------:R-:W-:-:S02]  /*6b50*/  PRMT R6, RZ, 0x7610, R63 ;  /* 0x00007610ff067816 */ /* 0x000fc4000000003f */
[----:B------:R-:W-:Y:S01]  /*6b60*/  FFMA.FTZ R7, R40, R7, R8 ;  /* 0x0000000728077223 */ /* 0x000fe20000010008 */
[----:B------:R-:W-:-:S03]  /*6b70*/  PRMT R21, RZ, 0x7610, R21 ;  /* 0x00007610ff157816 */ /* 0x000fc60000000015 */
[----:B------:R-:W-:Y:S01]  /*6b80*/  FFMA.FTZ R10, R39, R6, R7 ;  /* 0x00000006270a7223 */ /* 0x000fe20000010007 */
[----:B------:R-:W-:Y:S01]  /*6b90*/  PRMT R7, RZ, 0x5410, R22 ;  /* 0x00005410ff077816 */ /* 0x000fe20000000016 */
[----:B------:R-:W-:Y:S01]  /*6ba0*/  FFMA.FTZ R21, R102, R21, R49 ;  /* 0x0000001566157223 */ /* 0x000fe20000010031 */
[----:B------:R-:W-:Y:S01]  /*6bb0*/  PRMT R86, RZ, 0x7610, R86 ;  /* 0x00007610ff567816 */ /* 0x000fe20000000056 */
[----:B------:R-:W1:Y:S01]  /*6bc0*/  SHFL.BFLY PT, R50, R9, 0x10, 0x1f ;  /* 0x0e001f0009327f89 */ /* 0x000e6200000e0000 */
[----:B------:R-:W-:Y:S01]  /*6bd0*/  PRMT R6, RZ, 0x5410, R87 ;  /* 0x00005410ff067816 */ /* 0x000fe20000000057 */
[----:B------:R-:W-:Y:S02]  /*6be0*/  FFMA.FTZ R21, R100, R7, R21 ;  /* 0x0000000764157223 */ /* 0x000fe40000010015 */
[----:B------:R-:W2:Y:S01]  /*6bf0*/  SHFL.BFLY PT, R49, R10, 0x10, 0x1f ;  /* 0x0e001f000a317f89 */ /* 0x000ea200000e0000 */
[----:B------:R-:W-:Y:S01]  /*6c00*/  FFMA.FTZ R43, R116, R86, R43 ;  /* 0x00000056742b7223 */ /* 0x000fe2000001002b */
[----:B------:R-:W-:-:S02]  /*6c10*/  PRMT R7, RZ, 0x7610, R22 ;  /* 0x00007610ff077816 */ /* 0x000fc40000000016 */
[----:B------:R-:W3:Y:S01]  /*6c20*/  SHFL.BFLY PT, R11, R20, 0x10, 0x1f ;  /* 0x0e001f00140b7f89 */ /* 0x000ee200000e0000 */
[----:B------:R-:W-:Y:S01]  /*6c30*/  FFMA.FTZ R43, R115, R6, R43 ;  /* 0x00000006732b7223 */ /* 0x000fe2000001002b */
[----:B------:R-:W-:Y:S01]  /*6c40*/  PRMT R6, RZ, 0x5410, R23 ;  /* 0x00005410ff067816 */ /* 0x000fe20000000017 */
[----:B------:R-:W-:Y:S01]  /*6c50*/  FFMA.FTZ R7, R116, R7, R21 ;  /* 0x0000000774077223 */ /* 0x000fe20000010015 */
[----:B------:R-:W-:Y:S01]  /*6c60*/  PRMT R8, RZ, 0x7610, R23 ;  /* 0x00007610ff087816 */ /* 0x000fe20000000017 */
[----:B0-----:R-:W-:Y:S01]  /*6c70*/  FADD.FTZ R41, R41, R12 ;  /* 0x0000000c29297221 */ /* 0x001fe20000010000 */
[--C-:B------:R-:W-:Y:S01]  /*6c80*/  PRMT R12, RZ, 0x5410, R64.reuse ;  /* 0x00005410ff0c7816 */ /* 0x100fe20000000040 */
[----:B------:R-:W-:Y:S01]  /*6c90*/  FFMA.FTZ R7, R115, R6, R7 ;  /* 0x0000000673077223 */ /* 0x000fe20000010007 */
[----:B------:R-:W0:Y:S03]  /*6ca0*/  SHFL.BFLY PT, R13, R48, 0x10, 0x1f ;  /* 0x0e001f00300d7f89 */ /* 0x000e2600000e0000 */
[----:B------:R-:W-:Y:S01]  /*6cb0*/  FFMA.FTZ R8, R117, R8, R7 ;  /* 0x0000000875087223 */ /* 0x000fe20000010007 */
[----:B------:R-:W-:Y:S01]  /*6cc0*/  PRMT R7, RZ, 0x7610, R64 ;  /* 0x00007610ff077816 */ /* 0x000fe20000000040 */
[----:B------:R-:W-:-:S04]  /*6cd0*/  FFMA.FTZ R12, R45, R12, R83 ;  /* 0x0000000c2d0c7223 */ /* 0x000fc80000010053 */
[----:B------:R-:W-:Y:S02]  /*6ce0*/  FFMA.FTZ R12, R46, R7, R12 ;  /* 0x000000072e0c7223 */ /* 0x000fe4000001000c */
[----:B-1----:R-:W-:Y:S02]  /*6cf0*/  FADD.FTZ R7, R9, R50 ;  /* 0x0000003209077221 */ /* 0x002fe40000010000 */
[----:B--2---:R-:W-:Y:S01]  /*6d00*/  FADD.FTZ R9, R10, R49 ;  /* 0x000000310a097221 */ /* 0x004fe20000010000 */
[----:B------:R-:W-:Y:S01]  /*6d10*/  PRMT R10, RZ, 0x5410, R72 ;  /* 0x00005410ff0a7816 */ /* 0x000fe20000000048 */
[----:B---3--:R-:W-:Y:S01]  /*6d20*/  FADD.FTZ R20, R20, R11 ;  /* 0x0000000b14147221 */ /* 0x008fe20000010000 */
[----:B------:R-:W-:-:S03]  /*6d30*/  PRMT R11, RZ, 0x5410, R65 ;  /* 0x00005410ff0b7816 */ /* 0x000fc60000000041 */
[----:B------:R-:W-:Y:S01]  /*6d40*/  FFMA.FTZ R88, R45, R10, R88 ;  /* 0x0000000a2d587223 */ /* 0x000fe20000010058 */
[----:B------:R-:W-:Y:S01]  /*6d50*/  PRMT R10, RZ, 0x7610, R65 ;  /* 0x00007610ff0a7816 */ /* 0x000fe20000000041 */
[----:B------:R-:W-:Y:S02]  /*6d60*/  FFMA.FTZ R11, R36, R11, R12 ;  /* 0x0000000b240b7223 */ /* 0x000fe4000001000c */
[----:B0-----:R-:W-:Y:S02]  /*6d70*/  FADD.FTZ R48, R48, R13 ;  /* 0x0000000d30307221 */ /* 0x001fe40000010000 */
        /* <DEDUP_REMOVED lines=8> */
[----:B------:R-:W0:Y:S01]  /*6e00*/  SHFL.BFLY PT, R14, R5, 0x10, 0x1f ;  /* 0x0e001f00050e7f89 */ /* 0x000e2200000e0000 */
        /* <DEDUP_REMOVED lines=9> */
[----:B------:R-:W-:Y:S01]  /*6ea0*/  PRMT R11, RZ, 0x7610, R74 ;  /* 0x00007610ff0b7816 */ /* 0x000fe2000000004a */
[----:B------:R-:W1:Y:S04]  /*6eb0*/  SHFL.BFLY PT, R15, R4, 0x10, 0x1f ;  /* 0x0e001f00040f7f89 */ /* 0x000e6800000e0000 */
[----:B------:R-:W-:Y:S01]  /*6ec0*/  FFMA.FTZ R12, R38, R11, R12 ;  /* 0x0000000b260c7223 */ /* 0x000fe2000001000c */
[----:B------:R-:W-:Y:S01]  /*6ed0*/  PRMT R11, RZ, 0x5410, R75 ;  /* 0x00005410ff0b7816 */ /* 0x000fe2000000004b */
[----:B0-----:R-:W-:Y:S01]  /*6ee0*/  FADD.FTZ R5, R5, R14 ;  /* 0x0000000e05057221 */ /* 0x001fe20000010000 */
[----:B------:R-:W-:-:S03]  /*6ef0*/  PRMT R14, RZ, 0x5410, R16 ;  /* 0x00005410ff0e7816 */ /* 0x000fc60000000010 */
[----:B------:R-:W-:Y:S01]  /*6f00*/  FFMA.FTZ R11, R40, R11, R12 ;  /* 0x0000000b280b7223 */ /* 0x000fe2000001000c */
[----:B------:R-:W-:Y:S01]  /*6f10*/  PRMT R12, RZ, 0x7610, R75 ;  /* 0x00007610ff0c7816 */ /* 0x000fe2000000004b */
[----:B------:R-:W-:Y:S01]  /*6f20*/  FFMA.FTZ R14, R45, R14, R89 ;  /* 0x0000000e2d0e7223 */ /* 0x000fe20000010059 */
[----:B------:R-:W-:-:S03]  /*6f30*/  PRMT R13, RZ, 0x7610, R16 ;  /* 0x00007610ff0d7816 */ /* 0x000fc60000000010 */
[----:B------:R-:W-:Y:S01]  /*6f40*/  FFMA.FTZ R11, R39, R12, R11 ;  /* 0x0000000c270b7223 */ /* 0x000fe2000001000b */
[----:B----4-:R-:W-:Y:S01]  /*6f50*/  PRMT R12, RZ, 0x5410, R24 ;  /* 0x00005410ff0c7816 */ /* 0x010fe20000000018 */
[----:B------:R-:W-:Y:S01]  /*6f60*/  FFMA.FTZ R14, R46, R13, R14 ;  /* 0x0000000d2e0e7223 */ /* 0x000fe2000001000e */
[----:B------:R-:W-:-:S03]  /*6f70*/  PRMT R13, RZ, 0x5410, R17 ;  /* 0x00005410ff0d7816 */ /* 0x000fc60000000011 */
[----:B------:R-:W-:Y:S01]  /*6f80*/  FFMA.FTZ R44, R45, R12, R44 ;  /* 0x0000000c2d2c7223 */ /* 0x000fe2000001002c */
[----:B------:R-:W-:Y:S01]  /*6f90*/  PRMT R12, RZ, 0x7610, R17 ;  /* 0x00007610ff0c7816 */ /* 0x000fe20000000011 */
[----:B------:R-:W-:Y:S02]  /*6fa0*/  FFMA.FTZ R13, R36, R13, R14 ;  /* 0x0000000d240d7223 */ /* 0x000fe4000001000e */
[----:B-1----:R-:W-:Y:S02]  /*6fb0*/  FADD.FTZ R4, R4, R15 ;  /* 0x0000000f04047221 */ /* 0x002fe40000010000 */
        /* <DEDUP_REMOVED lines=83> */
[----:B------:R-:W-:-:S05]  /*74f0*/  PRMT R8, RZ, 0x7610, R55 ;  /* 0x00007610ff087816 */ /* 0x000fca0000000037 */
[----:B------:R-:W-:Y:S01]  /*7500*/  FFMA.FTZ R8, R39, R8, R15 ;  /* 0x0000000827087223 */ /* 0x000fe2000001000f */
[--C-:B------:R-:W-:Y:S02]  /*7510*/  PRMT R15, RZ, 0x5410, R31.reuse ;  /* 0x00005410ff0f7816 */ /* 0x100fe4000000001f */
[----:B------:R-:W-:-:S03]  /*7520*/  PRMT R16, RZ, 0x7610, R31 ;  /* 0x00007610ff107816 */ /* 0x000fc6000000001f */
[----:B------:R-:W-:-:S04]  /*7530*/  FFMA.FTZ R15, R40, R15, R17 ;  /* 0x0000000f280f7223 */ /* 0x000fc80000010011 */
[----:B------:R-:W-:Y:S01]  /*7540*/  FFMA.FTZ R15, R39, R16, R15 ;  /* 0x00000010270f7223 */ /* 0x000fe2000001000f */
[----:B------:R-:W0:Y:S04]  /*7550*/  SHFL.BFLY PT, R17, R20, 0x8, 0x1f ;  /* 0x0d001f0014117f89 */ /* 0x000e2800000e0000 */
[----:B------:R-:W1:Y:S04]  /*7560*/  SHFL.BFLY PT, R23, R10, 0x10, 0x1f ;  /* 0x0e001f000a177f89 */ /* 0x000e6800000e0000 */
[----:B------:R-:W2:Y:S04]  /*7570*/  SHFL.BFLY PT, R26, R11, 0x10, 0x1f ;  /* 0x0e001f000b1a7f89 */ /* 0x000ea800000e0000 */
[----:B------:R-:W3:Y:S04]  /*7580*/  SHFL.BFLY PT, R25, R12, 0x10, 0x1f ;  /* 0x0e001f000c197f89 */ /* 0x000ee800000e0000 */
        /* <DEDUP_REMOVED lines=40> */
[----:B------:R-:W-:Y:S01]  /*7810*/  FADD.FTZ R35, R32, R35 ;  /* 0x0000002320237221 */ /* 0x000fe20000010000 */
[----:B------:R-:W0:Y:S01]  /*7820*/  SHFL.BFLY PT, R4, R17, 0x4, 0x1f ;  /* 0x0c801f0011047f89 */ /* 0x000e2200000e0000 */
[----:B------:R-:W-:-:S03]  /*7830*/  FADD.FTZ R18, R41, R18 ;  /* 0x0000001229127221 */ /* 0x000fc60000010000 */
        /* <DEDUP_REMOVED lines=38> */
[----:B------:R-:W1:Y:S04]  /*7aa0*/  SHFL.BFLY PT, R27, R14, 0x2, 0x1f ;  /* 0x0c401f000e1b7f89 */ /* 0x000e6800000e0000 */
[----:B------:R-:W3:Y:S04]  /*7ab0*/  SHFL.BFLY PT, R28, R29, 0x2, 0x1f ;  /* 0x0c401f001d1c7f89 */ /* 0x000ee800000e0000 */
[----:B------:R-:W5:Y:S04]  /*7ac0*/  SHFL.BFLY PT, R30, R31, 0x2, 0x1f ;  /* 0x0c401f001f1e7f89 */ /* 0x000f6800000e0000 */
[----:B------:R-:W5:Y:S04]  /*7ad0*/  SHFL.BFLY PT, R32, R33, 0x2, 0x1f ;  /* 0x0c401f0021207f89 */ /* 0x000f6800000e0000 */
[----:B------:R-:W5:Y:S04]  /*7ae0*/  SHFL.BFLY PT, R34, R35, 0x2, 0x1f ;  /* 0x0c401f0023227f89 */ /* 0x000f6800000e0000 */
[----:B------:R-:W5:Y:S01]  /*7af0*/  SHFL.BFLY PT, R7, R18, 0x1, 0x1f ;  /* 0x0c201f0012077f89 */ /* 0x000f6200000e0000 */
[----:B------:R-:W-:Y:S01]  /*7b00*/  LOP3.LUT P0, RZ, R2, 0x1f, RZ, 0xc0, !PT ;  /* 0x0000001f02ff7812 */ /* 0x000fe2000780c0ff */
[----:B0-----:R-:W-:Y:S01]  /*7b10*/  FADD.FTZ R9, R4, R9 ;  /* 0x0000000904097221 */ /* 0x001fe20000010000 */
[----:B------:R-:W-:Y:S01]  /*7b20*/  SHF.R.S32.HI R5, RZ, 0x1f, R2 ;  /* 0x0000001fff057819 */ /* 0x000fe20000011402 */
[----:B-1----:R-:W-:-:S02]  /*7b30*/  FADD.FTZ R11, R6, R11 ;  /* 0x0000000b060b7221 */ /* 0x002fc40000010000 */
[----:B--2---:R-:W-:Y:S02]  /*7b40*/  FADD.FTZ R13, R8, R13 ;  /* 0x0000000d080d7221 */ /* 0x004fe40000010000 */
[----:B---3--:R-:W-:Y:S02]  /*7b50*/  FADD.FTZ R15, R10, R15 ;  /* 0x0000000f0a0f7221 */ /* 0x008fe40000010000 */
[----:B----4-:R-:W-:Y:S02]  /*7b60*/  FADD.FTZ R17, R16, R17 ;  /* 0x0000001110117221 */ /* 0x010fe40000010000 */
[----:B-----5:R-:W-:Y:S02]  /*7b70*/  FADD.FTZ R19, R22, R19 ;  /* 0x0000001316137221 */ /* 0x020fe40000010000 */
[----:B------:R-:W-:Y:S02]  /*7b80*/  FADD.FTZ R21, R24, R21 ;  /* 0x0000001518157221 */ /* 0x000fe40000010000 */
[----:B------:R-:W-:-:S02]  /*7b90*/  FADD.FTZ R23, R26, R23 ;  /* 0x000000171a177221 */ /* 0x000fc40000010000 */
[----:B------:R-:W-:Y:S02]  /*7ba0*/  FADD.FTZ R25, R12, R25 ;  /* 0x000000190c197221 */ /* 0x000fe40000010000 */
[----:B------:R-:W-:Y:S02]  /*7bb0*/  FADD.FTZ R27, R14, R27 ;  /* 0x0000001b0e1b7221 */ /* 0x000fe40000010000 */
[----:B------:R-:W-:Y:S02]  /*7bc0*/  FADD.FTZ R28, R29, R28 ;  /* 0x0000001c1d1c7221 */ /* 0x000fe40000010000 */
[----:B------:R-:W-:Y:S02]  /*7bd0*/  FADD.FTZ R30, R31, R30 ;  /* 0x0000001e1f1e7221 */ /* 0x000fe40000010000 */
[----:B------:R-:W-:Y:S02]  /*7be0*/  FADD.FTZ R32, R33, R32 ;  /* 0x0000002021207221 */ /* 0x000fe40000010000 */
[----:B------:R-:W-:Y:S01]  /*7bf0*/  FADD.FTZ R34, R35, R34 ;  /* 0x0000002223227221 */ /* 0x000fe20000010000 */
[----:B------:R-:W-:Y:S01]  /*7c00*/  ISETP.NE.AND P1, PT, R2, RZ, PT ;  /* 0x000000ff0200720c */ /* 0x000fe20003f25270 */
[----:B------:R-:W-:Y:S01]  /*7c10*/  @!P0 FADD.FTZ R18, R18, R7 ;  /* 0x0000000712128221 */ /* 0x000fe20000010000 */
[----:B------:R-:W-:Y:S01]  /*7c20*/  LEA.HI R5, R5, R2, RZ, 0x5 ;  /* 0x0000000205057211 */ /* 0x000fe200078f28ff */
[----:B------:R-:W-:Y:S04]  /*7c30*/  SHFL.BFLY PT, R4, R11, 0x1, 0x1f ;  /* 0x0c201f000b047f89 */ /* 0x000fe800000e0000 */
        /* <DEDUP_REMOVED lines=8> */
[----:B------:R-:W2:Y:S04]  /*7cc0*/  SHFL.BFLY PT, R22, R27, 0x1, 0x1f ;  /* 0x0c201f001b167f89 */ /* 0x000ea800000e0000 */
[----:B------:R-:W4:Y:S04]  /*7cd0*/  SHFL.BFLY PT, R7, R28, 0x1, 0x1f ;  /* 0x0c201f001c077f89 */ /* 0x000f2800000e0000 */
[----:B------:R-:W5:Y:S04]  /*7ce0*/  SHFL.BFLY PT, R29, R30, 0x1, 0x1f ;  /* 0x0c201f001e1d7f89 */ /* 0x000f6800000e0000 */
[----:B------:R-:W5:Y:S04]  /*7cf0*/  SHFL.BFLY PT, R31, R32, 0x1, 0x1f ;  /* 0x0c201f00201f7f89 */ /* 0x000f6800000e0000 */
[----:B------:R-:W5:Y:S01]  /*7d00*/  SHFL.BFLY PT, R33, R34, 0x1, 0x1f ;  /* 0x0c201f0022217f89 */ /* 0x000f6200000e0000 */
[----:B------:R-:W-:Y:S01]  /*7d10*/  SHF.R.S32.HI R5, RZ, 0x5, R5 ;  /* 0x00000005ff057819 */ /* 0x000fe20000011405 */
        /* <DEDUP_REMOVED lines=14> */
[----:B------:R0:W-:Y:S04]  /*7e00*/  @!P0 STS [R5.X4], R18 ;  /* 0x0000001205008388 */ /* 0x0001e80000004800 */
        /* <DEDUP_REMOVED lines=22> */
[----:B------:R-:W5:Y:S04]  /*7f70*/  LDS.128 R8, [0x70] ;  /* 0x00007000ff087984 */ /* 0x000f680000000c00 */
[----:B------:R-:W5:Y:S04]  /*7f80*/  LDS.128 R12, [0x80] ;  /* 0x00008000ff0c7984 */ /* 0x000f680000000c00 */
[----:B------:R-:W5:Y:S04]  /*7f90*/  LDS.128 R24, [0x90] ;  /* 0x00009000ff187984 */ /* 0x000f680000000c00 */
[----:B------:R-:W5:Y:S01]  /*7fa0*/  LDS.128 R40, [RZ] ;  /* 0x00000000ff287984 */ /* 0x000f620000000c00 */
[----:B0-----:R-:W-:-:S04]  /*7fb0*/  FADD.FTZ R20, RZ, R20 ;  /* 0x00000014ff147221 */ /* 0x001fc80000010000 */
[----:B------:R-:W-:Y:S02]  /*7fc0*/  FADD.FTZ R21, R20, R21 ;  /* 0x0000001514157221 */ /* 0x000fe40000010000 */
[----:B-1----:R-:W-:Y:S02]  /*7fd0*/  FADD.FTZ R36, RZ, R36 ;  /* 0x00000024ff247221 */ /* 0x002fe40000010000 */
[----:B--2---:R-:W-:Y:S02]  /*7fe0*/  FADD.FTZ R32, RZ, R32 ;  /* 0x00000020ff207221 */ /* 0x004fe40000010000 */
[----:B------:R-:W-:Y:S02]  /*7ff0*/  FADD.FTZ R22, R21, R22 ;  /* 0x0000001615167221 */ /* 0x000fe40000010000 */
[----:B---3--:R-:W-:Y:S02]  /*8000*/  FADD.FTZ R28, RZ, R28 ;  /* 0x0000001cff1c7221 */ /* 0x008fe40000010000 */
[----:B------:R-:W-:-:S02]  /*8010*/  FADD.FTZ R37, R36, R37 ;  /* 0x0000002524257221 */ /* 0x000fc40000010000 */
[----:B------:R-:W-:Y:S02]  /*8020*/  FADD.FTZ R33, R32, R33 ;  /* 0x0000002120217221 */ /* 0x000fe40000010000 */
[----:B------:R-:W-:Y:S02]  /*8030*/  FADD.FTZ R29, R28, R29 ;  /* 0x0000001d1c1d7221 */ /* 0x000fe40000010000 */
[----:B----4-:R-:W-:Y:S02]  /*8040*/  FADD.FTZ R16, RZ, R16 ;  /* 0x00000010ff107221 */ /* 0x010fe40000010000 */
[----:B------:R-:W-:Y:S02]  /*8050*/  FADD.FTZ R2, R22, R23 ;  /* 0x0000001716027221 */ /* 0x000fe40000010000 */
[----:B------:R-:W-:Y:S01]  /*8060*/  FADD.FTZ R38, R37, R38 ;  /* 0x0000002625267221 */ /* 0x000fe20000010000 */
[----:B------:R-:W0:Y:S01]  /*8070*/  LDS.128 R20, [0xa0] ;  /* 0x0000a000ff147984 */ /* 0x000e220000000c00 */
[----:B------:R-:W-:Y:S01]  /*8080*/  FADD.FTZ R34, R33, R34 ;  /* 0x0000002221227221 */ /* 0x000fe20000010000 */
[----:B------:R-:W-:Y:S01]  /*8090*/  F2FP.BF16.PACK_AB R28, RZ, R2 ;  /* 0x00000002ff1c723e */ /* 0x000fe200000010ff */
[----:B------:R-:W-:-:S02]  /*80a0*/  FADD.FTZ R30, R29, R30 ;  /* 0x0000001e1d1e7221 */ /* 0x000fc40000010000 */
[----:B------:R-:W-:Y:S01]  /*80b0*/  FADD.FTZ R17, R16, R17 ;  /* 0x0000001110117221 */ /* 0x000fe20000010000 */
[----:B------:R-:W-:Y:S01]  /*80c0*/  PRMT R32, R28, 0x7610, R32 ;  /* 0x000076101c207816 */ /* 0x000fe20000000020 */
[----:B------:R-:W-:Y:S02]  /*80d0*/  FADD.FTZ R38, R38, R39 ;  /* 0x0000002726267221 */ /* 0x000fe40000010000 */
[----:B------:R-:W-:Y:S02]  /*80e0*/  FADD.FTZ R34, R34, R35 ;  /* 0x0000002322227221 */ /* 0x000fe40000010000 */
[----:B------:R-:W-:Y:S01]  /*80f0*/  FADD.FTZ R30, R30, R31 ;  /* 0x0000001f1e1e7221 */ /* 0x000fe20000010000 */
[----:B------:R-:W-:Y:S01]  /*8100*/  F2FP.BF16.PACK_AB R38, RZ, R38 ;  /* 0x00000026ff26723e */ /* 0x000fe200000010ff */
[----:B------:R-:W-:Y:S01]  /*8110*/  FADD.FTZ R18, R17, R18 ;  /* 0x0000001211127221 */ /* 0x000fe20000010000 */
[----:B------:R-:W-:Y:S01]  /*8120*/  F2FP.BF16.PACK_AB R34, RZ, R34 ;  /* 0x00000022ff22723e */ /* 0x000fe200000010ff */
[----:B------:R-:W-:Y:S01]  /*8130*/  IMAD.WIDE R2, R0, R3, c[0x0][0x160] ;  /* 0x0000580000027625 */ /* 0x000fe200078e0203 */
[----:B------:R-:W-:-:S02]  /*8140*/  F2FP.BF16.PACK_AB R0, RZ, R30 ;  /* 0x0000001eff00723e */ /* 0x000fc400000010ff */
[----:B------:R-:W-:Y:S01]  /*8150*/  PRMT R44, R38, 0x7610, R44 ;  /* 0x00007610262c7816 */ /* 0x000fe2000000002c */
[----:B------:R-:W-:Y:S01]  /*8160*/  FADD.FTZ R18, R18, R19 ;  /* 0x0000001312127221 */ /* 0x000fe20000010000 */
[----:B------:R-:W-:Y:S01]  /*8170*/  PRMT R46, R0, 0x7610, R46 ;  /* 0x00007610002e7816 */ /* 0x000fe2000000002e */
[----:B------:R-:W-:Y:S01]  /*8180*/  STG.E.U16 [R2.64+0x300], R32 ;  /* 0x0003002002007986 */ /* 0x000fe2000c101504 */
[----:B------:R-:W-:Y:S01]  /*8190*/  PRMT R45, R34, 0x7610, R45 ;  /* 0x00007610222d7816 */ /* 0x000fe2000000002d */
[----:B-----5:R-:W-:Y:S01]  /*81a0*/  FADD.FTZ R4, RZ, R4 ;  /* 0x00000004ff047221 */ /* 0x020fe20000010000 */
[----:B------:R-:W-:Y:S01]  /*81b0*/  F2FP.BF16.PACK_AB R0, RZ, R18 ;  /* 0x00000012ff00723e */ /* 0x000fe200000010ff */
[----:B------:R-:W1:Y:S01]  /*81c0*/  LDS.128 R28, [0xb0] ;  /* 0x0000b000ff1c7984 */ /* 0x000e620000000c00 */
[----:B------:R-:W-:Y:S02]  /*81d0*/  FADD.FTZ R8, RZ, R8 ;  /* 0x00000008ff087221 */ /* 0x000fe40000010000 */
[----:B------:R-:W-:Y:S01]  /*81e0*/  FADD.FTZ R12, RZ, R12 ;  /* 0x0000000cff0c7221 */ /* 0x000fe20000010000 */
[----:B------:R-:W2:Y:S01]  /*81f0*/  LDS.128 R16, [0xc0] ;  /* 0x0000c000ff107984 */ /* 0x000ea20000000c00 */
[----:B------:R-:W-:-:S02]  /*8200*/  FADD.FTZ R24, RZ, R24 ;  /* 0x00000018ff187221 */ /* 0x000fc40000010000 */
[----:B------:R-:W-:Y:S01]  /*8210*/  FADD.FTZ R40, RZ, R40 ;  /* 0x00000028ff287221 */ /* 0x000fe20000010000 */
[----:B------:R-:W3:Y:S01]  /*8220*/  LDS.128 R36, [0xd0] ;  /* 0x0000d000ff247984 */ /* 0x000ee20000000c00 */
[----:B------:R-:W-:Y:S02]  /*8230*/  FADD.FTZ R5, R4, R5 ;  /* 0x0000000504057221 */ /* 0x000fe40000010000 */
[----:B------:R-:W-:Y:S01]  /*8240*/  FADD.FTZ R9, R8, R9 ;  /* 0x0000000908097221 */ /* 0x000fe20000010000 */
[----:B------:R-:W4:Y:S01]  /*8250*/  LDS.128 R32, [0xe0] ;  /* 0x0000e000ff207984 */ /* 0x000f220000000c00 */
[----:B------:R-:W-:Y:S02]  /*8260*/  FADD.FTZ R13, R12, R13 ;  /* 0x0000000d0c0d7221 */ /* 0x000fe40000010000 */
[----:B0-----:R-:W-:Y:S01]  /*8270*/  FADD.FTZ R20, RZ, R20 ;  /* 0x00000014ff147221 */ /* 0x001fe20000010000 */
[----:B------:R-:W-:Y:S01]  /*8280*/  STG.E.U16 [R2.64+0x600], R44 ;  /* 0x0006002c02007986 */ /* 0x000fe2000c101504 */
[----:B------:R-:W-:-:S02]  /*8290*/  FADD.FTZ R25, R24, R25 ;  /* 0x0000001918197221 */ /* 0x000fc40000010000 */
[----:B------:R-:W-:Y:S01]  /*82a0*/  FADD.FTZ R21, R20, R21 ;  /* 0x0000001514157221 */ /* 0x000fe20000010000 */
[----:B------:R-:W-:Y:S01]  /*82b0*/  STG.E.U16 [R2.64+0x900], R45 ;  /* 0x0009002d02007986 */ /* 0x000fe2000c101504 */
[----:B------:R-:W-:Y:S02]  /*82c0*/  FADD.FTZ R41, R40, R41 ;  /* 0x0000002928297221 */ /* 0x000fe40000010000 */
[----:B------:R-:W-:Y:S01]  /*82d0*/  FADD.FTZ R6, R5, R6 ;  /* 0x0000000605067221 */ /* 0x000fe20000010000 */
[----:B------:R-:W-:Y:S01]  /*82e0*/  STG.E.U16 [R2.64+0xc00], R46 ;  /* 0x000c002e02007986 */ /* 0x000fe2000c101504 */
[----:B------:R-:W-:Y:S02]  /*82f0*/  FADD.FTZ R10, R9, R10 ;  /* 0x0000000a090a7221 */ /* 0x000fe40000010000 */
[----:B------:R-:W-:Y:S01]  /*8300*/  FADD.FTZ R14, R13, R14 ;  /* 0x0000000e0d0e7221 */ /* 0x000fe20000010000 */
[----:B------:R-:W-:Y:S01]  /*8310*/  STG.E.U16 [R2.64+0xf00], R0 ;  /* 0x000f000002007986 */ /* 0x000fe2000c101504 */
[----:B------:R-:W-:-:S02]  /*8320*/  FADD.FTZ R26, R25, R26 ;  /* 0x0000001a191a7221 */ /* 0x000fc40000010000 */
[----:B------:R-:W-:Y:S02]  /*8330*/  FADD.FTZ R22, R21, R22 ;  /* 0x0000001615167221 */ /* 0x000fe40000010000 */
[----:B------:R-:W-:Y:S02]  /*8340*/  FADD.FTZ R42, R41, R42 ;  /* 0x0000002a292a7221 */ /* 0x000fe40000010000 */
[----:B------:R-:W-:Y:S02]  /*8350*/  FADD.FTZ R6, R6, R7 ;  /* 0x0000000706067221 */ /* 0x000fe40000010000 */
[----:B------:R-:W-:Y:S02]  /*8360*/  FADD.FTZ R10, R10, R11 ;  /* 0x0000000b0a0a7221 */ /* 0x000fe40000010000 */
[----:B------:R-:W-:Y:S01]  /*8370*/  FADD.FTZ R14, R14, R15 ;  /* 0x0000000f0e0e7221 */ /* 0x000fe20000010000 */
[----:B------:R-:W-:Y:S01]  /*8380*/  F2FP.BF16.PACK_AB R6, RZ, R6 ;  /* 0x00000006ff06723e */ /* 0x000fe200000010ff */
[----:B-1----:R-:W-:Y:S01]  /*8390*/  FADD.FTZ R28, RZ, R28 ;  /* 0x0000001cff1c7221 */ /* 0x002fe20000010000 */
[----:B------:R-:W-:Y:S01]  /*83a0*/  F2FP.BF16.PACK_AB R10, RZ, R10 ;  /* 0x0000000aff0a723e */ /* 0x000fe200000010ff */
[----:B------:R-:W-:Y:S01]  /*83b0*/  FADD.FTZ R26, R26, R27 ;  /* 0x0000001b1a1a7221 */ /* 0x000fe20000010000 */
[----:B------:R-:W-:Y:S01]  /*83c0*/  F2FP.BF16.PACK_AB R14, RZ, R14 ;  /* 0x0000000eff0e723e */ /* 0x000fe200000010ff */
[----:B--2---:R-:W-:Y:S01]  /*83d0*/  FADD.FTZ R16, RZ, R16 ;  /* 0x00000010ff107221 */ /* 0x004fe20000010000 */
[----:B------:R-:W-:Y:S01]  /*83e0*/  STG.E.U16 [R2.64+0x1200], R6 ;  /* 0x0012000602007986 */ /* 0x000fe2000c101504 */
[----:B------:R-:W-:Y:S01]  /*83f0*/  FADD.FTZ R29, R28, R29 ;  /* 0x0000001d1c1d7221 */ /* 0x000fe20000010000 */
[----:B------:R-:W-:Y:S01]  /*8400*/  F2FP.BF16.PACK_AB R26, RZ, R26 ;  /* 0x0000001aff1a723e */ /* 0x000fe200000010ff */
[----:B---3--:R-:W-:Y:S01]  /*8410*/  FADD.FTZ R36, RZ, R36 ;  /* 0x00000024ff247221 */ /* 0x008fe20000010000 */
[----:B------:R-:W-:Y:S01]  /*8420*/  STG.E.U16 [R2.64+0x1500], R10 ;  /* 0x0015000a02007986 */ /* 0x000fe2000c101504 */
[----:B------:R-:W-:-:S02]  /*8430*/  FADD.FTZ R17, R16, R17 ;  /* 0x0000001110117221 */ /* 0x000fc40000010000 */
[----:B----4-:R-:W-:Y:S01]  /*8440*/  FADD.FTZ R32, RZ, R32 ;  /* 0x00000020ff207221 */ /* 0x010fe20000010000 */
[----:B------:R-:W-:Y:S01]  /*8450*/  STG.E.U16 [R2.64+0x1800], R14 ;  /* 0x0018000e02007986 */ /* 0x000fe2000c101504 */
[----:B------:R-:W-:Y:S02]  /*8460*/  FADD.FTZ R37, R36, R37 ;  /* 0x0000002524257221 */ /* 0x000fe40000010000 */
[----:B------:R-:W-:Y:S01]  /*8470*/  FADD.FTZ R33, R32, R33 ;  /* 0x0000002120217221 */ /* 0x000fe20000010000 */
[----:B------:R-:W-:Y:S01]  /*8480*/  STG.E.U16 [R2.64+0x1b00], R26 ;  /* 0x001b001a02007986 */ /* 0x000fe2000c101504 */
[----:B------:R-:W-:Y:S02]  /*8490*/  FADD.FTZ R30, R29, R30 ;  /* 0x0000001e1d1e7221 */ /* 0x000fe40000010000 */
[----:B------:R-:W-:Y:S02]  /*84a0*/  FADD.FTZ R18, R17, R18 ;  /* 0x0000001211127221 */ /* 0x000fe40000010000 */
[----:B------:R-:W-:-:S02]  /*84b0*/  FADD.FTZ R38, R37, R38 ;  /* 0x0000002625267221 */ /* 0x000fc40000010000 */
[----:B------:R-:W-:Y:S02]  /*84c0*/  FADD.FTZ R34, R33, R34 ;  /* 0x0000002221227221 */ /* 0x000fe40000010000 */
[----:B------:R-:W-:Y:S02]  /*84d0*/  FADD.FTZ R22, R22, R23 ;  /* 0x0000001716167221 */ /* 0x000fe40000010000 */
[----:B------:R-:W-:Y:S02]  /*84e0*/  FADD.FTZ R30, R30, R31 ;  /* 0x0000001f1e1e7221 */ /* 0x000fe40000010000 */
        /* <DEDUP_REMOVED lines=14> */
[----:B------:R-:W-:Y:S04]  /*85d0*/  STG.E.U16 [R2.64], R42 ;  /* 0x0000002a02007986 */ /* 0x000fe8000c101504 */
[----:B------:R-:W-:Y:S01]  /*85e0*/  STG.E.U16 [R2.64+0x2a00], R34 ;  /* 0x002a002202007986 */ /* 0x000fe2000c101504 */
[----:B------:R-:W-:Y:S05]  /*85f0*/  EXIT ;  /* 0x000000000000794d */ /* 0x000fea0003800000 */
.L_x_1:
        /* <DEDUP_REMOVED lines=16> */
.L_x_33:


//--------------------- .text._Z30router_gemm_kernel_bf16_outputI13__nv_bfloat16Li128ELi8ELi14ELi384ELi7168EEvPS0_PKT_S4_ --------------------------
	.section	.text._Z30router_gemm_kernel_bf16_outputI13__nv_bfloat16Li128ELi8ELi14ELi384ELi7168EEvPS0_PKT_S4_,"ax",@progbits
	.sectioninfo	@"SHI_REGISTERS=128"
	.align	128
        .global         _Z30router_gemm_kernel_bf16_outputI13__nv_bfloat16Li128ELi8ELi14ELi384ELi7168EEvPS0_PKT_S4_
        .type           _Z30router_gemm_kernel_bf16_outputI13__nv_bfloat16Li128ELi8ELi14ELi384ELi7168EEvPS0_PKT_S4_,@function
        .size           _Z30router_gemm_kernel_bf16_outputI13__nv_bfloat16Li128ELi8ELi14ELi384ELi7168EEvPS0_PKT_S4_,(.L_x_34 - _Z30router_gemm_kernel_bf16_outputI13__nv_bfloat16Li128ELi8ELi14ELi384ELi7168EEvPS0_PKT_S4_)
        .other          _Z30router_gemm_kernel_bf16_outputI13__nv_bfloat16Li128ELi8ELi14ELi384ELi7168EEvPS0_PKT_S4_,@"STO_CUDA_ENTRY STV_DEFAULT"
_Z30router_gemm_kernel_bf16_outputI13__nv_bfloat16Li128ELi8ELi14ELi384ELi7168EEvPS0_PKT_S4_:
.text._Z30router_gemm_kernel_bf16_outputI13__nv_bfloat16Li128ELi8ELi14ELi384ELi7168EEvPS0_PKT_S4_:
[----:B------:R-:W-:Y:S02]  /*0000*/  MOV R1, c[0x0][0x28] ;  /* 0x00000a0000017a02 */ /* 0x000fe40000000f00 */
[----:B------:R-:W0:Y:S01]  /*0010*/  S2R R0, SR_CTAID.X ;  /* 0x0000000000007919 */ /* 0x000e220000002500 */
[----:B------:R-:W-:-:S03]  /*0020*/  ULDC.64 UR4, c[0x0][0x118] ;  /* 0x0000460000047ab9 */ /* 0x000fc60000000a00 */
[----:B------:R-:W1:Y:S01]  /*0030*/  S2R R2, SR_TID.X ;  /* 0x0000000000027919 */ /* 0x000e620000002100 */
[----:B0-----:R-:W-:Y:S01]  /*0040*/  IMAD R3, R0, 0x1c00, RZ ;  /* 0x00001c0000037824 */ /* 0x001fe200078e02ff */
[----:B-1----:R-:W-:-:S04]  /*0050*/  SHF.L.U32 R120, R2, 0x3, RZ ;  /* 0x0000000302787819 */ /* 0x002fc800000006ff */
[----:B------:R-:W-:Y:S02]  /*0060*/  SHF.R.S32.HI R4, RZ, 0x1f, R120 ;  /* 0x0000001fff047819 */ /* 0x000fe40000011478 */
[----:B------:R-:W-:-:S04]  /*0070*/  IADD3 R5, P0, R120, R3, RZ ;  /* 0x0000000378057210 */ /* 0x000fc80007f1e0ff */
[----:B------:R-:W-:Y:S01]  /*0080*/  LEA.HI.X.SX32 R4, R3, R4, 0x1, P0 ;  /* 0x0000000403047211 */ /* 0x000fe200000f0eff */
[----:B------:R-:W-:Y:S01]  /*0090*/  HFMA2.MMA R3, -RZ, RZ, 0, 1.1920928955078125e-07 ;  /* 0x00000002ff037435 */ /* 0x000fe200000001ff */
[----:B------:R-:W-:-:S04]  /*00a0*/  LEA R122, P0, R5, c[0x0][0x170], 0x1 ;  /* 0x00005c00057a7a11 */ /* 0x000fc800078008ff */
[----:B------:R-:W-:-:S05]  /*00b0*/  LEA.HI.X R123, R5, c[0x0][0x174], R4, 0x1, P0 ;  /* 0x00005d00057b7a11 */ /* 0x000fca00000f0c04 */
[----:B------:R-:W-:Y:S01]  /*00c0*/  IMAD.WIDE R120, R120, R3, c[0x0][0x168] ;  /* 0x00005a0078787625 */ /* 0x000fe200078e0203 */
[----:B------:R-:W2:Y:S04]  /*00d0*/  LDG.E.128 R88, [R122.64] ;  /* 0x000000047a587981 */ /* 0x000ea8000c1e1d00 */
[----:B------:R-:W3:Y:S04]  /*00e0*/  LDG.E.128 R68, [R120.64] ;  /* 0x0000000478447981 */ /* 0x000ee8000c1e1d00 */
[----:B------:R-:W4:Y:S04]  /*00f0*/  LDG.E.128 R60, [R120.64+0x3800] ;  /* 0x00380004783c7981 */ /* 0x000f28000c1e1d00 */
[----:B------:R-:W5:Y:S04]  /*0100*/  LDG.E.128 R72, [R120.64+0x7000] ;  /* 0x0070000478487981 */ /* 0x000f68000c1e1d00 */
        /* <DEDUP_REMOVED lines=17> */
[----:B------:R-:W5:Y:S01]  /*0220*/  LDG.E.128 R84, [R120.64+0x23800] ;  /* 0x0238000478547981 */ /* 0x000f62000c1e1d00 */
[----:B--2---:R-:W-:-:S02]  /*0230*/  PRMT R100, RZ, 0x5410, R88 ;  /* 0x00005410ff647816 */ /* 0x004fc40000000058 */
[----:B------:R-:W-:Y:S02]  /*0240*/  PRMT R98, RZ, 0x7610, R88 ;  /* 0x00007610ff627816 */ /* 0x000fe40000000058 */
[----:B---3--:R-:W-:Y:S02]  /*0250*/  PRMT R49, RZ, 0x5410, R68 ;  /* 0x00005410ff317816 */ /* 0x008fe40000000044 */
[--C-:B------:R-:W-:Y:S02]  /*0260*/  PRMT R96, RZ, 0x5410, R89.reuse ;  /* 0x00005410ff607816 */ /* 0x100fe40000000059 */
[----:B------:R-:W-:Y:S01]  /*0270*/  PRMT R102, RZ, 0x7610, R89 ;  /* 0x00007610ff667816 */ /* 0x000fe20000000059 */
[----:B------:R-:W-:Y:S01]  /*0280*/  FFMA.FTZ R48, R100, R49, RZ ;  /* 0x0000003164307223 */ /* 0x000fe200000100ff */
[----:B----4-:R-:W-:Y:S02]  /*0290*/  PRMT R49, RZ, 0x5410, R60 ;  /* 0x00005410ff317816 */ /* 0x010fe4000000003c */
[----:B------:R-:W-:-:S02]  /*02a0*/  PRMT R101, RZ, 0x5410, R90 ;  /* 0x00005410ff657816 */ /* 0x000fc4000000005a */
[----:B------:R-:W-:Y:S01]  /*02b0*/  PRMT R90, RZ, 0x7610, R90 ;  /* 0x00007610ff5a7816 */ /* 0x000fe2000000005a */
[----:B------:R-:W-:Y:S01]  /*02c0*/  FFMA.FTZ R50, R100, R49, RZ ;  /* 0x0000003164327223 */ /* 0x000fe200000100ff */
[----:B------:R-:W-:Y:S02]  /*02d0*/  PRMT R49, RZ, 0x7610, R68 ;  /* 0x00007610ff317816 */ /* 0x000fe40000000044 */
[--C-:B------:R-:W-:Y:S02]  /*02e0*/  PRMT R88, RZ, 0x5410, R91.reuse ;  /* 0x00005410ff587816 */ /* 0x100fe4000000005b */
[----:B------:R-:W-:Y:S01]  /*02f0*/  PRMT R99, RZ, 0x7610, R91 ;  /* 0x00007610ff637816 */ /* 0x000fe2000000005b */
[----:B------:R-:W-:Y:S01]  /*0300*/  FFMA.FTZ R48, R98, R49, R48 ;  /* 0x0000003162307223 */ /* 0x000fe20000010030 */
[----:B------:R-:W-:-:S05]  /*0310*/  PRMT R49, RZ, 0x7610, R60 ;  /* 0x00007610ff317816 */ /* 0x000fca000000003c */
[----:B------:R-:W-:Y:S01]  /*0320*/  FFMA.FTZ R50, R98, R49, R50 ;  /* 0x0000003162327223 */ /* 0x000fe20000010032 */
[----:B------:R-:W-:-:S05]  /*0330*/  PRMT R49, RZ, 0x5410, R69 ;  /* 0x00005410ff317816 */ /* 0x000fca0000000045 */
[C---:B------:R-:W-:Y:S01]  /*0340*/  FFMA.FTZ R48, R96.reuse, R49, R48 ;  /* 0x0000003160307223 */ /* 0x040fe20000010030 */
[----:B------:R-:W-:Y:S02]  /*0350*/  PRMT R49, RZ, 0x5410, R61 ;  /* 0x00005410ff317816 */ /* 0x000fe4000000003d */
[----:B------:R-:W-:Y:S02]  /*0360*/  PRMT R69, RZ, 0x7610, R69 ;  /* 0x00007610ff457816 */ /* 0x000fe40000000045 */
[----:B------:R-:W-:Y:S01]  /*0370*/  PRMT R61, RZ, 0x7610, R61 ;  /* 0x00007610ff3d7816 */ /* 0x000fe2000000003d */
[----:B------:R-:W-:Y:S01]  /*0380*/  FFMA.FTZ R49, R96, R49, R50 ;  /* 0x0000003160317223 */ /* 0x000fe20000010032 */
[----:B------:R-:W-:Y:S01]  /*0390*/  PRMT R60, RZ, 0x5410, R62 ;  /* 0x00005410ff3c7816 */ /* 0x000fe2000000003e */
[C---:B------:R-:W-:Y:S01]  /*03a0*/  FFMA.FTZ R69, R102.reuse, R69, R48 ;  /* 0x0000004566457223 */ /* 0x040fe20000010030 */
[----:B------:R-:W-:Y:S01]  /*03b0*/  PRMT R48, RZ, 0x5410, R70 ;  /* 0x00005410ff307816 */ /* 0x000fe20000000046 */
[----:B------:R-:W-:-:S04]  /*03c0*/  FFMA.FTZ R61, R102, R61, R49 ;  /* 0x0000003d663d7223 */ /* 0x000fc80000010031 */
[C---:B------:R-:W-:Y:S01]  /*03d0*/  FFMA.FTZ R60, R101.reuse, R60, R61 ;  /* 0x0000003c653c7223 */ /* 0x040fe2000001003d */
[----:B------:R-:W-:Y:S01]  /*03e0*/  PRMT R61, RZ, 0x7610, R70 ;  /* 0x00007610ff3d7816 */ /* 0x000fe20000000046 */
[----:B------:R-:W-:Y:S02]  /*03f0*/  FFMA.FTZ R69, R101, R48, R69 ;  /* 0x0000003065457223 */ /* 0x000fe40000010045 */
        /* <DEDUP_REMOVED lines=11> */
[----:B-----5:R-:W-:-:S03]  /*04b0*/  PRMT R61, RZ, 0x5410, R72 ;  /* 0x00005410ff3d7816 */ /* 0x020fc60000000048 */
[----:B------:R-:W-:Y:S02]  /*04c0*/  FFMA.FTZ R119, R99, R60, R69 ;  /* 0x0000003c63777223 */ /* 0x000fe40000010045 */
[C---:B------:R-:W-:Y:S01]  /*04d0*/  FFMA.FTZ R60, R100.reuse, R61, RZ ;  /* 0x0000003d643c7223 */ /* 0x040fe200000100ff */
[----:B------:R-:W-:Y:S01]  /*04e0*/  PRMT R61, RZ, 0x5410, R64 ;  /* 0x00005410ff3d7816 */ /* 0x000fe20000000040 */
[----:B------:R-:W3:Y:S04]  /*04f0*/  LDG.E.128 R68, [R120.64+0x15800] ;  /* 0x0158000478447981 */ /* 0x000ee8000c1e1d00 */
[----:B------:R-:W-:Y:S01]  /*0500*/  FFMA.FTZ R62, R100, R61, RZ ;  /* 0x0000003d643e7223 */ /* 0x000fe200000100ff */
[----:B------:R-:W-:-:S05]  /*0510*/  PRMT R61, RZ, 0x7610, R72 ;  /* 0x00007610ff3d7816 */ /* 0x000fca0000000048 */
        /* <DEDUP_REMOVED lines=28> */
[----:B------:R-:W-:Y:S02]  /*06e0*/  FFMA.FTZ R115, R99, R64, R73 ;  /* 0x0000004063737223 */ /* 0x000fe40000010049 */
[C---:B------:R-:W-:Y:S01]  /*06f0*/  FFMA.FTZ R64, R100.reuse, R65, RZ ;  /* 0x0000004164407223 */ /* 0x040fe200000100ff */
[----:B------:R-:W-:Y:S01]  /*0700*/  PRMT R65, RZ, 0x5410, R76 ;  /* 0x00005410ff417816 */ /* 0x000fe2000000004c */
[----:B------:R-:W5:Y:S04]  /*0710*/  LDG.E.128 R72, [R120.64+0x1c800] ;  /* 0x01c8000478487981 */ /* 0x000f68000c1e1d00 */
        /* <DEDUP_REMOVED lines=33> */
[----:B------:R-:W2:Y:S04]  /*0930*/  LDG.E.128 R80, [R120.64+0x27000] ;  /* 0x0270000478507981 */ /* 0x000ea8000c1e1d00 */
[----:B------:R-:W-:Y:S01]  /*0940*/  FFMA.FTZ R78, R100, R77, RZ ;  /* 0x0000004d644e7223 */ /* 0x000fe200000100ff */
[----:B------:R-:W-:-:S05]  /*0950*/  PRMT R77, RZ, 0x7610, R40 ;  /* 0x00007610ff4d7816 */ /* 0x000fca0000000028 */
[----:B------:R-:W-:Y:S01]  /*0960*/  FFMA.FTZ R76, R98, R77, R76 ;  /* 0x0000004d624c7223 */ /* 0x000fe2000001004c */
[----:B------:R-:W-:-:S05]  /*0970*/  PRMT R77, RZ, 0x7610, R32 ;  /* 0x00007610ff4d7816 */ /* 0x000fca0000000020 */
[----:B------:R-:W-:Y:S01]  /*0980*/  FFMA.FTZ R78, R98, R77, R78 ;  /* 0x0000004d624e7223 */ /* 0x000fe2000001004e */
[----:B------:R-:W-:-:S05]  /*0990*/  PRMT R77, RZ, 0x5410, R41 ;  /* 0x00005410ff4d7816 */ /* 0x000fca0000000029 */
[C---:B------:R-:W-:Y:S01]  /*09a0*/  FFMA.FTZ R76, R96.reuse, R77, R76 ;  /* 0x0000004d604c7223 */ /* 0x040fe2000001004c */
[--C-:B------:R-:W-:Y:S02]  /*09b0*/  PRMT R77, RZ, 0x5410, R33.reuse ;  /* 0x00005410ff4d7816 */ /* 0x100fe40000000021 */
[----:B------:R-:W-:Y:S02]  /*09c0*/  PRMT R33, RZ, 0x7610, R33 ;  /* 0x00007610ff217816 */ /* 0x000fe40000000021 */
[----:B------:R-:W-:Y:S01]  /*09d0*/  PRMT R41, RZ, 0x7610, R41 ;  /* 0x00007610ff297816 */ /* 0x000fe20000000029 */
[----:B------:R-:W-:Y:S01]  /*09e0*/  FFMA.FTZ R77, R96, R77, R78 ;  /* 0x0000004d604d7223 */ /* 0x000fe2000001004e */
[----:B------:R-:W-:Y:S02]  /*09f0*/  PRMT R40, RZ, 0x5410, R34 ;  /* 0x00005410ff287816 */ /* 0x000fe40000000022 */
[----:B------:R-:W-:Y:S01]  /*0a00*/  PRMT R32, RZ, 0x5410, R42 ;  /* 0x00005410ff207816 */ /* 0x000fe2000000002a */
[----:B------:R-:W-:-:S02]  /*0a10*/  FFMA.FTZ R33, R102, R33, R77 ;  /* 0x0000002166217223 */ /* 0x000fc4000001004d */
[----:B------:R-:W-:Y:S02]  /*0a20*/  FFMA.FTZ R41, R102, R41, R76 ;  /* 0x0000002966297223 */ /* 0x000fe4000001004c */
[C---:B------:R-:W-:Y:S01]  /*0a30*/  FFMA.FTZ R40, R101.reuse, R40, R33 ;  /* 0x0000002865287223 */ /* 0x040fe20000010021 */
[----:B------:R-:W-:Y:S01]  /*0a40*/  PRMT R33, RZ, 0x7610, R42 ;  /* 0x00007610ff217816 */ /* 0x000fe2000000002a */
[----:B------:R-:W-:Y:S01]  /*0a50*/  FFMA.FTZ R32, R101, R32, R41 ;  /* 0x0000002065207223 */ /* 0x000fe20000010029 */
[----:B------:R-:W-:Y:S01]  /*0a60*/  PRMT R104, RZ, 0x7610, R21 ;  /* 0x00007610ff687816 */ /* 0x000fe20000000015 */
[----:B------:R-:W2:Y:S02]  /*0a70*/  LDG.E.128 R76, [R122.64+0x1000] ;  /* 0x001000047a4c7981 */ /* 0x000ea4000c1e1d00 */
[----:B------:R-:W-:Y:S01]  /*0a80*/  FFMA.FTZ R32, R90, R33, R32 ;  /* 0x000000215a207223 */ /* 0x000fe20000010020 */
[----:B------:R-:W-:-:S05]  /*0a90*/  PRMT R33, RZ, 0x7610, R34 ;  /* 0x00007610ff217816 */ /* 0x000fca0000000022 */
[----:B------:R-:W-:Y:S01]  /*0aa0*/  FFMA.FTZ R40, R90, R33, R40 ;  /* 0x000000215a287223 */ /* 0x000fe20000010028 */
[----:B------:R-:W-:Y:S02]  /*0ab0*/  PRMT R33, RZ, 0x5410, R43 ;  /* 0x00005410ff217816 */ /* 0x000fe4000000002b */
[----:B------:R-:W-:-:S03]  /*0ac0*/  PRMT R41, RZ, 0x5410, R35 ;  /* 0x00005410ff297816 */ /* 0x000fc60000000023 */
[C---:B------:R-:W-:Y:S01]  /*0ad0*/  FFMA.FTZ R33, R88.reuse, R33, R32 ;  /* 0x0000002158217223 */ /* 0x040fe20000010020 */
[----:B------:R-:W-:Y:S01]  /*0ae0*/  PRMT R32, RZ, 0x7610, R43 ;  /* 0x00007610ff207816 */ /* 0x000fe2000000002b */
[----:B------:R-:W-:-:S04]  /*0af0*/  FFMA.FTZ R40, R88, R41, R40 ;  /* 0x0000002958287223 */ /* 0x000fc80000010028 */
        /* <DEDUP_REMOVED lines=25> */
[----:B------:R-:W3:Y:S03]  /*0c90*/  LDG.E.128 R32, [R120.64+0x2e000] ;  /* 0x02e0000478207981 */ /* 0x000ee6000c1e1d00 */
        /* <DEDUP_REMOVED lines=33> */
[----:B------:R-:W5:Y:S03]  /*0eb0*/  LDG.E.128 R16, [R120.64+0x1000] ;  /* 0x0010000478107981 */ /* 0x000f66000c1e1d00 */
        /* <DEDUP_REMOVED lines=32> */
[----:B------:R-:W-:-:S04]  /*10c0*/  FFMA.FTZ R12, R101, R12, R93 ;  /* 0x0000000c650c7223 */ /* 0x000fc8000001005d */
[----:B------:R-:W-:Y:S01]  /*10d0*/  FFMA.FTZ R12, R90, R13, R12 ;  /* 0x0000000d5a0c7223 */ /* 0x000fe2000001000c */
[----:B------:R-:W-:-:S05]  /*10e0*/  PRMT R13, RZ, 0x7610, R38 ;  /* 0x00007610ff0d7816 */ /* 0x000fca0000000026 */
[----:B------:R-:W-:Y:S01]  /*10f0*/  FFMA.FTZ R90, R90, R13, R14 ;  /* 0x0000000d5a5a7223 */ /* 0x000fe2000001000e */
[--C-:B------:R-:W-:Y:S02]  /*1100*/  PRMT R13, RZ, 0x5410, R95.reuse ;  /* 0x00005410ff0d7816 */ /* 0x100fe4000000005f */
[----:B------:R-:W-:Y:S02]  /*1110*/  PRMT R36, RZ, 0x7610, R95 ;  /* 0x00007610ff247816 */ /* 0x000fe4000000005f */
[----:B------:R-:W-:Y:S01]  /*1120*/  PRMT R37, RZ, 0x5410, R39 ;  /* 0x00005410ff257816 */ /* 0x000fe20000000027 */
[C---:B------:R-:W-:Y:S01]  /*1130*/  FFMA.FTZ R101, R88.reuse, R13, R12 ;  /* 0x0000000d58657223 */ /* 0x040fe2000001000c */
[----:B------:R-:W-:Y:S01]  /*1140*/  PRMT R98, RZ, 0x5410, R20 ;  /* 0x00005410ff627816 */ /* 0x000fe20000000014 */
[----:B------:R-:W5:Y:S02]  /*1150*/  LDG.E.128 R12, [R120.64+0xb800] ;  /* 0x00b80004780c7981 */ /* 0x000f64000c1e1d00 */
        /* <DEDUP_REMOVED lines=8> */
[----:B------:R-:W-:Y:S02]  /*11e0*/  PRMT R21, RZ, 0x7610, R8 ;  /* 0x00007610ff157816 */ /* 0x000fe40000000008 */
[----:B------:R-:W-:-:S03]  /*11f0*/  PRMT R8, RZ, 0x5410, R4 ;  /* 0x00005410ff087816 */ /* 0x000fc60000000004 */
[----:B------:R-:W-:Y:S01]  /*1200*/  FFMA.FTZ R36, R102, R21, R36 ;  /* 0x0000001566247223 */ /* 0x000fe20000010024 */
[--C-:B------:R-:W-:Y:S02]  /*1210*/  PRMT R21, RZ, 0x5410, R9.reuse ;  /* 0x00005410ff157816 */ /* 0x100fe40000000009 */
[----:B------:R-:W-:Y:S02]  /*1220*/  PRMT R9, RZ, 0x7610, R9 ;  /* 0x00007610ff097816 */ /* 0x000fe40000000009 */
[--C-:B------:R-:W-:Y:S01]  /*1230*/  PRMT R94, RZ, 0x5410, R23.reuse ;  /* 0x00005410ff5e7816 */ /* 0x100fe20000000017 */
[----:B------:R-:W-:Y:S01]  /*1240*/  FFMA.FTZ R21, R100, R21, R36 ;  /* 0x0000001564157223 */ /* 0x000fe20000010024 */
[----:B------:R-:W-:Y:S01]  /*1250*/  PRMT R97, RZ, 0x7610, R23 ;  /* 0x00007610ff617816 */ /* 0x000fe20000000017 */
[----:B------:R-:W-:Y:S01]  /*1260*/  FFMA.FTZ R8, R98, R8, R119 ;  /* 0x0000000862087223 */ /* 0x000fe20000010077 */
[----:B------:R-:W-:Y:S01]  /*1270*/  PRMT R23, RZ, 0x7610, R4 ;  /* 0x00007610ff177816 */ /* 0x000fe20000000004 */
[----:B------:R-:W-:Y:S01]  /*1280*/  FFMA.FTZ R21, R104, R9, R21 ;  /* 0x0000000968157223 */ /* 0x000fe20000010015 */
[--C-:B------:R-:W-:Y:S01]  /*1290*/  PRMT R9, RZ, 0x5410, R5.reuse ;  /* 0x00005410ff097816 */ /* 0x100fe20000000005 */
[----:B------:R-:W5:Y:S02]  /*12a0*/  LDG.E.128 R36, [R120.64+0xf000] ;  /* 0x00f0000478247981 */ /* 0x000f64000c1e1d00 */
[----:B------:R-:W-:Y:S01]  /*12b0*/  FFMA.FTZ R8, R102, R23, R8 ;  /* 0x0000001766087223 */ /* 0x000fe20000010008 */
[----:B------:R-:W-:-:S03]  /*12c0*/  PRMT R5, RZ, 0x7610, R5 ;  /* 0x00007610ff057816 */ /* 0x000fc60000000005 */
[----:B------:R-:W-:Y:S01]  /*12d0*/  FFMA.FTZ R8, R100, R9, R8 ;  /* 0x0000000964087223 */ /* 0x000fe20000010008 */
        /* <DEDUP_REMOVED lines=9> */
[----:B------:R-:W5:Y:S02]  /*1370*/  LDG.E.128 R20, [R120.64+0x12800] ;  /* 0x0128000478147981 */ /* 0x000f64000c1e1d00 */
[----:B------:R-:W-:Y:S01]  /*1380*/  FFMA.FTZ R9, R95, R10, R9 ;  /* 0x0000000a5f097223 */ /* 0x000fe20000010009 */
[----:B------:R-:W-:-:S02]  /*1390*/  PRMT R4, RZ, 0x7610, R11 ;  /* 0x00007610ff047816 */ /* 0x000fc4000000000b */
[----:B------:R-:W-:Y:S01]  /*13a0*/  PRMT R6, RZ, 0x7610, R6 ;  /* 0x00007610ff067816 */ /* 0x000fe20000000006 */
[----:B------:R-:W-:-:S04]  /*13b0*/  FFMA.FTZ R5, R94, R5, R9 ;  /* 0x000000055e057223 */ /* 0x000fc80000010009 */
[----:B------:R-:W-:Y:S01]  /*13c0*/  FFMA.FTZ R93, R97, R4, R5 ;  /* 0x00000004615d7223 */ /* 0x000fe20000010005 */
[--C-:B------:R-:W-:Y:S01]  /*13d0*/  PRMT R5, RZ, 0x5410, R7.reuse ;  /* 0x00005410ff057816 */ /* 0x100fe20000000007 */
[----:B------:R-:W-:Y:S01]  /*13e0*/  FFMA.FTZ R6, R95, R6, R8 ;  /* 0x000000065f067223 */ /* 0x000fe20000010008 */
[----:B------:R-:W-:Y:S01]  /*13f0*/  PRMT R92, RZ, 0x7610, R7 ;  /* 0x00007610ff5c7816 */ /* 0x000fe20000000007 */
[----:B------:R-:W5:Y:S01]  /*1400*/  LDG.E.128 R8, [R120.64+0x16000] ;  /* 0x0160000478087981 */ /* 0x000f62000c1e1d00 */
        /* <DEDUP_REMOVED lines=17> */
[C---:B------:R-:W-:Y:S02]  /*1520*/  FFMA.FTZ R4, R104.reuse, R57, R4 ;  /* 0x0000003968047223 */ /* 0x040fe40000010004 */
[----:B------:R-:W-:Y:S01]  /*1530*/  FFMA.FTZ R115, R104, R45, R115 ;  /* 0x0000002d68737223 */ /* 0x000fe20000010073 */
        /* <DEDUP_REMOVED lines=9> */
[----:B------:R-:W-:Y:S01]  /*15d0*/  PRMT R46, RZ, 0x7610, R46 ;  /* 0x00007610ff2e7816 */ /* 0x000fe2000000002e */
[----:B------:R-:W5:Y:S02]  /*15e0*/  LDG.E.128 R56, [R120.64+0x1d000] ;  /* 0x01d0000478387981 */ /* 0x000f64000c1e1d00 */
        /* <DEDUP_REMOVED lines=9> */
[----:B--2---:R-:W-:-:S03]  /*1680*/  PRMT R44, RZ, 0x5410, R48 ;  /* 0x00005410ff2c7816 */ /* 0x004fc60000000030 */
[----:B------:R-:W-:Y:S01]  /*1690*/  FFMA.FTZ R113, R102, R45, R113 ;  /* 0x0000002d66717223 */ /* 0x000fe20000010071 */
[--C-:B------:R-:W-:Y:S02]  /*16a0*/  PRMT R45, RZ, 0x5410, R53.reuse ;  /* 0x00005410ff2d7816 */ /* 0x100fe40000000035 */
[----:B------:R-:W-:Y:S01]  /*16b0*/  PRMT R53, RZ, 0x7610, R53 ;  /* 0x00007610ff357816 */ /* 0x000fe20000000035 */
        /* <DEDUP_REMOVED lines=11> */
[C---:B------:R-:W-:Y:S01]  /*1770*/  FFMA.FTZ R53, R96.reuse, R45, R53 ;  /* 0x0000002d60357223 */ /* 0x040fe20000010035 */
[----:B------:R-:W-:Y:S01]  /*1780*/  PRMT R54, RZ, 0x7610, R54 ;  /* 0x00007610ff367816 */ /* 0x000fe20000000036 */
[----:B------:R-:W2:Y:S01]  /*1790*/  LDG.E.128 R44, [R120.64+0x20800] ;  /* 0x02080004782c7981 */ /* 0x000ea2000c1e1d00 */
[----:B------:R-:W-:Y:S01]  /*17a0*/  PRMT R50, RZ, 0x7610, R50 ;  /* 0x00007610ff327816 */ /* 0x000fe20000000032 */
[----:B------:R-:W-:Y:S01]  /*17b0*/  FFMA.FTZ R48, R96, R49, R48 ;  /* 0x0000003160307223 */ /* 0x000fe20000010030 */
[----:B------:R-:W-:Y:S01]  /*17c0*/  PRMT R49, RZ, 0x5410, R55 ;  /* 0x00005410ff317816 */ /* 0x000fe20000000037 */
[C---:B------:R-:W-:Y:S02]  /*17d0*/  FFMA.FTZ R53, R95.reuse, R54, R53 ;  /* 0x000000365f357223 */ /* 0x040fe40000010035 */
[----:B------:R-:W-:Y:S01]  /*17e0*/  FFMA.FTZ R50, R95, R50, R48 ;  /* 0x000000325f327223 */ /* 0x000fe20000010030 */
[----:B------:R-:W-:Y:S01]  /*17f0*/  PRMT R48, RZ, 0x7610, R55 ;  /* 0x00007610ff307816 */ /* 0x000fe20000000037 */
[----:B------:R-:W-:-:S04]  /*1800*/  FFMA.FTZ R49, R94, R49, R53 ;  /* 0x000000315e317223 */ /* 0x000fc80000010035 */
[----:B------:R-:W-:Y:S01]  /*1810*/  FFMA.FTZ R117, R97, R48, R49 ;  /* 0x0000003061757223 */ /* 0x000fe20000010031 */
[----:B---3--:R-:W-:Y:S02]  /*1820*/  PRMT R48, RZ, 0x5410, R68 ;  /* 0x00005410ff307816 */ /* 0x008fe40000000044 */
[----:B------:R-:W-:-:S03]  /*1830*/  PRMT R49, RZ, 0x5410, R51 ;  /* 0x00005410ff317816 */ /* 0x000fc60000000033 */
[----:B------:R-:W-:Y:S01]  /*1840*/  FFMA.FTZ R109, R98, R48, R109 ;  /* 0x00000030626d7223 */ /* 0x000fe2000001006d */
[----:B------:R-:W-:Y:S01]  /*1850*/  PRMT R48, RZ, 0x7610, R51 ;  /* 0x00007610ff307816 */ /* 0x000fe20000000033 */
[----:B------:R-:W-:-:S04]  /*1860*/  FFMA.FTZ R49, R94, R49, R50 ;  /* 0x000000315e317223 */ /* 0x000fc80000010032 */
[----:B------:R-:W-:Y:S01]  /*1870*/  FFMA.FTZ R115, R97, R48, R49 ;  /* 0x0000003061737223 */ /* 0x000fe20000010031 */
[----:B----4-:R-:W-:Y:S02]  /*1880*/  PRMT R48, RZ, 0x5410, R60 ;  /* 0x00005410ff307816 */ /* 0x010fe4000000003c */
[----:B------:R-:W-:Y:S02]  /*1890*/  PRMT R49, RZ, 0x7610, R68 ;  /* 0x00007610ff317816 */ /* 0x000fe40000000044 */
[----:B------:R-:W-:Y:S01]  /*18a0*/  PRMT R51, RZ, 0x7610, R60 ;  /* 0x00007610ff337816 */ /* 0x000fe2000000003c */
[----:B------:R-:W-:Y:S01]  /*18b0*/  FFMA.FTZ R48, R98, R48, R107 ;  /* 0x0000003062307223 */ /* 0x000fe2000001006b */
[----:B------:R-:W-:Y:S01]  /*18c0*/  PRMT R53, RZ, 0x5410, R61 ;  /* 0x00005410ff357816 */ /* 0x000fe2000000003d */
[C---:B------:R-:W-:Y:S01]  /*18d0*/  FFMA.FTZ R109, R102.reuse, R49, R109 ;  /* 0x00000031666d7223 */ /* 0x040fe2000001006d */
[--C-:B------:R-:W-:Y:S01]  /*18e0*/  PRMT R49, RZ, 0x5410, R69.reuse ;  /* 0x00005410ff317816 */ /* 0x100fe20000000045 */
[----:B------:R-:W-:Y:S01]  /*18f0*/  FFMA.FTZ R52, R102, R51, R48 ;  /* 0x0000003366347223 */ /* 0x000fe20000010030 */
[----:B------:R-:W-:-:S02]  /*1900*/  PRMT R69, RZ, 0x7610, R69 ;  /* 0x00007610ff457816 */ /* 0x000fc40000000045 */
[----:B------:R-:W-:Y:S01]  /*1910*/  PRMT R61, RZ, 0x7610, R61 ;  /* 0x00007610ff3d7816 */ /* 0x000fe2000000003d */
[C---:B------:R-:W-:Y:S02]  /*1920*/  FFMA.FTZ R49, R100.reuse, R49, R109 ;  /* 0x0000003164317223 */ /* 0x040fe4000001006d */
[----:B------:R-:W-:Y:S01]  /*1930*/  FFMA.FTZ R52, R100, R53, R52 ;  /* 0x0000003564347223 */ /* 0x000fe20000010034 */
[----:B------:R-:W-:Y:S01]  /*1940*/  PRMT R53, RZ, 0x5410, R70 ;  /* 0x00005410ff357816 */ /* 0x000fe20000000046 */
[C---:B------:R-:W-:Y:S02]  /*1950*/  FFMA.FTZ R69, R104.reuse, R69, R49 ;  /* 0x0000004568457223 */ /* 0x040fe40000010031 */
[----:B------:R-:W-:Y:S01]  /*1960*/  FFMA.FTZ R60, R104, R61, R52 ;  /* 0x0000003d683c7223 */ /* 0x000fe20000010034 */
[----:B------:R-:W-:Y:S01]  /*1970*/  PRMT R61, RZ, 0x5410, R62 ;  /* 0x00005410ff3d7816 */ /* 0x000fe2000000003e */
[C---:B------:R-:W-:Y:S01]  /*1980*/  FFMA.FTZ R69, R96.reuse, R53, R69 ;  /* 0x0000003560457223 */ /* 0x040fe20000010045 */
[----:B------:R-:W-:Y:S01]  /*1990*/  PRMT R70, RZ, 0x7610, R70 ;  /* 0x00007610ff467816 */ /* 0x000fe20000000046 */
[----:B------:R-:W3:Y:S01]  /*19a0*/  LDG.E.128 R48, [R120.64+0x24000] ;  /* 0x0240000478307981 */ /* 0x000ee2000c1e1d00 */
[----:B------:R-:W-:Y:S01]  /*19b0*/  PRMT R62, RZ, 0x7610, R62 ;  /* 0x00007610ff3e7816 */ /* 0x000fe2000000003e */
[----:B------:R-:W-:Y:S01]  /*19c0*/  FFMA.FTZ R60, R96, R61, R60 ;  /* 0x0000003d603c7223 */ /* 0x000fe2000001003c */
[----:B------:R-:W-:Y:S01]  /*19d0*/  PRMT R61, RZ, 0x5410, R71 ;  /* 0x00005410ff3d7816 */ /* 0x000fe20000000047 */
[C---:B------:R-:W-:Y:S01]  /*19e0*/  FFMA.FTZ R69, R95.reuse, R70, R69 ;  /* 0x000000465f457223 */ /* 0x040fe20000010045 */
[----:B------:R-:W4:Y:S01]  /*19f0*/  LDG.E.128 R52, [R120.64+0x27800] ;  /* 0x0278000478347981 */ /* 0x000f22000c1e1d00 */
[----:B------:R-:W-:Y:S01]  /*1a00*/  FFMA.FTZ R62, R95, R62, R60 ;  /* 0x0000003e5f3e7223 */ /* 0x000fe2000001003c */
[----:B------:R-:W-:Y:S01]  /*1a10*/  PRMT R60, RZ, 0x7610, R71 ;  /* 0x00007610ff3c7816 */ /* 0x000fe20000000047 */
[----:B------:R-:W-:-:S02]  /*1a20*/  FFMA.FTZ R61, R94, R61, R69 ;  /* 0x0000003d5e3d7223 */ /* 0x000fc40000010045 */
[----:B------:R-:W2:Y:S02]  /*1a30*/  LDG.E.128 R68, [R120.64+0x2b000] ;  /* 0x02b0000478447981 */ /* 0x000ea4000c1e1d00 */
[----:B------:R-:W-:Y:S01]  /*1a40*/  FFMA.FTZ R113, R97, R60, R61 ;  /* 0x0000003c61717223 */ /* 0x000fe2000001003d */
[----:B-----5:R-:W-:Y:S02]  /*1a50*/  PRMT R60, RZ, 0x5410, R72 ;  /* 0x00005410ff3c7816 */ /* 0x020fe40000000048 */
        /* <DEDUP_REMOVED lines=51> */
[----:B------:R-:W-:Y:S01]  /*1d90*/  PRMT R81, RZ, 0x7610, R81 ;  /* 0x00007610ff517816 */ /* 0x000fe20000000051 */
[----:B------:R-:W-:Y:S01]  /*1da0*/  FFMA.FTZ R73, R96, R73, R85 ;  /* 0x0000004960497223 */ /* 0x000fe20000010055 */
[----:B------:R-:W-:Y:S01]  /*1db0*/  PRMT R86, RZ, 0x7610, R86 ;  /* 0x00007610ff567816 */ /* 0x000fe20000000056 */
[----:B------:R-:W-:Y:S01]  /*1dc0*/  FFMA.FTZ R72, R100, R65, R64 ;  /* 0x0000004164487223 */ /* 0x000fe20000010040 */
[----:B------:R-:W-:Y:S01]  /*1dd0*/  PRMT R75, RZ, 0x5410, R82 ;  /* 0x00005410ff4b7816 */ /* 0x000fe20000000052 */
[----:B------:R-:W2:Y:S02]  /*1de0*/  LDG.E.128 R64, [R122.64+0x1800] ;  /* 0x001800047a407981 */ /* 0x000ea4000c1e1d00 */
[----:B------:R-:W-:-:S02]  /*1df0*/  FFMA.FTZ R72, R104, R81, R72 ;  /* 0x0000005168487223 */ /* 0x000fc40000010048 */
[C---:B------:R-:W-:Y:S01]  /*1e00*/  FFMA.FTZ R86, R95.reuse, R86, R73 ;  /* 0x000000565f567223 */ /* 0x040fe20000010049 */
[--C-:B------:R-:W-:Y:S01]  /*1e10*/  PRMT R73, RZ, 0x5410, R87.reuse ;  /* 0x00005410ff497816 */ /* 0x100fe20000000057 */
[----:B------:R-:W-:Y:S01]  /*1e20*/  FFMA.FTZ R72, R96, R75, R72 ;  /* 0x0000004b60487223 */ /* 0x000fe20000010048 */
[----:B------:R-:W-:Y:S02]  /*1e30*/  PRMT R82, RZ, 0x7610, R82 ;  /* 0x00007610ff527816 */ /* 0x000fe40000000052 */
[----:B------:R-:W-:Y:S01]  /*1e40*/  PRMT R80, RZ, 0x7610, R87 ;  /* 0x00007610ff507816 */ /* 0x000fe20000000057 */
[C---:B------:R-:W-:Y:S01]  /*1e50*/  FFMA.FTZ R86, R94.reuse, R73, R86 ;  /* 0x000000495e567223 */ /* 0x040fe20000010056 */
[--C-:B------:R-:W-:Y:S01]  /*1e60*/  PRMT R73, RZ, 0x5410, R83.reuse ;  /* 0x00005410ff497816 */ /* 0x100fe20000000053 */
[----:B------:R-:W-:Y:S02]  /*1e70*/  FFMA.FTZ R72, R95, R82, R72 ;  /* 0x000000525f487223 */ /* 0x000fe40000010048 */
[C---:B------:R-:W-:Y:S01]  /*1e80*/  FFMA.FTZ R105, R97.reuse, R80, R86 ;  /* 0x0000005061697223 */ /* 0x040fe20000010056 */
[----:B------:R-:W-:Y:S01]  /*1e90*/  PRMT R80, RZ, 0x7610, R83 ;  /* 0x00007610ff507816 */ /* 0x000fe20000000053 */
[----:B------:R-:W-:Y:S01]  /*1ea0*/  FFMA.FTZ R103, R94, R73, R72 ;  /* 0x000000495e677223 */ /* 0x000fe20000010048 */
[----:B------:R-:W-:Y:S01]  /*1eb0*/  PRMT R81, RZ, 0x5410, R32 ;  /* 0x00005410ff517816 */ /* 0x000fe20000000020 */
[----:B------:R-:W2:Y:S02]  /*1ec0*/  LDG.E.128 R72, [R120.64+0x5000] ;  /* 0x0050000478487981 */ /* 0x000ea4000c1e1d00 */
[----:B------:R-:W-:Y:S01]  /*1ed0*/  FFMA.FTZ R103, R97, R80, R103 ;  /* 0x0000005061677223 */ /* 0x000fe20000010067 */
[--C-:B------:R-:W-:Y:S01]  /*1ee0*/  PRMT R80, RZ, 0x5410, R40.reuse ;  /* 0x00005410ff507816 */ /* 0x100fe20000000028 */
[C---:B------:R-:W-:Y:S01]  /*1ef0*/  FFMA.FTZ R99, R98.reuse, R81, R99 ;  /* 0x0000005162637223 */ /* 0x040fe20000010063 */
[----:B------:R-:W-:Y:S01]  /*1f00*/  PRMT R81, RZ, 0x7610, R40 ;  /* 0x00007610ff517816 */ /* 0x000fe20000000028 */
[----:B------:R-:W2:Y:S02]  /*1f10*/  LDG.E.128 R84, [R120.64+0x8800] ;  /* 0x0088000478547981 */ /* 0x000ea4000c1e1d00 */
[----:B------:R-:W-:-:S04]  /*1f20*/  FFMA.FTZ R80, R98, R80, R101 ;  /* 0x0000005062507223 */ /* 0x000fc80000010065 */
        /* <DEDUP_REMOVED lines=8> */
[----:B------:R-:W-:-:S04]  /*1fb0*/  FFMA.FTZ R81, R100, R81, R99 ;  /* 0x0000005164517223 */ /* 0x000fc80000010063 */
[C---:B------:R-:W-:Y:S01]  /*1fc0*/  FFMA.FTZ R81, R104.reuse, R33, R81 ;  /* 0x0000002168517223 */ /* 0x040fe20000010051 */
[----:B------:R-:W-:Y:S01]  /*1fd0*/  PRMT R33, RZ, 0x5410, R42 ;  /* 0x00005410ff217816 */ /* 0x000fe2000000002a */
[----:B------:R-:W-:Y:S01]  /*1fe0*/  FFMA.FTZ R41, R104, R41, R80 ;  /* 0x0000002968297223 */ /* 0x000fe20000010050 */
[----:B------:R-:W-:-:S03]  /*1ff0*/  PRMT R42, RZ, 0x7610, R42 ;  /* 0x00007610ff2a7816 */ /* 0x000fc6000000002a */
[C---:B------:R-:W-:Y:S01]  /*2000*/  FFMA.FTZ R33, R96.reuse, R33, R41 ;  /* 0x0000002160217223 */ /* 0x040fe20000010029 */
[--C-:B------:R-:W-:Y:S02]  /*2010*/  PRMT R41, RZ, 0x5410, R34.reuse ;  /* 0x00005410ff297816 */ /* 0x100fe40000000022 */
[----:B------:R-:W-:Y:S01]  /*2020*/  PRMT R34, RZ, 0x7610, R34 ;  /* 0x00007610ff227816 */ /* 0x000fe20000000022 */
[C---:B------:R-:W-:Y:S01]  /*2030*/  FFMA.FTZ R42, R95.reuse, R42, R33 ;  /* 0x0000002a5f2a7223 */ /* 0x040fe20000010021 */
[----:B------:R-:W-:Y:S01]  /*2040*/  PRMT R33, RZ, 0x5410, R43 ;  /* 0x00005410ff217816 */ /* 0x000fe2000000002b */
[----:B------:R-:W-:Y:S01]  /*2050*/  FFMA.FTZ R41, R96, R41, R81 ;  /* 0x0000002960297223 */ /* 0x000fe20000010051 */
[----:B------:R-:W-:Y:S01]  /*2060*/  PRMT R32, RZ, 0x7610, R43 ;  /* 0x00007610ff207816 */ /* 0x000fe2000000002b */
[----:B------:R-:W3:Y:S02]  /*2070*/  LDG.E.128 R80, [R120.64+0xc000] ;  /* 0x00c0000478507981 */ /* 0x000ee4000c1e1d00 */
[----:B------:R-:W-:Y:S01]  /*2080*/  FFMA.FTZ R34, R95, R34, R41 ;  /* 0x000000225f227223 */ /* 0x000fe20000010029 */
[----:B------:R-:W-:Y:S01]  /*2090*/  PRMT R41, RZ, 0x5410, R35 ;  /* 0x00005410ff297816 */ /* 0x000fe20000000023 */
[----:B------:R-:W-:-:S04]  /*20a0*/  FFMA.FTZ R33, R94, R33, R42 ;  /* 0x000000215e217223 */ /* 0x000fc8000001002a */
[C---:B------:R-:W-:Y:S01]  /*20b0*/  FFMA.FTZ R101, R97.reuse, R32, R33 ;  /* 0x0000002061657223 */ /* 0x040fe20000010021 */
[----:B------:R-:W-:Y:S01]  /*20c0*/  PRMT R32, RZ, 0x7610, R35 ;  /* 0x00007610ff207816 */ /* 0x000fe20000000023 */
[----:B------:R-:W-:Y:S01]  /*20d0*/  FFMA.FTZ R34, R94, R41, R34 ;  /* 0x000000295e227223 */ /* 0x000fe20000010022 */
[----:B------:R-:W-:Y:S01]  /*20e0*/  PRMT R96, RZ, 0x5410, R76 ;  /* 0x00005410ff607816 */ /* 0x000fe2000000004c */
[----:B------:R-:W3:Y:S02]  /*20f0*/  LDG.E.128 R40, [R120.64+0xf800] ;  /* 0x00f8000478287981 */ /* 0x000ee4000c1e1d00 */
[----:B------:R-:W-:Y:S01]  /*2100*/  FFMA.FTZ R97, R97, R32, R34 ;  /* 0x0000002061617223 */ /* 0x000fe20000010022 */
[----:B------:R-:W-:Y:S02]  /*2110*/  PRMT R32, RZ, 0x5410, R16 ;  /* 0x00005410ff207816 */ /* 0x000fe40000000010 */
[----:B------:R-:W-:Y:S02]  /*2120*/  PRMT R100, RZ, 0x7610, R76 ;  /* 0x00007610ff647816 */ /* 0x000fe4000000004c */
        /* <DEDUP_REMOVED lines=30> */
[----:B------:R-:W-:-:S02]  /*2310*/  PRMT R104, RZ, 0x7610, R79 ;  /* 0x00007610ff687816 */ /* 0x000fc4000000004f */
        /* <DEDUP_REMOVED lines=20> */
[----:B------:R-:W-:Y:S01]  /*2460*/  FFMA.FTZ R24, R95, R12, R24 ;  /* 0x0000000c5f187223 */ /* 0x000fe20000010018 */
[----:B------:R-:W-:Y:S01]  /*2470*/  PRMT R12, RZ, 0x5410, R13 ;  /* 0x00005410ff0c7816 */ /* 0x000fe2000000000d */
[----:B------:R-:W5:Y:S04]  /*2480*/  LDG.E.128 R16, [R120.64+0x16800] ;  /* 0x0168000478107981 */ /* 0x000f68000c1e1d00 */
[----:B------:R-:W-:Y:S01]  /*2490*/  FFMA.FTZ R119, R99, R12, R119 ;  /* 0x0000000c63777223 */ /* 0x000fe20000010077 */
[----:B------:R-:W-:-:S05]  /*24a0*/  PRMT R12, RZ, 0x5410, R26 ;  /* 0x00005410ff0c7816 */ /* 0x000fca000000001a */
[----:B------:R-:W-:Y:S01]  /*24b0*/  FFMA.FTZ R12, R93, R12, R24 ;  /* 0x0000000c5d0c7223 */ /* 0x000fe20000010018 */
[----:B------:R-:W-:Y:S02]  /*24c0*/  PRMT R24, RZ, 0x7610, R13 ;  /* 0x00007610ff187816 */ /* 0x000fe4000000000d */
[----:B------:R-:W-:-:S03]  /*24d0*/  PRMT R13, RZ, 0x7610, R26 ;  /* 0x00007610ff0d7816 */ /* 0x000fc6000000001a */
[----:B------:R-:W-:Y:S02]  /*24e0*/  FFMA.FTZ R119, R95, R24, R119 ;  /* 0x000000185f777223 */ /* 0x000fe40000010077 */
[----:B------:R-:W-:Y:S01]  /*24f0*/  FFMA.FTZ R12, R78, R13, R12 ;  /* 0x0000000d4e0c7223 */ /* 0x000fe2000001000c */
[----:B------:R-:W-:Y:S02]  /*2500*/  PRMT R13, RZ, 0x5410, R27 ;  /* 0x00005410ff0d7816 */ /* 0x000fe4000000001b */
        /* <DEDUP_REMOVED lines=28> */
[----:B------:R-:W-:Y:S02]  /*26d0*/  PRMT R21, RZ, 0x7610, R38 ;  /* 0x00007610ff157816 */ /* 0x000fe40000000026 */
[----:B------:R-:W-:-:S03]  /*26e0*/  PRMT R36, RZ, 0x5410, R22 ;  /* 0x00005410ff247816 */ /* 0x000fc60000000016 */
        /* <DEDUP_REMOVED lines=9> */
[--C-:B------:R-:W-:Y:S02]  /*2780*/  PRMT R21, RZ, 0x5410, R23.reuse ;  /* 0x00005410ff157816 */ /* 0x100fe40000000017 */
[----:B------:R-:W-:-:S03]  /*2790*/  PRMT R23, RZ, 0x7610, R23 ;  /* 0x00007610ff177816 */ /* 0x000fc60000000017 */
[----:B------:R-:W-:Y:S02]  /*27a0*/  FFMA.FTZ R21, R76, R21, R36 ;  /* 0x000000154c157223 */ /* 0x000fe40000010024 */
[C---:B------:R-:W-:Y:S01]  /*27b0*/  FFMA.FTZ R118, R104.reuse, R39, R20 ;  /* 0x0000002768767223 */ /* 0x040fe20000010014 */
[--C-:B------:R-:W-:Y:S01]  /*27c0*/  PRMT R20, RZ, 0x5410, R8.reuse ;  /* 0x00005410ff147816 */ /* 0x100fe20000000008 */
[----:B------:R-:W-:Y:S01]  /*27d0*/  FFMA.FTZ R94, R104, R23, R21 ;  /* 0x00000017685e7223 */ /* 0x000fe20000010015 */
[----:B------:R-:W-:Y:S01]  /*27e0*/  PRMT R21, RZ, 0x7610, R8 ;  /* 0x00007610ff157816 */ /* 0x000fe20000000008 */
[----:B------:R-:W5:Y:S01]  /*27f0*/  LDG.E.128 R36, [R120.64+0x24800] ;  /* 0x0248000478247981 */ /* 0x000f62000c1e1d00 */
[----:B------:R-:W-:Y:S01]  /*2800*/  PRMT R8, RZ, 0x5410, R4 ;  /* 0x00005410ff087816 */ /* 0x000fe20000000004 */
[----:B------:R-:W-:-:S04]  /*2810*/  FFMA.FTZ R20, R96, R20, R113 ;  /* 0x0000001460147223 */ /* 0x000fc80000010071 */
[----:B------:R-:W-:Y:S01]  /*2820*/  FFMA.FTZ R111, R96, R8, R111 ;  /* 0x00000008606f7223 */ /* 0x000fe2000001006f */
[--C-:B------:R-:W-:Y:S01]  /*2830*/  PRMT R8, RZ, 0x5410, R9.reuse ;  /* 0x00005410ff087816 */ /* 0x100fe20000000009 */
[C---:B------:R-:W-:Y:S01]  /*2840*/  FFMA.FTZ R20, R100.reuse, R21, R20 ;  /* 0x0000001564147223 */ /* 0x040fe20000010014 */
[----:B------:R-:W-:Y:S02]  /*2850*/  PRMT R21, RZ, 0x7610, R4 ;  /* 0x00007610ff157816 */ /* 0x000fe40000000004 */
[----:B------:R-:W-:Y:S01]  /*2860*/  PRMT R4, RZ, 0x7610, R9 ;  /* 0x00007610ff047816 */ /* 0x000fe20000000009 */
[----:B------:R-:W-:Y:S02]  /*2870*/  FFMA.FTZ R8, R99, R8, R20 ;  /* 0x0000000863087223 */ /* 0x000fe40000010014 */
[----:B------:R-:W-:Y:S02]  /*2880*/  FFMA.FTZ R21, R100, R21, R111 ;  /* 0x0000001564157223 */ /* 0x000fe4000001006f */
        /* <DEDUP_REMOVED lines=10> */
[----:B------:R-:W5:Y:S01]  /*2930*/  LDG.E.128 R20, [R120.64+0x28000] ;  /* 0x0280000478147981 */ /* 0x000f62000c1e1d00 */
        /* <DEDUP_REMOVED lines=10> */
[----:B------:R-:W-:Y:S02]  /*29e0*/  FFMA.FTZ R5, R76, R5, R8 ;  /* 0x000000054c057223 */ /* 0x000fe40000010008 */
[----:B------:R-:W5:Y:S02]  /*29f0*/  LDG.E.128 R8, [R120.64+0x2b800] ;  /* 0x02b8000478087981 */ /* 0x000f64000c1e1d00 */
[----:B------:R-:W-:Y:S01]  /*2a00*/  FFMA.FTZ R116, R104, R7, R5 ;  /* 0x0000000768747223 */ /* 0x000fe20000010005 */
[----:B------:R-:W-:Y:S01]  /*2a10*/  PRMT R5, RZ, 0x7610, R56 ;  /* 0x00007610ff057816 */ /* 0x000fe20000000038 */
[----:B------:R-:W-:-:S04]  /*2a20*/  FFMA.FTZ R4, R96, R4, R109 ;  /* 0x0000000460047223 */ /* 0x000fc8000001006d */
[----:B------:R-:W-:Y:S01]  /*2a30*/  FFMA.FTZ R5, R100, R5, R4 ;  /* 0x0000000564057223 */ /* 0x000fe20000010004 */
[----:B--2---:R-:W-:-:S05]  /*2a40*/  PRMT R4, RZ, 0x5410, R44 ;  /* 0x00005410ff047816 */ /* 0x004fca000000002c */
        /* <DEDUP_REMOVED lines=27> */
[----:B------:R-:W-:Y:S02]  /*2c00*/  FFMA.FTZ R45, R76, R45, R56 ;  /* 0x0000002d4c2d7223 */ /* 0x000fe40000010038 */
[----:B------:R-:W3:Y:S02]  /*2c10*/  LDG.E.128 R56, [R122.64+0x2000] ;  /* 0x002000047a387981 */ /* 0x000ee4000c1e1d00 */
[----:B------:R-:W-:Y:S01]  /*2c20*/  FFMA.FTZ R112, R104, R47, R45 ;  /* 0x0000002f68707223 */ /* 0x000fe2000001002d */
[----:B------:R-:W-:Y:S01]  /*2c30*/  PRMT R45, RZ, 0x7610, R48 ;  /* 0x00007610ff2d7816 */ /* 0x000fe20000000030 */
[----:B------:R-:W-:-:S04]  /*2c40*/  FFMA.FTZ R44, R96, R44, R105 ;  /* 0x0000002c602c7223 */ /* 0x000fc80000010069 */
[----:B------:R-:W-:Y:S01]  /*2c50*/  FFMA.FTZ R45, R100, R45, R44 ;  /* 0x0000002d642d7223 */ /* 0x000fe2000001002c */
[----:B----4-:R-:W-:-:S05]  /*2c60*/  PRMT R44, RZ, 0x5410, R52 ;  /* 0x00005410ff2c7816 */ /* 0x010fca0000000034 */
        /* <DEDUP_REMOVED lines=8> */
[--C-:B------:R-:W-:Y:S02]  /*2cf0*/  PRMT R44, RZ, 0x5410, R53.reuse ;  /* 0x00005410ff2c7816 */ /* 0x100fe40000000035 */
[----:B------:R-:W-:Y:S01]  /*2d00*/  PRMT R52, RZ, 0x7610, R53 ;  /* 0x00007610ff347816 */ /* 0x000fe20000000035 */
[----:B------:R-:W-:Y:S02]  /*2d10*/  FFMA.FTZ R48, R93, R48, R49 ;  /* 0x000000305d307223 */ /* 0x000fe40000010031 */
[----:B------:R-:W-:Y:S01]  /*2d20*/  FFMA.FTZ R102, R99, R44, R47 ;  /* 0x0000002c63667223 */ /* 0x000fe2000001002f */
[----:B------:R-:W-:Y:S01]  /*2d30*/  PRMT R49, RZ, 0x7610, R50 ;  /* 0x00007610ff317816 */ /* 0x000fe20000000032 */
[----:B------:R-:W4:Y:S01]  /*2d40*/  LDG.E.128 R44, [R120.64+0x2000] ;  /* 0x00200004782c7981 */ /* 0x000f22000c1e1d00 */
[----:B------:R-:W-:Y:S01]  /*2d50*/  PRMT R50, RZ, 0x5410, R54 ;  /* 0x00005410ff327816 */ /* 0x000fe20000000036 */
[----:B------:R-:W-:-:S02]  /*2d60*/  FFMA.FTZ R52, R95, R52, R102 ;  /* 0x000000345f347223 */ /* 0x000fc40000010066 */
[----:B------:R-:W-:Y:S02]  /*2d70*/  FFMA.FTZ R48, R78, R49, R48 ;  /* 0x000000314e307223 */ /* 0x000fe40000010030 */
[----:B------:R-:W-:Y:S01]  /*2d80*/  FFMA.FTZ R50, R93, R50, R52 ;  /* 0x000000325d327223 */ /* 0x000fe20000010034 */
[--C-:B------:R-:W-:Y:S02]  /*2d90*/  PRMT R52, RZ, 0x5410, R68.reuse ;  /* 0x00005410ff347816 */ /* 0x100fe40000000044 */
[----:B------:R-:W-:Y:S02]  /*2da0*/  PRMT R49, RZ, 0x5410, R51 ;  /* 0x00005410ff317816 */ /* 0x000fe40000000033 */
[----:B------:R-:W-:Y:S01]  /*2db0*/  PRMT R53, RZ, 0x7610, R68 ;  /* 0x00007610ff357816 */ /* 0x000fe20000000044 */
[----:B------:R-:W-:Y:S02]  /*2dc0*/  FFMA.FTZ R52, R96, R52, R101 ;  /* 0x0000003460347223 */ /* 0x000fe40000010065 */
[----:B------:R-:W-:Y:S01]  /*2dd0*/  FFMA.FTZ R48, R76, R49, R48 ;  /* 0x000000314c307223 */ /* 0x000fe20000010030 */
[----:B------:R-:W-:Y:S01]  /*2de0*/  PRMT R49, RZ, 0x7610, R54 ;  /* 0x00007610ff317816 */ /* 0x000fe20000000036 */
[----:B------:R-:W-:Y:S01]  /*2df0*/  FFMA.FTZ R53, R100, R53, R52 ;  /* 0x0000003564357223 */ /* 0x000fe20000010034 */
[----:B-----5:R-:W-:-:S03]  /*2e00*/  PRMT R52, RZ, 0x5410, R60 ;  /* 0x00005410ff347816 */ /* 0x020fc6000000003c */
        /* <DEDUP_REMOVED lines=21> */
[----:B------:R-:W-:Y:S01]  /*2f60*/  PRMT R61, RZ, 0x5410, R71 ;  /* 0x00005410ff3d7816 */ /* 0x000fe20000000047 */
[----:B------:R-:W5:Y:S01]  /*2f70*/  LDG.E.128 R52, [R120.64+0x9000] ;  /* 0x0090000478347981 */ /* 0x000f62000c1e1d00 */
        /* <DEDUP_REMOVED lines=11> */
[----:B------:R-:W-:-:S02]  /*3030*/  FFMA.FTZ R110, R104, R51, R48 ;  /* 0x00000033686e7223 */ /* 0x000fc40000010030 */
[C---:B------:R-:W-:Y:S01]  /*3040*/  FFMA.FTZ R106, R104.reuse, R71, R60 ;  /* 0x00000047686a7223 */ /* 0x040fe2000001003c */
[----:B------:R-:W-:Y:S01]  /*3050*/  PRMT R102, RZ, 0x7610, R64 ;  /* 0x00007610ff667816 */ /* 0x000fe20000000040 */
[----:B------:R-:W-:Y:S01]  /*3060*/  FFMA.FTZ R104, R104, R69, R68 ;  /* 0x0000004568687223 */ /* 0x000fe20000010044 */
[----:B------:R-:W-:Y:S01]  /*3070*/  PRMT R69, RZ, 0x7610, R88 ;  /* 0x00007610ff457816 */ /* 0x000fe20000000058 */
[----:B------:R-:W-:Y:S01]  /*3080*/  FFMA.FTZ R70, R103, R70, R98 ;  /* 0x0000004667467223 */ /* 0x000fe20000010062 */
[--C-:B------:R-:W-:Y:S01]  /*3090*/  PRMT R100, RZ, 0x5410, R65.reuse ;  /* 0x00005410ff647816 */ /* 0x100fe20000000041 */
[----:B------:R-:W2:Y:S01]  /*30a0*/  LDG.E.128 R48, [R120.64+0x5800] ;  /* 0x0058000478307981 */ /* 0x000ea2000c1e1d00 */
[----:B------:R-:W-:Y:S01]  /*30b0*/  PRMT R98, RZ, 0x7610, R65 ;  /* 0x00007610ff627816 */ /* 0x000fe20000000041 */
[----:B------:R-:W-:Y:S01]  /*30c0*/  FFMA.FTZ R69, R102, R69, R70 ;  /* 0x0000004566457223 */ /* 0x000fe20000010046 */
[--C-:B------:R-:W-:Y:S01]  /*30d0*/  PRMT R65, RZ, 0x5410, R89.reuse ;  /* 0x00005410ff417816 */ /* 0x100fe20000000059 */
[----:B------:R-:W2:Y:S01]  /*30e0*/  LDG.E.128 R60, [R120.64+0xc800] ;  /* 0x00c80004783c7981 */ /* 0x000ea2000c1e1d00 */
[----:B------:R-:W-:-:S02]  /*30f0*/  PRMT R89, RZ, 0x7610, R89 ;  /* 0x00007610ff597816 */ /* 0x000fc40000000059 */
        /* <DEDUP_REMOVED lines=30> */
[----:B------:R-:W-:Y:S01]  /*32e0*/  PRMT R105, RZ, 0x7610, R75 ;  /* 0x00007610ff697816 */ /* 0x000fe2000000004b */
[----:B------:R-:W-:Y:S01]  /*32f0*/  FFMA.FTZ R72, R103, R72, R77 ;  /* 0x0000004867487223 */ /* 0x000fe2000001004d */
[----:B------:R-:W-:Y:S01]  /*3300*/  PRMT R77, RZ, 0x7610, R84 ;  /* 0x00007610ff4d7816 */ /* 0x000fe20000000054 */
[----:B------:R-:W-:Y:S01]  /*3310*/  FFMA.FTZ R73, R78, R73, R88 ;  /* 0x000000494e497223 */ /* 0x000fe20000010058 */
[----:B------:R-:W-:Y:S01]  /*3320*/  PRMT R79, RZ, 0x7610, R80 ;  /* 0x00007610ff4f7816 */ /* 0x000fe20000000050 */
[----:B------:R-:W3:Y:S02]  /*3330*/  LDG.E.128 R88, [R120.64+0x21800] ;  /* 0x0218000478587981 */ /* 0x000ee4000c1e1d00 */
[----:B------:R-:W-:Y:S01]  /*3340*/  FFMA.FTZ R105, R76, R105, R73 ;  /* 0x000000694c697223 */ /* 0x000fe20000010049 */
[--C-:B------:R-:W-:Y:S01]  /*3350*/  PRMT R73, RZ, 0x5410, R85.reuse ;  /* 0x00005410ff497816 */ /* 0x100fe20000000055 */
[----:B------:R-:W-:Y:S01]  /*3360*/  FFMA.FTZ R72, R102, R77, R72 ;  /* 0x0000004d66487223 */ /* 0x000fe20000010048 */
[----:B------:R-:W-:-:S03]  /*3370*/  PRMT R85, RZ, 0x7610, R85 ;  /* 0x00007610ff557816 */ /* 0x000fc60000000055 */
        /* <DEDUP_REMOVED lines=12> */
[----:B------:R-:W-:-:S03]  /*3440*/  PRMT R81, RZ, 0x7610, R81 ;  /* 0x00007610ff517816 */ /* 0x000fc60000000051 */
[----:B------:R-:W-:Y:S01]  /*3450*/  FFMA.FTZ R80, R96, R77, R80 ;  /* 0x0000004d60507223 */ /* 0x000fe20000010050 */
[----:B------:R-:W-:Y:S01]  /*3460*/  PRMT R77, RZ, 0x5410, R87 ;  /* 0x00005410ff4d7816 */ /* 0x000fe20000000057 */
[----:B------:R-:W-:Y:S01]  /*3470*/  FFMA.FTZ R79, R98, R81, R79 ;  /* 0x00000051624f7223 */ /* 0x000fe2000001004f */
[----:B------:R-:W-:Y:S01]  /*3480*/  PRMT R117, RZ, 0x7610, R83 ;  /* 0x00007610ff757816 */ /* 0x000fe20000000053 */
[----:B------:R-:W5:Y:S02]  /*3490*/  LDG.E.128 R84, [R120.64+0x1a800] ;  /* 0x01a8000478547981 */ /* 0x000f64000c1e1d00 */
        /* <DEDUP_REMOVED lines=9> */
[----:B------:R-:W-:Y:S01]  /*3530*/  PRMT R115, RZ, 0x7610, R43 ;  /* 0x00007610ff737816 */ /* 0x000fe2000000002b */
[----:B------:R-:W5:Y:S02]  /*3540*/  LDG.E.128 R80, [R120.64+0x1e000] ;  /* 0x01e0000478507981 */ /* 0x000f64000c1e1d00 */
        /* <DEDUP_REMOVED lines=9> */
[----:B------:R-:W-:Y:S02]  /*35e0*/  PRMT R77, RZ, 0x7610, R32 ;  /* 0x00007610ff4d7816 */ /* 0x000fe40000000020 */
[----:B------:R-:W-:Y:S01]  /*35f0*/  PRMT R32, RZ, 0x5410, R42 ;  /* 0x00005410ff207816 */ /* 0x000fe2000000002a */
[----:B------:R-:W-:-:S04]  /*3600*/  FFMA.FTZ R40, R103, R40, R94 ;  /* 0x0000002867287223 */ /* 0x000fc8000001005e */
        /* <DEDUP_REMOVED lines=12> */
[----:B------:R-:W-:Y:S02]  /*36d0*/  FFMA.FTZ R40, R97, R40, R41 ;  /* 0x0000002861287223 */ /* 0x000fe40000010029 */
[----:B------:R-:W-:Y:S02]  /*36e0*/  FFMA.FTZ R115, R76, R115, R32 ;  /* 0x000000734c737223 */ /* 0x000fe40000010020 */
[----:B------:R-:W-:Y:S01]  /*36f0*/  FFMA.FTZ R40, R96, R33, R40 ;  /* 0x0000002160287223 */ /* 0x000fe20000010028 */
[--C-:B------:R-:W-:Y:S02]  /*3700*/  PRMT R33, RZ, 0x5410, R35.reuse ;  /* 0x00005410ff217816 */ /* 0x100fe40000000023 */
[----:B------:R-:W-:Y:S02]  /*3710*/  PRMT R32, RZ, 0x5410, R16 ;  /* 0x00005410ff207816 */ /* 0x000fe40000000010 */
[----:B------:R-:W-:Y:S01]  /*3720*/  PRMT R113, RZ, 0x7610, R35 ;  /* 0x00007610ff717816 */ /* 0x000fe20000000023 */
[----:B------:R-:W-:Y:S01]  /*3730*/  FFMA.FTZ R33, R78, R33, R40 ;  /* 0x000000214e217223 */ /* 0x000fe20000010028 */
[----:B------:R-:W-:Y:S01]  /*3740*/  PRMT R35, RZ, 0x7610, R16 ;  /* 0x00007610ff237816 */ /* 0x000fe20000000010 */
[----:B------:R-:W-:-:S02]  /*3750*/  FFMA.FTZ R32, R103, R32, R92 ;  /* 0x0000002067207223 */ /* 0x000fc4000001005c */
[----:B------:R-:W-:Y:S01]  /*3760*/  FFMA.FTZ R113, R76, R113, R33 ;  /* 0x000000714c717223 */ /* 0x000fe20000010021 */
[--C-:B------:R-:W-:Y:S01]  /*3770*/  PRMT R33, RZ, 0x5410, R17.reuse ;  /* 0x00005410ff217816 */ /* 0x100fe20000000011 */
[----:B------:R-:W-:Y:S01]  /*3780*/  FFMA.FTZ R32, R102, R35, R32 ;  /* 0x0000002366207223 */ /* 0x000fe20000010020 */
        /* <DEDUP_REMOVED lines=25> */
[----:B------:R-:W-:-:S04]  /*3920*/  FFMA.FTZ R28, R96, R17, R18 ;  /* 0x00000011601c7223 */ /* 0x000fc80000010012 */
        /* <DEDUP_REMOVED lines=43> */
[----:B------:R-:W5:Y:S02]  /*3be0*/  LDG.E.128 R24, [R122.64+0x2800] ;  /* 0x002800047a187981 */ /* 0x000f64000c1e1d00 */
        /* <DEDUP_REMOVED lines=19> */
[----:B------:R-:W-:-:S02]  /*3d20*/  PRMT R99, RZ, 0x7610, R23 ;  /* 0x00007610ff637816 */ /* 0x000fc40000000017 */
[----:B------:R-:W-:Y:S01]  /*3d30*/  PRMT R20, RZ, 0x5410, R8 ;  /* 0x00005410ff147816 */ /* 0x000fe20000000008 */
[----:B------:R-:W-:Y:S01]  /*3d40*/  FFMA.FTZ R21, R78, R21, R36 ;  /* 0x000000154e157223 */ /* 0x000fe20000010024 */
[----:B------:R-:W-:Y:S01]  /*3d50*/  PRMT R77, RZ, 0x7610, R15 ;  /* 0x00007610ff4d7816 */ /* 0x000fe2000000000f */
[----:B------:R-:W5:Y:S02]  /*3d60*/  LDG.E.128 R36, [R120.64+0x9800] ;  /* 0x0098000478247981 */ /* 0x000f64000c1e1d00 */
[----:B------:R-:W-:Y:S01]  /*3d70*/  FFMA.FTZ R99, R76, R99, R21 ;  /* 0x000000634c637223 */ /* 0x000fe20000010015 */
[----:B------:R-:W-:Y:S01]  /*3d80*/  PRMT R21, RZ, 0x7610, R8 ;  /* 0x00007610ff157816 */ /* 0x000fe20000000008 */
[----:B------:R-:W-:Y:S01]  /*3d90*/  FFMA.FTZ R20, R103, R20, R106 ;  /* 0x0000001467147223 */ /* 0x000fe2000001006a */
[----:B--2---:R-:W-:-:S03]  /*3da0*/  PRMT R8, RZ, 0x5410, R4 ;  /* 0x00005410ff087816 */ /* 0x004fc60000000004 */
        /* <DEDUP_REMOVED lines=14> */
[C---:B------:R-:W-:Y:S01]  /*3e90*/  FFMA.FTZ R4, R97.reuse, R4, R9 ;  /* 0x0000000461047223 */ /* 0x040fe20000010009 */
[----:B------:R-:W-:Y:S01]  /*3ea0*/  PRMT R8, RZ, 0x5410, R6 ;  /* 0x00005410ff087816 */ /* 0x000fe20000000006 */
[----:B------:R-:W-:Y:S02]  /*3eb0*/  FFMA.FTZ R77, R76, R77, R12 ;  /* 0x0000004d4c4d7223 */ /* 0x000fe4000001000c */
[----:B------:R-:W-:Y:S01]  /*3ec0*/  FFMA.FTZ R4, R96, R5, R4 ;  /* 0x0000000560047223 */ /* 0x000fe20000010004 */
[----:B------:R-:W-:Y:S01]  /*3ed0*/  PRMT R5, RZ, 0x5410, R11 ;  /* 0x00005410ff057816 */ /* 0x000fe2000000000b */
[----:B------:R-:W2:Y:S01]  /*3ee0*/  LDG.E.128 R12, [R120.64+0x2f800] ;  /* 0x02f80004780c7981 */ /* 0x000ea2000c1e1d00 */
[----:B------:R-:W-:-:S03]  /*3ef0*/  FFMA.FTZ R8, R97, R8, R98 ;  /* 0x0000000861087223 */ /* 0x000fc60000010062 */
        /* <DEDUP_REMOVED lines=8> */
[----:B------:R-:W2:Y:S01]  /*3f80*/  LDG.E.128 R28, [R120.64+0x2800] ;  /* 0x00280004781c7981 */ /* 0x000ea2000c1e1d00 */
[----:B------:R-:W-:Y:S01]  /*3f90*/  FFMA.FTZ R78, R78, R5, R8 ;  /* 0x000000054e4e7223 */ /* 0x000fe20000010008 */
[----:B----4-:R-:W-:-:S02]  /*3fa0*/  PRMT R5, RZ, 0x5410, R44 ;  /* 0x00005410ff057816 */ /* 0x010fc4000000002c */
[----:B---3--:R-:W-:Y:S01]  /*3fb0*/  PRMT R4, RZ, 0x5410, R56 ;  /* 0x00005410ff047816 */ /* 0x008fe20000000038 */
[----:B------:R-:W3:Y:S01]  /*3fc0*/  LDG.E.128 R8, [R120.64+0xd000] ;  /* 0x00d0000478087981 */ /* 0x000ee2000c1e1d00 */
        /* <DEDUP_REMOVED lines=12> */
[----:B------:R-:W-:-:S02]  /*4090*/  PRMT R44, RZ, 0x5410, R48 ;  /* 0x00005410ff2c7816 */ /* 0x000fc40000000030 */
[----:B------:R-:W-:-:S03]  /*40a0*/  PRMT R48, RZ, 0x7610, R48 ;  /* 0x00007610ff307816 */ /* 0x000fc60000000030 */
[----:B------:R-:W-:Y:S01]  /*40b0*/  FFMA.FTZ R105, R4, R44, R105 ;  /* 0x0000002c04697223 */ /* 0x000fe20000010069 */
[----:B------:R-:W-:Y:S02]  /*40c0*/  PRMT R44, RZ, 0x5410, R46 ;  /* 0x00005410ff2c7816 */ /* 0x000fe4000000002e */
[----:B------:R-:W-:Y:S01]  /*40d0*/  PRMT R103, RZ, 0x7610, R58 ;  /* 0x00007610ff677816 */ /* 0x000fe2000000003a */
[----:B------:R-:W-:Y:S02]  /*40e0*/  FFMA.FTZ R48, R5, R48, R105 ;  /* 0x0000003005307223 */ /* 0x000fe40000010069 */
[----:B------:R-:W-:Y:S01]  /*40f0*/  FFMA.FTZ R44, R101, R44, R45 ;  /* 0x0000002c652c7223 */ /* 0x000fe2000001002d */
[----:B------:R-:W-:Y:S02]  /*4100*/  PRMT R45, RZ, 0x5410, R49 ;  /* 0x00005410ff2d7816 */ /* 0x000fe40000000031 */
        /* <DEDUP_REMOVED lines=20> */
[----:B------:R-:W5:Y:S03]  /*4250*/  LDG.E.128 R44, [R120.64+0x14000] ;  /* 0x01400004782c7981 */ /* 0x000f66000c1e1d00 */
        /* <DEDUP_REMOVED lines=8> */
[--C-:B------:R-:W-:Y:S02]  /*42e0*/  PRMT R52, RZ, 0x5410, R54.reuse ;  /* 0x00005410ff347816 */ /* 0x100fe40000000036 */
[----:B------:R-:W-:Y:S01]  /*42f0*/  PRMT R54, RZ, 0x7610, R54 ;  /* 0x00007610ff367816 */ /* 0x000fe20000000036 */
[----:B------:R-:W-:Y:S02]  /*4300*/  FFMA.FTZ R60, R5, R60, R117 ;  /* 0x0000003c053c7223 */ /* 0x000fe40000010075 */
[----:B------:R-:W-:Y:S01]  /*4310*/  FFMA.FTZ R52, R101, R52, R53 ;  /* 0x0000003465347223 */ /* 0x000fe20000010035 */
[----:B------:R-:W-:-:S03]  /*4320*/  PRMT R53, RZ, 0x5410, R61 ;  /* 0x00005410ff357816 */ /* 0x000fc6000000003d */
[----:B------:R-:W-:Y:S02]  /*4330*/  FFMA.FTZ R52, R103, R54, R52 ;  /* 0x0000003667347223 */ /* 0x000fe40000010034 */
[----:B------:R-:W-:Y:S01]  /*4340*/  FFMA.FTZ R60, R6, R53, R60 ;  /* 0x00000035063c7223 */ /* 0x000fe2000001003c */
[--C-:B------:R-:W-:Y:S02]  /*4350*/  PRMT R53, RZ, 0x5410, R55.reuse ;  /* 0x00005410ff357816 */ /* 0x100fe40000000037 */
[----:B------:R-:W-:Y:S02]  /*4360*/  PRMT R55, RZ, 0x7610, R55 ;  /* 0x00007610ff377816 */ /* 0x000fe40000000037 */
[----:B------:R-:W-:Y:S01]  /*4370*/  PRMT R61, RZ, 0x7610, R61 ;  /* 0x00007610ff3d7816 */ /* 0x000fe2000000003d */
[----:B------:R-:W-:Y:S01]  /*4380*/  FFMA.FTZ R52, R102, R53, R52 ;  /* 0x0000003566347223 */ /* 0x000fe20000010034 */
[--C-:B------:R-:W-:Y:S02]  /*4390*/  PRMT R53, RZ, 0x5410, R64.reuse ;  /* 0x00005410ff357816 */ /* 0x100fe40000000040 */
        /* <DEDUP_REMOVED lines=35> */
[----:B------:R-:W5:Y:S01]  /*45d0*/  LDG.E.128 R48, [R120.64+0x17800] ;  /* 0x0178000478307981 */ /* 0x000f62000c1e1d00 */
[----:B------:R-:W-:Y:S01]  /*45e0*/  PRMT R70, RZ, 0x7610, R70 ;  /* 0x00007610ff467816 */ /* 0x000fe20000000046 */
[----:B------:R-:W-:Y:S01]  /*45f0*/  FFMA.FTZ R72, R6, R69, R72 ;  /* 0x0000004506487223 */ /* 0x000fe20000010048 */
[--C-:B------:R-:W-:Y:S01]  /*4600*/  PRMT R69, RZ, 0x5410, R71.reuse ;  /* 0x00005410ff457816 */ /* 0x100fe20000000047 */
[----:B------:R-:W5:Y:S02]  /*4610*/  LDG.E.128 R64, [R120.64+0x25800] ;  /* 0x0258000478407981 */ /* 0x000f64000c1e1d00 */
        /* <DEDUP_REMOVED lines=29> */
[----:B------:R-:W5:Y:S01]  /*47f0*/  LDG.E.128 R52, [R120.64+0x1b000] ;  /* 0x01b0000478347981 */ /* 0x000f62000c1e1d00 */
[----:B------:R-:W-:Y:S01]  /*4800*/  FFMA.FTZ R62, R102, R57, R62 ;  /* 0x00000039663e7223 */ /* 0x000fe2000001003e */
[----:B------:R-:W-:Y:S01]  /*4810*/  PRMT R80, RZ, 0x5410, R82 ;  /* 0x00005410ff507816 */ /* 0x000fe20000000052 */
[----:B------:R-:W-:Y:S01]  /*4820*/  FFMA.FTZ R81, R100, R81, R77 ;  /* 0x0000005164517223 */ /* 0x000fe2000001004d */
[----:B------:R-:W5:Y:S03]  /*4830*/  LDG.E.128 R56, [R120.64+0x1e800] ;  /* 0x01e8000478387981 */ /* 0x000f66000c1e1d00 */
[----:B------:R-:W-:Y:S01]  /*4840*/  FFMA.FTZ R80, R101, R80, R81 ;  /* 0x0000005065507223 */ /* 0x000fe20000010051 */
[----:B------:R-:W-:Y:S02]  /*4850*/  PRMT R81, RZ, 0x5410, R88 ;  /* 0x00005410ff517816 */ /* 0x000fe40000000058 */
        /* <DEDUP_REMOVED lines=55> */
[----:B------:R-:W-:-:S02]  /*4bd0*/  FFMA.FTZ R114, R102, R73, R72 ;  /* 0x0000004966727223 */ /* 0x000fc40000010048 */
[----:B------:R-:W-:Y:S01]  /*4be0*/  FFMA.FTZ R17, R100, R17, R16 ;  /* 0x0000001164117223 */ /* 0x000fe20000010010 */
[----:B------:R-:W5:Y:S01]  /*4bf0*/  LDG.E.128 R72, [R120.64+0x3000] ;  /* 0x0030000478487981 */ /* 0x000f62000c1e1d00 */
[----:B------:R-:W-:-:S03]  /*4c00*/  PRMT R16, RZ, 0x5410, R18 ;  /* 0x00005410ff107816 */ /* 0x000fc60000000012 */
[----:B------:R-:W5:Y:S01]  /*4c10*/  LDG.E.128 R76, [R122.64+0x3000] ;  /* 0x003000047a4c7981 */ /* 0x000f62000c1e1d00 */
[----:B------:R-:W-:Y:S01]  /*4c20*/  PRMT R32, RZ, 0x7610, R32 ;  /* 0x00007610ff207816 */ /* 0x000fe20000000020 */
[----:B------:R-:W-:Y:S02]  /*4c30*/  FFMA.FTZ R92, R4, R92, R97 ;  /* 0x0000005c045c7223 */ /* 0x000fe40000010061 */
        /* <DEDUP_REMOVED lines=9> */
[----:B------:R-:W-:Y:S01]  /*4cd0*/  FFMA.FTZ R16, R103, R18, R16 ;  /* 0x0000001267107223 */ /* 0x000fe20000010010 */
[----:B------:R-:W-:-:S03]  /*4ce0*/  PRMT R19, RZ, 0x7610, R19 ;  /* 0x00007610ff137816 */ /* 0x000fc60000000013 */
[----:B------:R-:W-:-:S04]  /*4cf0*/  FFMA.FTZ R16, R102, R17, R16 ;  /* 0x0000001166107223 */ /* 0x000fc80000010010 */
[----:B------:R-:W-:Y:S01]  /*4d00*/  FFMA.FTZ R32, R104, R19, R16 ;  /* 0x0000001368207223 */ /* 0x000fe20000010010 */
[----:B--2---:R-:W-:Y:S02]  /*4d10*/  PRMT R16, RZ, 0x5410, R12 ;  /* 0x00005410ff107816 */ /* 0x004fe4000000000c */
        /* <DEDUP_REMOVED lines=36> */
[C---:B------:R-:W-:Y:S02]  /*4f60*/  FFMA.FTZ R88, R102.reuse, R89, R88 ;  /* 0x0000005966587223 */ /* 0x040fe40000010058 */
[----:B------:R-:W-:Y:S01]  /*4f70*/  FFMA.FTZ R16, R102, R19, R16 ;  /* 0x0000001366107223 */ /* 0x000fe20000010010 */
[----:B------:R-:W-:Y:S01]  /*4f80*/  PRMT R19, RZ, 0x5410, R30 ;  /* 0x00005410ff137816 */ /* 0x000fe2000000001e */
[----:B------:R-:W-:Y:S01]  /*4f90*/  FFMA.FTZ R18, R101, R18, R28 ;  /* 0x0000001265127223 */ /* 0x000fe2000001001c */
[----:B------:R-:W-:Y:S02]  /*4fa0*/  PRMT R102, RZ, 0x5410, R26 ;  /* 0x00005410ff667816 */ /* 0x000fe4000000001a */
[----:B------:R-:W-:Y:S02]  /*4fb0*/  PRMT R115, RZ, 0x7610, R95 ;  /* 0x00007610ff737816 */ /* 0x000fe4000000005f */
[----:B------:R-:W-:Y:S01]  /*4fc0*/  PRMT R17, RZ, 0x7610, R15 ;  /* 0x00007610ff117816 */ /* 0x000fe2000000000f */
[----:B------:R-:W-:Y:S01]  /*4fd0*/  FFMA.FTZ R18, R102, R19, R18 ;  /* 0x0000001366127223 */ /* 0x000fe20000010012 */
[----:B------:R-:W-:-:S02]  /*4fe0*/  PRMT R30, RZ, 0x7610, R30 ;  /* 0x00007610ff1e7816 */ /* 0x000fc4000000001e */
[----:B------:R-:W-:Y:S01]  /*4ff0*/  PRMT R105, RZ, 0x7610, R26 ;  /* 0x00007610ff697816 */ /* 0x000fe2000000001a */
[C---:B------:R-:W-:Y:S01]  /*5000*/  FFMA.FTZ R115, R104.reuse, R115, R88 ;  /* 0x0000007368737223 */ /* 0x040fe20000010058 */
[----:B------:R-:W-:Y:S01]  /*5010*/  PRMT R116, RZ, 0x7610, R27 ;  /* 0x00007610ff747816 */ /* 0x000fe2000000001b */
[C---:B------:R-:W-:Y:S01]  /*5020*/  FFMA.FTZ R33, R104.reuse, R33, R7 ;  /* 0x0000002168217223 */ /* 0x040fe20000010007 */
[----:B------:R-:W2:Y:S01]  /*5030*/  LDG.E.128 R92, [R120.64+0xa000] ;  /* 0x00a00004785c7981 */ /* 0x000ea2000c1e1d00 */
[----:B------:R-:W-:Y:S01]  /*5040*/  FFMA.FTZ R103, R104, R17, R16 ;  /* 0x0000001168677223 */ /* 0x000fe20000010010 */
[----:B------:R-:W-:Y:S01]  /*5050*/  PRMT R104, RZ, 0x5410, R27 ;  /* 0x00005410ff687816 */ /* 0x000fe2000000001b */
[----:B------:R-:W-:Y:S01]  /*5060*/  FFMA.FTZ R18, R105, R30, R18 ;  /* 0x0000001e69127223 */ /* 0x000fe20000010012 */
[----:B------:R-:W-:Y:S01]  /*5070*/  PRMT R17, RZ, 0x5410, R31 ;  /* 0x00005410ff117816 */ /* 0x000fe2000000001f */
[----:B------:R-:W2:Y:S01]  /*5080*/  LDG.E.128 R88, [R120.64+0x30000] ;  /* 0x0300000478587981 */ /* 0x000ea2000c1e1d00 */
[----:B------:R-:W-:-:S02]  /*5090*/  PRMT R19, RZ, 0x5410, R40 ;  /* 0x00005410ff137816 */ /* 0x000fc40000000028 */
[----:B------:R-:W-:Y:S01]  /*50a0*/  PRMT R31, RZ, 0x7610, R31 ;  /* 0x00007610ff1f7816 */ /* 0x000fe2000000001f */
[----:B------:R-:W-:Y:S01]  /*50b0*/  FFMA.FTZ R17, R104, R17, R18 ;  /* 0x0000001168117223 */ /* 0x000fe20000010012 */
[----:B---3--:R-:W-:Y:S01]  /*50c0*/  PRMT R29, RZ, 0x5410, R9 ;  /* 0x00005410ff1d7816 */ /* 0x008fe20000000009 */
[----:B------:R-:W-:Y:S01]  /*50d0*/  FFMA.FTZ R19, R34, R19, R106 ;  /* 0x0000001322137223 */ /* 0x000fe2000001006a */
[----:B------:R-:W3:Y:S01]  /*50e0*/  LDG.E.128 R12, [R120.64+0x14800] ;  /* 0x01480004780c7981 */ /* 0x000ee2000c1e1d00 */
[----:B------:R-:W-:Y:S01]  /*50f0*/  FFMA.FTZ R106, R116, R31, R17 ;  /* 0x0000001f746a7223 */ /* 0x000fe20000010011 */
[----:B------:R-:W-:Y:S02]  /*5100*/  PRMT R17, RZ, 0x5410, R36 ;  /* 0x00005410ff117816 */ /* 0x000fe40000000024 */
[----:B------:R-:W-:Y:S01]  /*5110*/  PRMT R40, RZ, 0x7610, R40 ;  /* 0x00007610ff287816 */ /* 0x000fe20000000028 */
[----:B------:R-:W3:Y:S02]  /*5120*/  LDG.E.128 R4, [R120.64+0x11000] ;  /* 0x0110000478047981 */ /* 0x000ee4000c1e1d00 */
[----:B------:R-:W-:Y:S01]  /*5130*/  FFMA.FTZ R108, R34, R17, R108 ;  /* 0x00000011226c7223 */ /* 0x000fe2000001006c */
[----:B------:R-:W-:Y:S01]  /*5140*/  PRMT R17, RZ, 0x5410, R41 ;  /* 0x00005410ff117816 */ /* 0x000fe20000000029 */
[----:B------:R-:W-:Y:S01]  /*5150*/  FFMA.FTZ R19, R35, R40, R19 ;  /* 0x0000002823137223 */ /* 0x000fe20000010013 */
[----:B------:R-:W-:-:S02]  /*5160*/  PRMT R16, RZ, 0x7610, R41 ;  /* 0x00007610ff107816 */ /* 0x000fc40000000029 */
[----:B------:R-:W-:Y:S01]  /*5170*/  PRMT R36, RZ, 0x7610, R36 ;  /* 0x00007610ff247816 */ /* 0x000fe20000000024 */
[----:B------:R-:W-:-:S04]  /*5180*/  FFMA.FTZ R17, R100, R17, R19 ;  /* 0x0000001164117223 */ /* 0x000fc80000010013 */
[----:B------:R-:W-:Y:S01]  /*5190*/  FFMA.FTZ R16, R101, R16, R17 ;  /* 0x0000001065107223 */ /* 0x000fe20000010011 */
[--C-:B------:R-:W-:Y:S01]  /*51a0*/  PRMT R17, RZ, 0x5410, R37.reuse ;  /* 0x00005410ff117816 */ /* 0x100fe20000000025 */
[----:B------:R-:W-:Y:S01]  /*51b0*/  FFMA.FTZ R36, R35, R36, R108 ;  /* 0x0000002423247223 */ /* 0x000fe2000001006c */
[----:B------:R-:W-:-:S03]  /*51c0*/  PRMT R18, RZ, 0x7610, R37 ;  /* 0x00007610ff127816 */ /* 0x000fc60000000025 */
[----:B------:R-:W-:Y:S01]  /*51d0*/  FFMA.FTZ R36, R100, R17, R36 ;  /* 0x0000001164247223 */ /* 0x000fe20000010024 */
[--C-:B------:R-:W-:Y:S02]  /*51e0*/  PRMT R17, RZ, 0x5410, R42.reuse ;  /* 0x00005410ff117816 */ /* 0x100fe4000000002a */
[----:B------:R-:W-:Y:S01]  /*51f0*/  PRMT R42, RZ, 0x7610, R42 ;  /* 0x00007610ff2a7816 */ /* 0x000fe2000000002a */
[----:B------:R-:W-:Y:S02]  /*5200*/  FFMA.FTZ R18, R101, R18, R36 ;  /* 0x0000001265127223 */ /* 0x000fe40000010024 */
[----:B------:R-:W-:Y:S01]  /*5210*/  FFMA.FTZ R16, R102, R17, R16 ;  /* 0x0000001166107223 */ /* 0x000fe20000010010 */
[--C-:B------:R-:W-:Y:S02]  /*5220*/  PRMT R17, RZ, 0x5410, R38.reuse ;  /* 0x00005410ff117816 */ /* 0x100fe40000000026 */
[----:B------:R-:W-:Y:S01]  /*5230*/  PRMT R38, RZ, 0x7610, R38 ;  /* 0x00007610ff267816 */ /* 0x000fe20000000026 */
[----:B------:R-:W-:-:S02]  /*5240*/  FFMA.FTZ R16, R105, R42, R16 ;  /* 0x0000002a69107223 */ /* 0x000fc40000010010 */
[----:B------:R-:W-:Y:S01]  /*5250*/  FFMA.FTZ R18, R102, R17, R18 ;  /* 0x0000001166127223 */ /* 0x000fe20000010012 */
[----:B------:R-:W-:-:S03]  /*5260*/  PRMT R17, RZ, 0x5410, R43 ;  /* 0x00005410ff117816 */ /* 0x000fc6000000002b */
[----:B------:R-:W-:Y:S02]  /*5270*/  FFMA.FTZ R18, R105, R38, R18 ;  /* 0x0000002669127223 */ /* 0x000fe40000010012 */
[----:B------:R-:W-:Y:S01]  /*5280*/  FFMA.FTZ R16, R104, R17, R16 ;  /* 0x0000001168107223 */ /* 0x000fe20000010010 */
[----:B------:R-:W-:-:S05]  /*5290*/  PRMT R17, RZ, 0x5410, R39 ;  /* 0x00005410ff117816 */ /* 0x000fca0000000027 */
[----:B------:R-:W-:Y:S01]  /*52a0*/  FFMA.FTZ R24, R104, R17, R18 ;  /* 0x0000001168187223 */ /* 0x000fe20000010012 */
[--C-:B------:R-:W-:Y:S02]  /*52b0*/  PRMT R17, RZ, 0x5410, R8.reuse ;  /* 0x00005410ff117816 */ /* 0x100fe40000000008 */
[----:B------:R-:W-:-:S03]  /*52c0*/  PRMT R8, RZ, 0x7610, R8 ;  /* 0x00007610ff087816 */ /* 0x000fc60000000008 */
[----:B------:R-:W-:-:S04]  /*52d0*/  FFMA.FTZ R110, R34, R17, R110 ;  /* 0x00000011226e7223 */ /* 0x000fc8000001006e */
[----:B------:R-:W-:Y:S01]  /*52e0*/  FFMA.FTZ R8, R35, R8, R110 ;  /* 0x0000000823087223 */ /* 0x000fe2000001006e */
[----:B----4-:R-:W-:-:S03]  /*52f0*/  PRMT R31, RZ, 0x5410, R20 ;  /* 0x00005410ff1f7816 */ /* 0x010fc60000000014 */
        /* <DEDUP_REMOVED lines=20> */
[----:B-----5:R-:W-:Y:S01]  /*5440*/  PRMT R8, RZ, 0x5410, R44 ;  /* 0x00005410ff087816 */ /* 0x020fe2000000002c */
[----:B------:R-:W-:Y:S01]  /*5450*/  FFMA.FTZ R9, R102, R9, R10 ;  /* 0x0000000966097223 */ /* 0x000fe2000001000a */
[----:B------:R-:W-:-:S03]  /*5460*/  PRMT R21, RZ, 0x5410, R23 ;  /* 0x00005410ff157816 */ /* 0x000fc60000000017 */
[----:B------:R-:W-:Y:S02]  /*5470*/  FFMA.FTZ R22, R105, R22, R9 ;  /* 0x0000001669167223 */ /* 0x000fe40000010009 */
        /* <DEDUP_REMOVED lines=31> */
[----:B------:R-:W-:-:S03]  /*5670*/  PRMT R40, RZ, 0x5410, R56 ;  /* 0x00005410ff287816 */ /* 0x000fc60000000038 */
[----:B------:R-:W-:Y:S01]  /*5680*/  FFMA.FTZ R50, R104, R37, R50 ;  /* 0x0000002568327223 */ /* 0x000fe20000010032 */
[--C-:B------:R-:W-:Y:S02]  /*5690*/  PRMT R37, RZ, 0x5410, R52.reuse ;  /* 0x00005410ff257816 */ /* 0x100fe40000000034 */
[----:B------:R-:W-:Y:S01]  /*56a0*/  PRMT R52, RZ, 0x7610, R52 ;  /* 0x00007610ff347816 */ /* 0x000fe20000000034 */
[C---:B------:R-:W-:Y:S01]  /*56b0*/  FFMA.FTZ R40, R34.reuse, R40, R109 ;  /* 0x0000002822287223 */ /* 0x040fe2000001006d */
[----:B------:R-:W-:Y:S01]  /*56c0*/  PRMT R56, RZ, 0x7610, R56 ;  /* 0x00007610ff387816 */ /* 0x000fe20000000038 */
[----:B------:R-:W-:Y:S01]  /*56d0*/  FFMA.FTZ R114, R34, R37, R114 ;  /* 0x0000002522727223 */ /* 0x000fe20000010072 */
[----:B------:R-:W-:Y:S02]  /*56e0*/  PRMT R41, RZ, 0x5410, R53 ;  /* 0x00005410ff297816 */ /* 0x000fe40000000035 */
[----:B------:R-:W-:Y:S01]  /*56f0*/  PRMT R43, RZ, 0x7610, R43 ;  /* 0x00007610ff2b7816 */ /* 0x000fe2000000002b */
[----:B------:R-:W-:-:S02]  /*5700*/  FFMA.FTZ R52, R35, R52, R114 ;  /* 0x0000003423347223 */ /* 0x000fc40000010072 */
[----:B------:R-:W-:Y:S01]  /*5710*/  FFMA.FTZ R56, R35, R56, R40 ;  /* 0x0000003823387223 */ /* 0x000fe20000010028 */
[----:B------:R-:W-:Y:S01]  /*5720*/  PRMT R40, RZ, 0x7610, R53 ;  /* 0x00007610ff287816 */ /* 0x000fe20000000035 */
[----:B------:R-:W-:Y:S02]  /*5730*/  FFMA.FTZ R41, R100, R41, R52 ;  /* 0x0000002964297223 */ /* 0x000fe40000010034 */
[----:B------:R-:W-:Y:S02]  /*5740*/  FFMA.FTZ R108, R116, R43, R16 ;  /* 0x0000002b746c7223 */ /* 0x000fe40000010010 */
[----:B------:R-:W4:Y:S01]  /*5750*/  LDG.E.128 R16, [R120.64+0x18000] ;  /* 0x0180000478107981 */ /* 0x000f22000c1e1d00 */
[----:B------:R-:W-:Y:S01]  /*5760*/  FFMA.FTZ R40, R101, R40, R41 ;  /* 0x0000002865287223 */ /* 0x000fe20000010029 */
[----:B------:R-:W-:Y:S02]  /*5770*/  PRMT R41, RZ, 0x5410, R57 ;  /* 0x00005410ff297816 */ /* 0x000fe40000000039 */
[----:B------:R-:W-:-:S03]  /*5780*/  PRMT R39, RZ, 0x7610, R39 ;  /* 0x00007610ff277816 */ /* 0x000fc60000000027 */
[----:B------:R-:W-:Y:S01]  /*5790*/  FFMA.FTZ R56, R100, R41, R56 ;  /* 0x0000002964387223 */ /* 0x000fe20000010038 */
[----:B------:R-:W-:Y:S01]  /*57a0*/  PRMT R41, RZ, 0x5410, R54 ;  /* 0x00005410ff297816 */ /* 0x000fe20000000036 */
[----:B------:R-:W-:Y:S01]  /*57b0*/  FFMA.FTZ R110, R116, R39, R24 ;  /* 0x00000027746e7223 */ /* 0x000fe20000010018 */
[----:B------:R-:W-:Y:S01]  /*57c0*/  PRMT R42, RZ, 0x7610, R57 ;  /* 0x00007610ff2a7816 */ /* 0x000fe20000000039 */
[----:B------:R-:W4:Y:S01]  /*57d0*/  LDG.E.128 R24, [R120.64+0x1b800] ;  /* 0x01b8000478187981 */ /* 0x000f22000c1e1d00 */
        /* <DEDUP_REMOVED lines=29> */
[C---:B------:R-:W-:Y:S01]  /*59b0*/  FFMA.FTZ R52, R102.reuse, R53, R52 ;  /* 0x0000003566347223 */ /* 0x040fe20000010034 */
[--C-:B------:R-:W-:Y:S01]  /*59c0*/  PRMT R53, RZ, 0x5410, R66.reuse ;  /* 0x00005410ff357816 */ /* 0x100fe20000000042 */
[----:B------:R-:W-:Y:S01]  /*59d0*/  FFMA.FTZ R54, R101, R54, R55 ;  /* 0x0000003665367223 */ /* 0x000fe20000010037 */
[----:B------:R-:W-:Y:S02]  /*59e0*/  PRMT R66, RZ, 0x7610, R66 ;  /* 0x00007610ff427816 */ /* 0x000fe40000000042 */
[----:B------:R-:W-:Y:S01]  /*59f0*/  PRMT R62, RZ, 0x7610, R62 ;  /* 0x00007610ff3e7816 */ /* 0x000fe2000000003e */
[----:B------:R-:W-:Y:S01]  /*5a00*/  FFMA.FTZ R53, R102, R53, R54 ;  /* 0x0000003566357223 */ /* 0x000fe20000010036 */
[----:B------:R-:W-:-:S03]  /*5a10*/  PRMT R55, RZ, 0x5410, R68 ;  /* 0x00005410ff377816 */ /* 0x000fc60000000044 */
[C---:B------:R-:W-:Y:S01]  /*5a20*/  FFMA.FTZ R66, R105.reuse, R66, R53 ;  /* 0x0000004269427223 */ /* 0x040fe20000010035 */
[--C-:B------:R-:W-:Y:S01]  /*5a30*/  PRMT R53, RZ, 0x5410, R63.reuse ;  /* 0x00005410ff357816 */ /* 0x100fe2000000003f */
[----:B------:R-:W-:Y:S01]  /*5a40*/  FFMA.FTZ R52, R105, R62, R52 ;  /* 0x0000003e69347223 */ /* 0x000fe20000010034 */
[----:B------:R-:W-:Y:S01]  /*5a50*/  PRMT R63, RZ, 0x7610, R63 ;  /* 0x00007610ff3f7816 */ /* 0x000fe2000000003f */
[----:B------:R-:W-:Y:S01]  /*5a60*/  FFMA.FTZ R32, R34, R55, R32 ;  /* 0x0000003722207223 */ /* 0x000fe20000010020 */
[----:B------:R-:W-:Y:S01]  /*5a70*/  PRMT R68, RZ, 0x7610, R68 ;  /* 0x00007610ff447816 */ /* 0x000fe20000000044 */
[----:B------:R-:W-:Y:S01]  /*5a80*/  FFMA.FTZ R52, R104, R53, R52 ;  /* 0x0000003568347223 */ /* 0x000fe20000010034 */
[----:B------:R-:W-:Y:S02]  /*5a90*/  PRMT R56, RZ, 0x5410, R72 ;  /* 0x00005410ff387816 */ /* 0x000fe40000000048 */
        /* <DEDUP_REMOVED lines=35> */
[----:B------:R-:W-:Y:S02]  /*5cd0*/  PRMT R59, RZ, 0x5410, R75 ;  /* 0x00005410ff3b7816 */ /* 0x000fe4000000004b */
[----:B------:R-:W-:Y:S01]  /*5ce0*/  PRMT R56, RZ, 0x5410, R79 ;  /* 0x00005410ff387816 */ /* 0x000fe2000000004f */
[----:B------:R-:W-:Y:S01]  /*5cf0*/  FFMA.FTZ R57, R104, R57, R61 ;  /* 0x0000003968397223 */ /* 0x000fe2000001003d */
[----:B------:R-:W-:-:S03]  /*5d00*/  PRMT R71, RZ, 0x7610, R71 ;  /* 0x00007610ff477816 */ /* 0x000fc60000000047 */
[----:B------:R-:W-:Y:S02]  /*5d10*/  FFMA.FTZ R59, R56, R59, R58 ;  /* 0x0000003b383b7223 */ /* 0x000fe4000001003a */
[----:B------:R-:W-:Y:S01]  /*5d20*/  FFMA.FTZ R58, R116, R71, R57 ;  /* 0x00000047743a7223 */ /* 0x000fe20000010039 */
[----:B------:R-:W-:-:S05]  /*5d30*/  PRMT R57, RZ, 0x5410, R80 ;  /* 0x00005410ff397816 */ /* 0x000fca0000000050 */
[----:B------:R-:W-:Y:S01]  /*5d40*/  FFMA.FTZ R108, R55, R57, R108 ;  /* 0x00000039376c7223 */ /* 0x000fe2000001006c */
[--C-:B--2---:R-:W-:Y:S02]  /*5d50*/  PRMT R57, RZ, 0x5410, R84.reuse ;  /* 0x00005410ff397816 */ /* 0x104fe40000000054 */
[----:B------:R-:W-:-:S03]  /*5d60*/  PRMT R84, RZ, 0x7610, R84 ;  /* 0x00007610ff547816 */ /* 0x000fc60000000054 */
        /* <DEDUP_REMOVED lines=17> */
[----:B------:R-:W-:-:S03]  /*5e80*/  FFMA.FTZ R33, R100, R33, R84 ;  /* 0x0000002164217223 */ /* 0x000fc60000010054 */
[----:B------:R-:W0:Y:S01]  /*5e90*/  SHFL.BFLY PT, R62, R59, 0x10, 0x1f ;  /* 0x0e001f003b3e7f89 */ /* 0x000e2200000e0000 */
[----:B------:R-:W-:Y:S02]  /*5ea0*/  FFMA.FTZ R33, R101, R60, R33 ;  /* 0x0000003c65217223 */ /* 0x000fe40000010021 */
[----:B------:R-:W-:Y:S01]  /*5eb0*/  FFMA.FTZ R60, R54, R57, R61 ;  /* 0x00000039363c7223 */ /* 0x000fe2000001003d */
[--C-:B------:R-:W-:Y:S01]  /*5ec0*/  PRMT R57, RZ, 0x5410, R88.reuse ;  /* 0x00005410ff397816 */ /* 0x100fe20000000058 */
[----:B------:R-:W2:Y:S01]  /*5ed0*/  LDG.E.128 R44, [R120.64+0x30800] ;  /* 0x03080004782c7981 */ /* 0x000ea2000c1e1d00 */
        /* <DEDUP_REMOVED lines=21> */
[----:B0-----:R-:W-:Y:S02]  /*6030*/  FADD.FTZ R34, R59, R62 ;  /* 0x0000003e3b227221 */ /* 0x001fe40000010000 */
        /* <DEDUP_REMOVED lines=21> */
[----:B---3--:R-:W-:-:S03]  /*6190*/  PRMT R61, RZ, 0x5410, R12 ;  /* 0x00005410ff3d7816 */ /* 0x008fc6000000000c */
        /* <DEDUP_REMOVED lines=9> */
[----:B------:R-:W-:-:S03]  /*6230*/  PRMT R4, RZ, 0x7610, R5 ;  /* 0x00007610ff047816 */ /* 0x000fc60000000005 */
[C---:B------:R-:W-:Y:S01]  /*6240*/  FFMA.FTZ R60, R32.reuse, R61, R60 ;  /* 0x0000003d203c7223 */ /* 0x040fe2000001003c */
[--C-:B------:R-:W-:Y:S02]  /*6250*/  PRMT R61, RZ, 0x5410, R13.reuse ;  /* 0x00005410ff3d7816 */ /* 0x100fe4000000000d */
[----:B------:R-:W-:Y:S01]  /*6260*/  PRMT R5, RZ, 0x5410, R6 ;  /* 0x00005410ff057816 */ /* 0x000fe20000000006 */
[C---:B------:R-:W-:Y:S01]  /*6270*/  FFMA.FTZ R4, R77.reuse, R4, R60 ;  /* 0x000000044d047223 */ /* 0x040fe2000001003c */
        /* <DEDUP_REMOVED lines=10> */
[--C-:B------:R-:W-:Y:S01]  /*6320*/  PRMT R5, RZ, 0x5410, R7.reuse ;  /* 0x00005410ff057816 */ /* 0x100fe20000000007 */
[----:B------:R-:W0:Y:S04]  /*6330*/  SHFL.BFLY PT, R14, R35, 0x10, 0x1f ;  /* 0x0e001f00230e7f89 */ /* 0x000e2800000e0000 */
[----:B------:R-:W-:Y:S01]  /*6340*/  FFMA.FTZ R5, R56, R5, R4 ;  /* 0x0000000538057223 */ /* 0x000fe20000010004 */
[----:B------:R-:W-:Y:S02]  /*6350*/  PRMT R4, RZ, 0x7610, R7 ;  /* 0x00007610ff047816 */ /* 0x000fe40000000007 */
[----:B------:R-:W1:Y:S01]  /*6360*/  SHFL.BFLY PT, R7, R34, 0x8, 0x1f ;  /* 0x0d001f0022077f89 */ /* 0x000e6200000e0000 */
[----:B------:R-:W-:-:S02]  /*6370*/  PRMT R13, RZ, 0x5410, R15 ;  /* 0x00005410ff0d7816 */ /* 0x000fc4000000000f */
[----:B------:R-:W-:Y:S01]  /*6380*/  FFMA.FTZ R6, R79, R4, R5 ;  /* 0x000000044f067223 */ /* 0x000fe20000010005 */
[----:B------:R-:W-:Y:S02]  /*6390*/  PRMT R4, RZ, 0x7610, R15 ;  /* 0x00007610ff047816 */ /* 0x000fe4000000000f */
[----:B------:R-:W-:Y:S01]  /*63a0*/  FFMA.FTZ R12, R56, R13, R12 ;  /* 0x0000000d380c7223 */ /* 0x000fe2000001000c */
[----:B------:R-:W-:-:S03]  /*63b0*/  PRMT R89, RZ, 0x7610, R89 ;  /* 0x00007610ff597816 */ /* 0x000fc60000000059 */
[----:B------:R-:W-:Y:S01]  /*63c0*/  FFMA.FTZ R12, R79, R4, R12 ;  /* 0x000000044f0c7223 */ /* 0x000fe2000001000c */
[----:B------:R-:W-:Y:S01]  /*63d0*/  PRMT R5, RZ, 0x5410, R90 ;  /* 0x00005410ff057816 */ /* 0x000fe2000000005a */
[----:B------:R-:W-:Y:S01]  /*63e0*/  FFMA.FTZ R89, R101, R89, R100 ;  /* 0x0000005965597223 */ /* 0x000fe20000010064 */
[----:B------:R-:W3:Y:S01]  /*63f0*/  SHFL.BFLY PT, R13, R6, 0x10, 0x1f ;  /* 0x0e001f00060d7f89 */ /* 0x000ee200000e0000 */
[----:B------:R-:W-:Y:S02]  /*6400*/  PRMT R4, RZ, 0x5410, R86 ;  /* 0x00005410ff047816 */ /* 0x000fe40000000056 */
[----:B------:R-:W-:Y:S01]  /*6410*/  PRMT R90, RZ, 0x7610, R90 ;  /* 0x00007610ff5a7816 */ /* 0x000fe2000000005a */
[----:B------:R-:W3:Y:S01]  /*6420*/  SHFL.BFLY PT, R15, R12, 0x10, 0x1f ;  /* 0x0e001f000c0f7f89 */ /* 0x000ee200000e0000 */
[C---:B------:R-:W-:Y:S01]  /*6430*/  FFMA.FTZ R5, R102.reuse, R5, R89 ;  /* 0x0000000566057223 */ /* 0x040fe20000010059 */
[----:B------:R-:W-:Y:S01]  /*6440*/  PRMT R86, RZ, 0x7610, R86 ;  /* 0x00007610ff567816 */ /* 0x000fe20000000056 */
[----:B------:R-:W-:-:S02]  /*6450*/  FFMA.FTZ R4, R102, R4, R33 ;  /* 0x0000000466047223 */ /* 0x000fc40000010021 */
[----:B0-----:R-:W-:Y:S01]  /*6460*/  FADD.FTZ R35, R35, R14 ;  /* 0x0000000e23237221 */ /* 0x001fe20000010000 */
[----:B----4-:R-:W-:Y:S01]  /*6470*/  PRMT R14, RZ, 0x5410, R16 ;  /* 0x00005410ff0e7816 */ /* 0x010fe20000000010 */
[C---:B------:R-:W-:Y:S01]  /*6480*/  FFMA.FTZ R90, R105.reuse, R90, R5 ;  /* 0x0000005a695a7223 */ /* 0x040fe20000010005 */
[----:B------:R-:W-:Y:S01]  /*6490*/  PRMT R5, RZ, 0x5410, R87 ;  /* 0x00005410ff057816 */ /* 0x000fe20000000057 */
[----:B------:R-:W-:Y:S02]  /*64a0*/  FFMA.FTZ R4, R105, R86, R4 ;  /* 0x0000005669047223 */ /* 0x000fe40000010004 */
[----:B-1----:R-:W-:Y:S01]  /*64b0*/  FADD.FTZ R34, R34, R7 ;  /* 0x0000000722227221 */ /* 0x002fe20000010000 */
        /* <DEDUP_REMOVED lines=14> */
[C---:B------:R-:W-:Y:S02]  /*65a0*/  FFMA.FTZ R53, R116.reuse, R53, R66 ;  /* 0x0000003574357223 */ /* 0x040fe40000010042 */
[C---:B------:R-:W-:Y:S02]  /*65b0*/  FFMA.FTZ R4, R116.reuse, R87, R4 ;  /* 0x0000005774047223 */ /* 0x040fe40000010004 */
[----:B------:R-:W-:Y:S02]  /*65c0*/  FFMA.FTZ R116, R116, R91, R5 ;  /* 0x0000005b74747223 */ /* 0x000fe40000010005 */
[----:B---3--:R-:W-:-:S02]  /*65d0*/  FADD.FTZ R5, R6, R13 ;  /* 0x0000000d06057221 */ /* 0x008fc40000010000 */
[----:B------:R-:W-:Y:S01]  /*65e0*/  FADD.FTZ R6, R12, R15 ;  /* 0x0000000f0c067221 */ /* 0x000fe20000010000 */
        /* <DEDUP_REMOVED lines=28> */
[--C-:B-----5:R-:W-:Y:S02]  /*67b0*/  PRMT R8, RZ, 0x5410, R20.reuse ;  /* 0x00005410ff087816 */ /* 0x120fe40000000014 */
[----:B------:R-:W-:-:S03]  /*67c0*/  PRMT R15, RZ, 0x7610, R20 ;  /* 0x00007610ff0f7816 */ /* 0x000fc60000000014 */
[----:B------:R-:W-:Y:S02]  /*67d0*/  FFMA.FTZ R8, R55, R8, R52 ;  /* 0x0000000837087223 */ /* 0x000fe40000010034 */
[C---:B------:R-:W-:Y:S01]  /*67e0*/  FFMA.FTZ R51, R76.reuse, R13, R51 ;  /* 0x0000000d4c337223 */ /* 0x040fe20000010033 */
        /* <DEDUP_REMOVED lines=18> */
[----:B------:R-:W-:Y:S02]  /*6910*/  PRMT R8, RZ, 0x7610, R11 ;  /* 0x00007610ff087816 */ /* 0x000fe4000000000b */
[----:B--2---:R-:W-:Y:S01]  /*6920*/  PRMT R10, RZ, 0x5410, R28 ;  /* 0x00005410ff0a7816 */ /* 0x004fe2000000001c */
        /* <DEDUP_REMOVED lines=173> */
[----:B------:R-:W-:-:S03]  /*7400*/  LOP3.LUT P0, RZ, R2, 0x1f, RZ, 0xc0, !PT ;  /* 0x0000001f02ff7812 */ /* 0x000fc6000780c0ff */
[----:B------:R-:W1:Y:S04]  /*7410*/  SHFL.BFLY PT, R8, R9, 0x1, 0x1f ;  /* 0x0c201f0009087f89 */ /* 0x000e6800000e0000 */
[----:B------:R-:W2:Y:S04]  /*7420*/  SHFL.BFLY PT, R10, R11, 0x1, 0x1f ;  /* 0x0c201f000b0a7f89 */ /* 0x000ea800000e0000 */
[----:B------:R-:W3:Y:S04]  /*7430*/  SHFL.BFLY PT, R12, R13, 0x1, 0x1f ;  /* 0x0c201f000d0c7f89 */ /* 0x000ee800000e0000 */
[----:B------:R-:W4:Y:S04]  /*7440*/  SHFL.BFLY PT, R14, R15, 0x1, 0x1f ;  /* 0x0c201f000f0e7f89 */ /* 0x000f2800000e0000 */
[----:B------:R-:W5:Y:S04]  /*7450*/  SHFL.BFLY PT, R16, R19, 0x1, 0x1f ;  /* 0x0c201f0013107f89 */ /* 0x000f6800000e0000 */
[----:B------:R-:W0:Y:S04]  /*7460*/  SHFL.BFLY PT, R17, R22, 0x1, 0x1f ;  /* 0x0c201f0016117f89 */ /* 0x000e2800000e0000 */
[----:B------:R-:W0:Y:S04]  /*7470*/  SHFL.BFLY PT, R21, R24, 0x1, 0x1f ;  /* 0x0c201f0018157f89 */ /* 0x000e2800000e0000 */
[----:B------:R-:W1:Y:S04]  /*7480*/  SHFL.BFLY PT, R23, R26, 0x1, 0x1f ;  /* 0x0c201f001a177f89 */ /* 0x000e6800000e0000 */
[----:B------:R-:W3:Y:S04]  /*7490*/  SHFL.BFLY PT, R25, R28, 0x1, 0x1f ;  /* 0x0c201f001c197f89 */ /* 0x000ee800000e0000 */
[----:B------:R-:W5:Y:S04]  /*74a0*/  SHFL.BFLY PT, R18, R29, 0x1, 0x1f ;  /* 0x0c201f001d127f89 */ /* 0x000f6800000e0000 */
[----:B------:R-:W5:Y:S04]  /*74b0*/  SHFL.BFLY PT, R20, R31, 0x1, 0x1f ;  /* 0x0c201f001f147f89 */ /* 0x000f6800000e0000 */
[----:B------:R-:W5:Y:S01]  /*74c0*/  SHFL.BFLY PT, R30, R33, 0x1, 0x1f ;  /* 0x0c201f00211e7f89 */ /* 0x000f6200000e0000 */
[----:B------:R-:W-:Y:S01]  /*74d0*/  @!P0 FADD.FTZ R4, R4, R5 ;  /* 0x0000000504048221 */ /* 0x000fe20000010000 */
[----:B------:R-:W-:-:S04]  /*74e0*/  SHF.R.S32.HI R5, RZ, 0x1f, R2 ;  /* 0x0000001fff057819 */ /* 0x000fc80000011402 */
[----:B------:R-:W-:Y:S01]  /*74f0*/  LEA.HI R5, R5, R2, RZ, 0x5 ;  /* 0x0000000205057211 */ /* 0x000fe200078f28ff */
[----:B0-----:R-:W-:Y:S02]  /*7500*/  FADD.FTZ R6, R7, R6 ;  /* 0x0000000607067221 */ /* 0x001fe40000010000 */
[----:B-1----:R-:W-:Y:S01]  /*7510*/  FADD.FTZ R8, R9, R8 ;  /* 0x0000000809087221 */ /* 0x002fe20000010000 */
[----:B------:R-:W-:Y:S01]  /*7520*/  SHF.R.S32.HI R5, RZ, 0x5, R5 ;  /* 0x00000005ff057819 */ /* 0x000fe20000011405 */
        /* <DEDUP_REMOVED lines=25> */
[----:B------:R-:W-:Y:S01]  /*76c0*/  BAR.SYNC.DEFER_BLOCKING 0x0 ;  /* 0x0000000000007b1d */ /* 0x000fe20000010000 */
[----:B------:R-:W-:-:S13]  /*76d0*/  ISETP.NE.AND P1, PT, R2, RZ, PT ;  /* 0x000000ff0200720c */ /* 0x000fda0003f25270 */
[----:B------:R-:W-:Y:S05]  /*76e0*/  @P1 EXIT ;  /* 0x000000000000194d */ /* 0x000fea0003800000 */
[----:B0-----:R-:W0:Y:S01]  /*76f0*/  LDS.128 R28, [0x10] ;  /* 0x00001000ff1c7984 */ /* 0x001e220000000c00 */
[----:B------:R-:W-:-:S03]  /*7700*/  IMAD.WIDE R2, R0, R3, c[0x0][0x160] ;  /* 0x0000580000027625 */ /* 0x000fc600078e0203 */
[----:B------:R-:W1:Y:S04]  /*7710*/  LDS.128 R32, [0x20] ;  /* 0x00002000ff207984 */ /* 0x000e680000000c00 */
[----:B------:R-:W2:Y:S04]  /*7720*/  LDS.128 R36, [0x30] ;  /* 0x00003000ff247984 */ /* 0x000ea80000000c00 */
[----:B------:R-:W3:Y:S04]  /*7730*/  LDS.128 R24, [0x40] ;  /* 0x00004000ff187984 */ /* 0x000ee80000000c00 */
[----:B------:R-:W4:Y:S04]  /*7740*/  LDS.128 R12, [0x50] ;  /* 0x00005000ff0c7984 */ /* 0x000f280000000c00 */
[----:B------:R-:W5:Y:S04]  /*7750*/  LDS.128 R8, [0x60] ;  /* 0x00006000ff087984 */ /* 0x000f680000000c00 */
[----:B------:R-:W4:Y:S04]  /*7760*/  LDS.128 R4, [0x70] ;  /* 0x00007000ff047984 */ /* 0x000f280000000c00 */
[----:B------:R-:W4:Y:S04]  /*7770*/  LDS.128 R20, [0x80] ;  /* 0x00008000ff147984 */ /* 0x000f280000000c00 */
[----:B------:R-:W4:Y:S04]  /*7780*/  LDS.128 R16, [0x90] ;  /* 0x00009000ff107984 */ /* 0x000f280000000c00 */
[----:B------:R-:W4:Y:S01]  /*7790*/  LDS.128 R40, [RZ] ;  /* 0x00000000ff287984 */ /* 0x000f220000000c00 */
[----:B0-----:R-:W-:-:S02]  /*77a0*/  FADD.FTZ R28, RZ, R28 ;  /* 0x0000001cff1c7221 */ /* 0x001fc40000010000 */
[----:B-1----:R-:W-:Y:S02]  /*77b0*/  FADD.FTZ R32, RZ, R32 ;  /* 0x00000020ff207221 */ /* 0x002fe40000010000 */
[----:B------:R-:W-:Y:S02]  /*77c0*/  FADD.FTZ R29, R28, R29 ;  /* 0x0000001d1c1d7221 */ /* 0x000fe40000010000 */
[----:B--2---:R-:W-:Y:S02]  /*77d0*/  FADD.FTZ R36, RZ, R36 ;  /* 0x00000024ff247221 */ /* 0x004fe40000010000 */
[----:B------:R-:W-:Y:S02]  /*77e0*/  FADD.FTZ R33, R32, R33 ;  /* 0x0000002120217221 */ /* 0x000fe40000010000 */
[----:B------:R-:W-:Y:S02]  /*77f0*/  FADD.FTZ R37, R36, R37 ;  /* 0x0000002524257221 */ /* 0x000fe40000010000 */
[----:B---3--:R-:W-:-:S02]  /*7800*/  FADD.FTZ R24, RZ, R24 ;  /* 0x00000018ff187221 */ /* 0x008fc40000010000 */
        /* <DEDUP_REMOVED lines=10> */
[----:B------:R-:W0:Y:S01]  /*78b0*/  LDS.128 R28, [0xa0] ;  /* 0x0000a000ff1c7984 */ /* 0x000e220000000c00 */
[----:B------:R-:W-:Y:S01]  /*78c0*/  F2FP.BF16.PACK_AB R38, RZ, R38 ;  /* 0x00000026ff26723e */ /* 0x000fe200000010ff */
[----:B------:R-:W-:Y:S01]  /*78d0*/  FADD.FTZ R26, R26, R27 ;  /* 0x0000001b1a1a7221 */ /* 0x000fe20000010000 */
[----:B------:R-:W-:Y:S01]  /*78e0*/  PRMT R44, R24, 0x7610, R44 ;  /* 0x00007610182c7816 */ /* 0x000fe2000000002c */
[----:B----4-:R-:W-:Y:S01]  /*78f0*/  FADD.FTZ R12, RZ, R12 ;  /* 0x0000000cff0c7221 */ /* 0x010fe20000010000 */
[----:B------:R-:W-:Y:S01]  /*7900*/  PRMT R45, R34, 0x7610, R45 ;  /* 0x00007610222d7816 */ /* 0x000fe2000000002d */
[----:B-----5:R-:W-:Y:S01]  /*7910*/  FADD.FTZ R8, RZ, R8 ;  /* 0x00000008ff087221 */ /* 0x020fe20000010000 */
[----:B------:R-:W-:Y:S01]  /*7920*/  PRMT R46, R38, 0x7610, R46 ;  /* 0x00007610262e7816 */ /* 0x000fe2000000002e */
[----:B------:R-:W1:Y:S01]  /*7930*/  LDS.128 R32, [0xd0] ;  /* 0x0000d000ff207984 */ /* 0x000e620000000c00 */
[----:B------:R-:W-:Y:S01]  /*7940*/  F2FP.BF16.PACK_AB R0, RZ, R26 ;  /* 0x0000001aff00723e */ /* 0x000fe200000010ff */
[----:B------:R-:W-:-:S02]  /*7950*/  FADD.FTZ R4, RZ, R4 ;  /* 0x00000004ff047221 */ /* 0x000fc40000010000 */
[----:B------:R-:W2:Y:S01]  /*7960*/  LDS.128 R24, [0xb0] ;  /* 0x0000b000ff187984 */ /* 0x000ea20000000c00 */
[----:B------:R-:W-:Y:S02]  /*7970*/  FADD.FTZ R20, RZ, R20 ;  /* 0x00000014ff147221 */ /* 0x000fe40000010000 */
[----:B------:R-:W-:Y:S01]  /*7980*/  FADD.FTZ R16, RZ, R16 ;  /* 0x00000010ff107221 */ /* 0x000fe20000010000 */
[----:B------:R-:W3:Y:S01]  /*7990*/  LDS.128 R36, [0xc0] ;  /* 0x0000c000ff247984 */ /* 0x000ee20000000c00 */
[----:B------:R-:W-:Y:S02]  /*79a0*/  FADD.FTZ R40, RZ, R40 ;  /* 0x00000028ff287221 */ /* 0x000fe40000010000 */
        /* <DEDUP_REMOVED lines=15> */
[----:B0-----:R-:W-:Y:S02]  /*7aa0*/  FADD.FTZ R28, RZ, R28 ;  /* 0x0000001cff1c7221 */ /* 0x001fe40000010000 */
[----:B------:R-:W-:Y:S02]  /*7ab0*/  FADD.FTZ R42, R41, R42 ;  /* 0x0000002a292a7221 */ /* 0x000fe40000010000 */
[----:B------:R-:W-:Y:S02]  /*7ac0*/  FADD.FTZ R29, R28, R29 ;  /* 0x0000001d1c1d7221 */ /* 0x000fe40000010000 */
[----:B------:R-:W-:Y:S02]  /*7ad0*/  FADD.FTZ R14, R14, R15 ;  /* 0x0000000f0e0e7221 */ /* 0x000fe40000010000 */
[----:B-1----:R-:W-:-:S02]  /*7ae0*/  FADD.FTZ R32, RZ, R32 ;  /* 0x00000020ff207221 */ /* 0x002fc40000010000 */
[----:B------:R-:W-:Y:S01]  /*7af0*/  FADD.FTZ R30, R29, R30 ;  /* 0x0000001e1d1e7221 */ /* 0x000fe20000010000 */
[----:B------:R-:W-:Y:S01]  /*7b00*/  F2FP.BF16.PACK_AB R14, RZ, R14 ;  /* 0x0000000eff0e723e */ /* 0x000fe200000010ff */
[----:B--2---:R-:W-:Y:S02]  /*7b10*/  FADD.FTZ R24, RZ, R24 ;  /* 0x00000018ff187221 */ /* 0x004fe40000010000 */
[----:B------:R-:W-:Y:S02]  /*7b20*/  FADD.FTZ R33, R32, R33 ;  /* 0x0000002120217221 */ /* 0x000fe40000010000 */
[----:B---3--:R-:W-:Y:S01]  /*7b30*/  FADD.FTZ R36, RZ, R36 ;  /* 0x00000024ff247221 */ /* 0x008fe20000010000 */
        /* <DEDUP_REMOVED lines=34> */
.L_x_2:
        /* <DEDUP_REMOVED lines=10> */
.L_x_34:


//--------------------- .text._Z30router_gemm_kernel_bf16_outputI13__nv_bfloat16Li128ELi8ELi13ELi384ELi7168EEvPS0_PKT_S4_ --------------------------
	.section	.text._Z30router_gemm_kernel_bf16_outputI13__nv_bfloat16Li128ELi8ELi13ELi384ELi7168EEvPS0_PKT_S4_,"ax",@progbits
	.sectioninfo	@"SHI_REGISTERS=128"
	.align	128
        .global         _Z30router_gemm_kernel_bf16_outputI13__nv_bfloat16Li128ELi8ELi13ELi384ELi7168EEvPS0_PKT_S4_
        .type           _Z30router_gemm_kernel_bf16_outputI13__nv_bfloat16Li128ELi8ELi13ELi384ELi7168EEvPS0_PKT_S4_,@function
        .size           _Z30router_gemm_kernel_bf16_outputI13__nv_bfloat16Li128ELi8ELi13ELi384ELi7168EEvPS0_PKT_S4_,(.L_x_35 - _Z30router_gemm_kernel_bf16_outputI13__nv_bfloat16Li128ELi8ELi13ELi384ELi7168EEvPS0_PKT_S4_)
        .other          _Z30router_gemm_kernel_bf16_outputI13__nv_bfloat16Li128ELi8ELi13ELi384ELi7168EEvPS0_PKT_S4_,@"STO_CUDA_ENTRY STV_DEFAULT"
_Z30router_gemm_kernel_bf16_outputI13__nv_bfloat16Li128ELi8ELi13ELi384ELi7168EEvPS0_PKT_S4_:
.text._Z30router_gemm_kernel_bf16_outputI13__nv_bfloat16Li128ELi8ELi13ELi384ELi7168EEvPS0_PKT_S4_:
        /* <DEDUP_REMOVED lines=34> */
[--C-:B----4-:R-:W-:Y:S02]  /*0220*/  PRMT R92, RZ, 0x5410, R68.reuse ;  /* 0x00005410ff5c7816 */ /* 0x110fe40000000044 */
        /* <DEDUP_REMOVED lines=10> */
[----:B------:R-:W2:Y:S02]  /*02d0*/  LDG.E.128 R56, [R116.64+0x12000] ;  /* 0x0120000474387981 */ /* 0x000ea4000c1e1d00 */
[----:B------:R-:W-:Y:S01]  /*02e0*/  FFMA.FTZ R52, R90, R53, R52 ;  /* 0x000000355a347223 */ /* 0x000fe20000010034 */
[----:B------:R-:W-:-:S05]  /*02f0*/  PRMT R53, RZ, 0x5410, R54 ;  /* 0x00005410ff357816 */ /* 0x000fca0000000036 */
[----:B------:R-:W-:Y:S01]  /*0300*/  FFMA.FTZ R52, R88, R53, R52 ;  /* 0x0000003558347223 */ /* 0x000fe20000010034 */
[----:B---3--:R-:W-:Y:S02]  /*0310*/  PRMT R53, RZ, 0x5410, R16 ;  /* 0x00005410ff357816 */ /* 0x008fe40000000010 */
        /* <DEDUP_REMOVED lines=15> */
[----:B-----5:R-:W-:-:S03]  /*0410*/  PRMT R17, RZ, 0x5410, R80 ;  /* 0x00005410ff117816 */ /* 0x020fc60000000050 */
[----:B------:R-:W-:Y:S02]  /*0420*/  FFMA.FTZ R101, R125, R16, R52 ;  /* 0x000000107d657223 */ /* 0x000fe40000010034 */
[----:B------:R-:W-:Y:S01]  /*0430*/  FFMA.FTZ R16, R92, R17, RZ ;  /* 0x000000115c107223 */ /* 0x000fe200000100ff */
[----:B------:R-:W-:Y:S01]  /*0440*/  PRMT R17, RZ, 0x5410, R18 ;  /* 0x00005410ff117816 */ /* 0x000fe20000000012 */
[----:B------:R-:W3:Y:S04]  /*0450*/  LDG.E.128 R52, [R116.64+0x15800] ;  /* 0x0158000474347981 */ /* 0x000ee8000c1e1d00 */
        /* <DEDUP_REMOVED lines=14> */
[----:B------:R-:W-:Y:S01]  /*0540*/  FFMA.FTZ R80, R92, R69, RZ ;  /* 0x000000455c507223 */ /* 0x000fe200000100ff */
        /* <DEDUP_REMOVED lines=13> */
[----:B------:R-:W-:Y:S01]  /*0620*/  FFMA.FTZ R76, R92, R69, RZ ;  /* 0x000000455c4c7223 */ /* 0x000fe200000100ff */
        /* <DEDUP_REMOVED lines=19> */
[----:B------:R-:W5:Y:S03]  /*0760*/  LDG.E.128 R76, [R116.64+0x20000] ;  /* 0x02000004744c7981 */ /* 0x000f66000c1e1d00 */
[----:B------:R-:W-:Y:S01]  /*0770*/  FFMA.FTZ R12, R92, R13, RZ ;  /* 0x0000000d5c0c7223 */ /* 0x000fe200000100ff */
        /* <DEDUP_REMOVED lines=21> */
[--C-:B------:R-:W-:Y:S02]  /*08d0*/  PRMT R73, RZ, 0x5410, R75.reuse ;  /* 0x00005410ff497816 */ /* 0x100fe4000000004b */
[----:B------:R-:W-:Y:S01]  /*08e0*/  PRMT R8, RZ, 0x7610, R75 ;  /* 0x00007610ff087816 */ /* 0x000fe2000000004b */
[----:B------:R-:W-:Y:S01]  /*08f0*/  FFMA.FTZ R84, R88, R9, R84 ;  /* 0x0000000958547223 */ /* 0x000fe20000010054 */
[----:B------:R-:W-:Y:S01]  /*0900*/  PRMT R9, RZ, 0x5410, R44 ;  /* 0x00005410ff097816 */ /* 0x000fe2000000002c */
[----:B------:R-:W-:Y:S02]  /*0910*/  FFMA.FTZ R113, R68, R73, R72 ;  /* 0x0000004944717223 */ /* 0x000fe40000010048 */
[C---:B------:R-:W-:Y:S01]  /*0920*/  FFMA.FTZ R99, R125.reuse, R16, R17 ;  /* 0x000000107d637223 */ /* 0x040fe20000010011 */
[----:B------:R-:W-:Y:S01]  /*0930*/  PRMT R13, RZ, 0x5410, R15 ;  /* 0x00005410ff0d7816 */ /* 0x000fe2000000000f */
[----:B------:R-:W-:Y:S01]  /*0940*/  FFMA.FTZ R113, R125, R8, R113 ;  /* 0x000000087d717223 */ /* 0x000fe20000010071 */
[----:B------:R-:W2:Y:S01]  /*0950*/  LDG.E.128 R16, [R116.64+0x19000] ;  /* 0x0190000474107981 */ /* 0x000ea2000c1e1d00 */
[----:B------:R-:W-:Y:S01]  /*0960*/  FFMA.FTZ R8, R92, R9, RZ ;  /* 0x000000095c087223 */ /* 0x000fe200000100ff */
[----:B------:R-:W-:-:S02]  /*0970*/  PRMT R9, RZ, 0x7610, R10 ;  /* 0x00007610ff097816 */ /* 0x000fc4000000000a */
[----:B------:R-:W-:Y:S01]  /*0980*/  PRMT R12, RZ, 0x7610, R15 ;  /* 0x00007610ff0c7816 */ /* 0x000fe2000000000f */
[----:B------:R-:W2:Y:S02]  /*0990*/  LDG.E.128 R72, [R116.64+0x27000] ;  /* 0x0270000474487981 */ /* 0x000ea4000c1e1d00 */
        /* <DEDUP_REMOVED lines=27> */
[----:B------:R-:W4:Y:S01]  /*0b50*/  LDG.E.128 R84, [R120.64+0x1000] ;  /* 0x0010000478547981 */ /* 0x000f22000c1e1d00 */
[----:B------:R-:W-:-:S03]  /*0b60*/  PRMT R29, RZ, 0x5410, R30 ;  /* 0x00005410ff1d7816 */ /* 0x000fc6000000001e */
[C---:B------:R-:W-:Y:S02]  /*0b70*/  FFMA.FTZ R109, R125.reuse, R28, R44 ;  /* 0x0000001c7d6d7223 */ /* 0x040fe4000001002c */
[----:B------:R-:W-:Y:S01]  /*0b80*/  FFMA.FTZ R28, R88, R29, R45 ;  /* 0x0000001d581c7223 */ /* 0x000fe2000001002d */
[--C-:B------:R-:W-:Y:S01]  /*0b90*/  PRMT R29, RZ, 0x5410, R20.reuse ;  /* 0x00005410ff1d7816 */ /* 0x100fe20000000014 */
[----:B------:R-:W-:Y:S01]  /*0ba0*/  FFMA.FTZ R69, R125, R12, R69 ;  /* 0x0000000c7d457223 */ /* 0x000fe20000010045 */
[----:B------:R-:W-:Y:S01]  /*0bb0*/  PRMT R115, RZ, 0x5410, R27 ;  /* 0x00005410ff737816 */ /* 0x000fe2000000001b */
[----:B------:R-:W4:Y:S02]  /*0bc0*/  LDG.E.128 R12, [R116.64+0x23800] ;  /* 0x02380004740c7981 */ /* 0x000f24000c1e1d00 */
[----:B------:R-:W-:Y:S01]  /*0bd0*/  FFMA.FTZ R91, R92, R29, RZ ;  /* 0x0000001d5c5b7223 */ /* 0x000fe200000100ff */
[----:B------:R-:W-:Y:S01]  /*0be0*/  PRMT R29, RZ, 0x7610, R20 ;  /* 0x00007610ff1d7816 */ /* 0x000fe20000000014 */
[----:B------:R-:W4:Y:S04]  /*0bf0*/  LDG.E.128 R44, [R116.64+0x1000] ;  /* 0x00100004742c7981 */ /* 0x000f28000c1e1d00 */
[----:B------:R-:W-:Y:S01]  /*0c00*/  FFMA.FTZ R91, R94, R29, R91 ;  /* 0x0000001d5e5b7223 */ /* 0x000fe2000001005b */
[----:B------:R-:W-:-:S02]  /*0c10*/  PRMT R29, RZ, 0x7610, R30 ;  /* 0x00007610ff1d7816 */ /* 0x000fc4000000001e */
        /* <DEDUP_REMOVED lines=27> */
[----:B------:R-:W-:Y:S01]  /*0dd0*/  FFMA.FTZ R20, R92, R21, RZ ;  /* 0x000000155c147223 */ /* 0x000fe200000100ff */
        /* <DEDUP_REMOVED lines=8> */
[----:B------:R-:W5:Y:S01]  /*0e60*/  LDG.E.128 R20, [R116.64+0x8000] ;  /* 0x0080000474147981 */ /* 0x000f62000c1e1d00 */
[----:B------:R-:W-:Y:S01]  /*0e70*/  PRMT R33, RZ, 0x7610, R33 ;  /* 0x00007610ff217816 */ /* 0x000fe20000000021 */
[----:B------:R-:W-:-:S02]  /*0e80*/  FFMA.FTZ R32, R89, R32, R91 ;  /* 0x0000002059207223 */ /* 0x000fc4000001005b */
[----:B------:R-:W-:Y:S02]  /*0e90*/  FFMA.FTZ R48, R68, R49, R48 ;  /* 0x0000003144307223 */ /* 0x000fe40000010030 */
[----:B------:R-:W-:Y:S01]  /*0ea0*/  FFMA.FTZ R49, R90, R33, R32 ;  /* 0x000000215a317223 */ /* 0x000fe20000010020 */
[----:B------:R-:W-:-:S05]  /*0eb0*/  PRMT R33, RZ, 0x5410, R34 ;  /* 0x00005410ff217816 */ /* 0x000fca0000000022 */
[----:B------:R-:W-:Y:S01]  /*0ec0*/  FFMA.FTZ R49, R88, R33, R49 ;  /* 0x0000002158317223 */ /* 0x000fe20000010031 */
[----:B------:R-:W-:Y:S02]  /*0ed0*/  PRMT R33, RZ, 0x5410, R24 ;  /* 0x00005410ff217816 */ /* 0x000fe40000000018 */
[----:B------:R-:W-:-:S03]  /*0ee0*/  PRMT R32, RZ, 0x7610, R51 ;  /* 0x00007610ff207816 */ /* 0x000fc60000000033 */
[----:B------:R-:W-:Y:S01]  /*0ef0*/  FFMA.FTZ R92, R92, R33, RZ ;  /* 0x000000215c5c7223 */ /* 0x000fe200000100ff */
[----:B------:R-:W-:Y:S01]  /*0f00*/  PRMT R33, RZ, 0x7610, R34 ;  /* 0x00007610ff217816 */ /* 0x000fe20000000022 */
[----:B------:R-:W-:-:S04]  /*0f10*/  FFMA.FTZ R91, R125, R32, R48 ;  /* 0x000000207d5b7223 */ /* 0x000fc80000010030 */
[----:B------:R-:W-:Y:S01]  /*0f20*/  FFMA.FTZ R32, R70, R33, R49 ;  /* 0x0000002146207223 */ /* 0x000fe20000010031 */
[----:B------:R-:W-:Y:S01]  /*0f30*/  PRMT R33, RZ, 0x7610, R24 ;  /* 0x00007610ff217816 */ /* 0x000fe20000000018 */
[----:B------:R-:W5:Y:S01]  /*0f40*/  LDG.E.128 R48, [R116.64+0xb800] ;  /* 0x00b8000474307981 */ /* 0x000f62000c1e1d00 */
[----:B------:R-:W-:-:S03]  /*0f50*/  PRMT R24, RZ, 0x5410, R25 ;  /* 0x00005410ff187816 */ /* 0x000fc60000000019 */
[----:B------:R-:W-:Y:S01]  /*0f60*/  FFMA.FTZ R92, R94, R33, R92 ;  /* 0x000000215e5c7223 */ /* 0x000fe2000001005c */
[----:B------:R-:W-:Y:S02]  /*0f70*/  PRMT R25, RZ, 0x7610, R25 ;  /* 0x00007610ff197816 */ /* 0x000fe40000000019 */
[--C-:B------:R-:W-:Y:S01]  /*0f80*/  PRMT R33, RZ, 0x5410, R35.reuse ;  /* 0x00005410ff217816 */ /* 0x100fe20000000023 */
        /* <DEDUP_REMOVED lines=23> */
[----:B------:R-:W5:Y:S01]  /*1100*/  LDG.E.128 R8, [R116.64+0x2a800] ;  /* 0x02a8000474087981 */ /* 0x000f62000c1e1d00 */
        /* <DEDUP_REMOVED lines=8> */
[----:B------:R-:W-:Y:S02]  /*1190*/  PRMT R5, RZ, 0x7610, R40 ;  /* 0x00007610ff057816 */ /* 0x000fe40000000028 */
[--C-:B------:R-:W-:Y:S02]  /*11a0*/  PRMT R6, RZ, 0x5410, R41.reuse ;  /* 0x00005410ff067816 */ /* 0x100fe40000000029 */
[----:B------:R-:W-:Y:S01]  /*11b0*/  PRMT R40, RZ, 0x7610, R41 ;  /* 0x00007610ff287816 */ /* 0x000fe20000000029 */
[----:B------:R-:W-:Y:S01]  /*11c0*/  FFMA.FTZ R99, R104, R5, R99 ;  /* 0x0000000568637223 */ /* 0x000fe20000010063 */
[----:B------:R-:W-:-:S03]  /*11d0*/  PRMT R41, RZ, 0x5410, R36 ;  /* 0x00005410ff297816 */ /* 0x000fc60000000024 */
[----:B------:R-:W-:Y:S02]  /*11e0*/  FFMA.FTZ R99, R103, R6, R99 ;  /* 0x0000000667637223 */ /* 0x000fe40000010063 */
[----:B------:R-:W-:Y:S01]  /*11f0*/  FFMA.FTZ R97, R108, R41, R97 ;  /* 0x000000296c617223 */ /* 0x000fe20000010061 */
[----:B------:R-:W-:Y:S01]  /*1200*/  PRMT R41, RZ, 0x5410, R42 ;  /* 0x00005410ff297816 */ /* 0x000fe2000000002a */
[----:B------:R-:W-:-:S04]  /*1210*/  FFMA.FTZ R40, R105, R40, R99 ;  /* 0x0000002869287223 */ /* 0x000fc80000010063 */
[----:B------:R-:W-:Y:S01]  /*1220*/  FFMA.FTZ R40, R102, R41, R40 ;  /* 0x0000002966287223 */ /* 0x000fe20000010028 */
[----:B------:R-:W-:Y:S02]  /*1230*/  PRMT R41, RZ, 0x7610, R36 ;  /* 0x00007610ff297816 */ /* 0x000fe40000000024 */
[----:B------:R-:W-:-:S03]  /*1240*/  PRMT R36, RZ, 0x5410, R37 ;  /* 0x00005410ff247816 */ /* 0x000fc60000000025 */
[----:B------:R-:W-:-:S04]  /*1250*/  FFMA.FTZ R97, R104, R41, R97 ;  /* 0x0000002968617223 */ /* 0x000fc80000010061 */
[----:B------:R-:W-:Y:S01]  /*1260*/  FFMA.FTZ R97, R103, R36, R97 ;  /* 0x0000002467617223 */ /* 0x000fe20000010061 */
[----:B------:R-:W-:Y:S02]  /*1270*/  PRMT R36, RZ, 0x7610, R37 ;  /* 0x00007610ff247816 */ /* 0x000fe40000000025 */
        /* <DEDUP_REMOVED lines=25> */
[----:B--2---:R-:W-:-:S05]  /*1410*/  PRMT R61, RZ, 0x5410, R56 ;  /* 0x00005410ff3d7816 */ /* 0x004fca0000000038 */
        /* <DEDUP_REMOVED lines=8> */
[----:B---3--:R-:W-:-:S03]  /*14a0*/  PRMT R57, RZ, 0x5410, R52 ;  /* 0x00005410ff397816 */ /* 0x008fc60000000034 */
[----:B------:R-:W-:Y:S02]  /*14b0*/  FFMA.FTZ R56, R105, R56, R113 ;  /* 0x0000003869387223 */ /* 0x000fe40000010071 */
[----:B------:R-:W-:Y:S01]  /*14c0*/  FFMA.FTZ R111, R108, R57, R111 ;  /* 0x000000396c6f7223 */ /* 0x000fe2000001006f */
[----:B------:R-:W-:-:S05]  /*14d0*/  PRMT R57, RZ, 0x5410, R58 ;  /* 0x00005410ff397816 */ /* 0x000fca000000003a */
[----:B------:R-:W-:Y:S01]  /*14e0*/  FFMA.FTZ R56, R102, R57, R56 ;  /* 0x0000003966387223 */ /* 0x000fe20000010038 */
[----:B------:R-:W-:Y:S02]  /*14f0*/  PRMT R57, RZ, 0x7610, R52 ;  /* 0x00007610ff397816 */ /* 0x000fe40000000034 */
[----:B------:R-:W-:-:S03]  /*1500*/  PRMT R52, RZ, 0x5410, R53 ;  /* 0x00005410ff347816 */ /* 0x000fc60000000035 */
[----:B------:R-:W-:-:S04]  /*1510*/  FFMA.FTZ R111, R104, R57, R111 ;  /* 0x00000039686f7223 */ /* 0x000fc8000001006f */
[----:B------:R-:W-:Y:S01]  /*1520*/  FFMA.FTZ R111, R103, R52, R111 ;  /* 0x00000034676f7223 */ /* 0x000fe2000001006f */
[----:B------:R-:W-:Y:S01]  /*1530*/  PRMT R52, RZ, 0x7610, R53 ;  /* 0x00007610ff347816 */ /* 0x000fe20000000035 */
[----:B------:R-:W-:Y:S01]  /*1540*/  FFMA.FTZ R25, R68, R115, R25 ;  /* 0x0000007344197223 */ /* 0x000fe20000010019 */
[----:B------:R-:W-:Y:S01]  /*1550*/  PRMT R53, RZ, 0x5410, R54 ;  /* 0x00005410ff357816 */ /* 0x000fe20000000036 */
[----:B------:R-:W2:Y:S02]  /*1560*/  LDG.E.128 R68, [R116.64+0x20800] ;  /* 0x0208000474447981 */ /* 0x000ea4000c1e1d00 */
[----:B------:R-:W-:Y:S02]  /*1570*/  FFMA.FTZ R52, R105, R52, R111 ;  /* 0x0000003469347223 */ /* 0x000fe4000001006f */
[----:B------:R-:W-:Y:S02]  /*1580*/  FFMA.FTZ R125, R125, R24, R25 ;  /* 0x000000187d7d7223 */ /* 0x000fe40000010019 */
[----:B------:R-:W3:Y:S01]  /*1590*/  LDG.E.128 R24, [R116.64+0x12800] ;  /* 0x0128000474187981 */ /* 0x000ee2000c1e1d00 */
[----:B------:R-:W-:Y:S01]  /*15a0*/  FFMA.FTZ R52, R102, R53, R52 ;  /* 0x0000003566347223 */ /* 0x000fe20000010034 */
[----:B------:R-:W-:-:S05]  /*15b0*/  PRMT R53, RZ, 0x5410, R16 ;  /* 0x00005410ff357816 */ /* 0x000fca0000000010 */
        /* <DEDUP_REMOVED lines=11> */
[----:B------:R-:W-:Y:S02]  /*1670*/  FFMA.FTZ R106, R96, R7, R4 ;  /* 0x00000007606a7223 */ /* 0x000fe40000010004 */
[----:B------:R-:W2:Y:S01]  /*1680*/  LDG.E.128 R4, [R116.64+0x16000] ;  /* 0x0160000474047981 */ /* 0x000ea2000c1e1d00 */
[----:B------:R-:W-:Y:S01]  /*1690*/  FFMA.FTZ R109, R103, R16, R109 ;  /* 0x00000010676d7223 */ /* 0x000fe2000001006d */
[----:B------:R-:W-:Y:S02]  /*16a0*/  PRMT R16, RZ, 0x7610, R17 ;  /* 0x00007610ff107816 */ /* 0x000fe40000000011 */
[----:B----4-:R-:W-:Y:S02]  /*16b0*/  PRMT R17, RZ, 0x5410, R80 ;  /* 0x00005410ff117816 */ /* 0x010fe40000000050 */
        /* <DEDUP_REMOVED lines=13> */
[----:B------:R-:W4:Y:S02]  /*1790*/  LDG.E.128 R40, [R116.64+0x19800] ;  /* 0x0198000474287981 */ /* 0x000f24000c1e1d00 */
[----:B------:R-:W-:Y:S01]  /*17a0*/  FFMA.FTZ R16, R100, R17, R16 ;  /* 0x0000001164107223 */ /* 0x000fe20000010010 */
[--C-:B------:R-:W-:Y:S02]  /*17b0*/  PRMT R17, RZ, 0x5410, R19.reuse ;  /* 0x00005410ff117816 */ /* 0x100fe40000000013 */
[----:B------:R-:W-:-:S03]  /*17c0*/  PRMT R113, RZ, 0x7610, R19 ;  /* 0x00007610ff717816 */ /* 0x000fc60000000013 */
[----:B------:R-:W-:Y:S01]  /*17d0*/  FFMA.FTZ R16, R98, R17, R16 ;  /* 0x0000001162107223 */ /* 0x000fe20000010010 */
[----:B------:R-:W-:Y:S02]  /*17e0*/  PRMT R18, RZ, 0x5410, R81 ;  /* 0x00005410ff127816 */ /* 0x000fe40000000051 */
[----:B------:R-:W-:Y:S01]  /*17f0*/  PRMT R37, RZ, 0x5410, R39 ;  /* 0x00005410ff257816 */ /* 0x000fe20000000027 */
[----:B------:R-:W-:Y:S01]  /*1800*/  FFMA.FTZ R113, R96, R113, R16 ;  /* 0x0000007160717223 */ /* 0x000fe20000010010 */
[----:B-----5:R-:W-:Y:S01]  /*1810*/  PRMT R16, RZ, 0x5410, R76 ;  /* 0x00005410ff107816 */ /* 0x020fe2000000004c */
        /* <DEDUP_REMOVED lines=9> */
[----:B------:R-:W5:Y:S03]  /*18b0*/  LDG.E.128 R36, [R116.64+0x1d000] ;  /* 0x01d0000474247981 */ /* 0x000f66000c1e1d00 */
        /* <DEDUP_REMOVED lines=22> */
[----:B------:R-:W-:-:S04]  /*1a20*/  FFMA.FTZ R64, R98, R65, R64 ;  /* 0x0000004162407223 */ /* 0x000fc80000010040 */
[----:B------:R-:W-:Y:S02]  /*1a30*/  FFMA.FTZ R97, R96, R97, R64 ;  /* 0x0000006160617223 */ /* 0x000fe40000010040 */
[----:B------:R-:W-:Y:S01]  /*1a40*/  FFMA.FTZ R12, R102, R13, R12 ;  /* 0x0000000d660c7223 */ /* 0x000fe2000001000c */
[----:B------:R-:W5:Y:S01]  /*1a50*/  LDG.E.128 R64, [R116.64+0x24000] ;  /* 0x0240000474407981 */ /* 0x000f62000c1e1d00 */
[----:B------:R-:W-:-:S05]  /*1a60*/  PRMT R13, RZ, 0x7610, R72 ;  /* 0x00007610ff0d7816 */ /* 0x000fca0000000048 */
[----:B------:R-:W-:Y:S01]  /*1a70*/  FFMA.FTZ R72, R104, R13, R89 ;  /* 0x0000000d68487223 */ /* 0x000fe20000010059 */
[----:B------:R-:W-:Y:S02]  /*1a80*/  PRMT R13, RZ, 0x7610, R14 ;  /* 0x00007610ff0d7816 */ /* 0x000fe4000000000e */
[----:B------:R-:W-:Y:S02]  /*1a90*/  PRMT R61, RZ, 0x5410, R63 ;  /* 0x00005410ff3d7816 */ /* 0x000fe4000000003f */
[--C-:B------:R-:W-:Y:S01]  /*1aa0*/  PRMT R107, RZ, 0x7610, R15.reuse ;  /* 0x00007610ff6b7816 */ /* 0x100fe2000000000f */
        /* <DEDUP_REMOVED lines=56> */
[----:B------:R-:W-:-:S02]  /*1e30*/  FFMA.FTZ R56, R98, R57, R56 ;  /* 0x0000003962387223 */ /* 0x000fc40000010038 */
[----:B------:R-:W-:Y:S01]  /*1e40*/  FFMA.FTZ R115, R96, R115, R52 ;  /* 0x0000007360737223 */ /* 0x000fe20000010034 */
[----:B------:R-:W-:Y:S01]  /*1e50*/  PRMT R119, RZ, 0x7610, R59 ;  /* 0x00007610ff777816 */ /* 0x000fe2000000003b */
[C---:B------:R-:W-:Y:S01]  /*1e60*/  FFMA.FTZ R80, R98.reuse, R81, R80 ;  /* 0x0000005162507223 */ /* 0x040fe20000010050 */
[----:B------:R-:W5:Y:S01]  /*1e70*/  LDG.E.128 R52, [R116.64+0x2b000] ;  /* 0x02b0000474347981 */ /* 0x000f62000c1e1d00 */
[----:B------:R-:W-:Y:S01]  /*1e80*/  FFMA.FTZ R73, R98, R75, R73 ;  /* 0x0000004b62497223 */ /* 0x000fe20000010049 */
[----:B------:R-:W-:Y:S01]  /*1e90*/  PRMT R75, RZ, 0x5410, R45 ;  /* 0x00005410ff4b7816 */ /* 0x000fe2000000002d */
[----:B------:R-:W-:Y:S01]  /*1ea0*/  FFMA.FTZ R44, R77, R44, R106 ;  /* 0x0000002c4d2c7223 */ /* 0x000fe2000001006a */
[----:B------:R-:W-:Y:S01]  /*1eb0*/  PRMT R98, RZ, 0x5410, R85 ;  /* 0x00005410ff627816 */ /* 0x000fe20000000055 */
[----:B------:R-:W5:Y:S01]  /*1ec0*/  LDG.E.128 R12, [R116.64+0xc000] ;  /* 0x00c00004740c7981 */ /* 0x000f62000c1e1d00 */
[----:B------:R-:W-:Y:S02]  /*1ed0*/  PRMT R111, RZ, 0x7610, R83 ;  /* 0x00007610ff6f7816 */ /* 0x000fe40000000053 */
[----:B------:R-:W-:Y:S01]  /*1ee0*/  PRMT R79, RZ, 0x7610, R11 ;  /* 0x00007610ff4f7816 */ /* 0x000fe2000000000b */
[----:B------:R-:W-:Y:S01]  /*1ef0*/  FFMA.FTZ R44, R98, R75, R44 ;  /* 0x0000004b622c7223 */ /* 0x000fe2000001002c */
[----:B------:R-:W-:-:S02]  /*1f00*/  PRMT R45, RZ, 0x7610, R45 ;  /* 0x00007610ff2d7816 */ /* 0x000fc4000000002d */
[----:B------:R-:W-:Y:S01]  /*1f10*/  PRMT R100, RZ, 0x7610, R85 ;  /* 0x00007610ff647816 */ /* 0x000fe20000000055 */
[C---:B------:R-:W-:Y:S02]  /*1f20*/  FFMA.FTZ R119, R96.reuse, R119, R56 ;  /* 0x0000007760777223 */ /* 0x040fe40000010038 */
[C---:B------:R-:W-:Y:S01]  /*1f30*/  FFMA.FTZ R103, R96.reuse, R103, R72 ;  /* 0x0000006760677223 */ /* 0x040fe20000010048 */
[----:B------:R-:W5:Y:S01]  /*1f40*/  LDG.E.128 R56, [R120.64+0x1800] ;  /* 0x0018000478387981 */ /* 0x000f62000c1e1d00 */
[C---:B------:R-:W-:Y:S02]  /*1f50*/  FFMA.FTZ R111, R96.reuse, R111, R80 ;  /* 0x0000006f606f7223 */ /* 0x040fe40000010050 */
[----:B------:R-:W-:Y:S01]  /*1f60*/  FFMA.FTZ R79, R96, R79, R73 ;  /* 0x0000004f604f7223 */ /* 0x000fe20000010049 */
[----:B------:R-:W-:Y:S01]  /*1f70*/  PRMT R96, RZ, 0x5410, R86 ;  /* 0x00005410ff607816 */ /* 0x000fe20000000056 */
[----:B------:R-:W-:Y:S01]  /*1f80*/  FFMA.FTZ R44, R100, R45, R44 ;  /* 0x0000002d642c7223 */ /* 0x000fe2000001002c */
[----:B------:R-:W-:Y:S01]  /*1f90*/  PRMT R45, RZ, 0x5410, R46 ;  /* 0x00005410ff2d7816 */ /* 0x000fe2000000002e */
[----:B------:R-:W5:Y:S04]  /*1fa0*/  LDG.E.128 R8, [R116.64+0xf800] ;  /* 0x00f8000474087981 */ /* 0x000f68000c1e1d00 */
[----:B------:R-:W-:Y:S01]  /*1fb0*/  FFMA.FTZ R44, R96, R45, R44 ;  /* 0x0000002d602c7223 */ /* 0x000fe2000001002c */
[----:B------:R-:W-:Y:S01]  /*1fc0*/  PRMT R45, RZ, 0x5410, R28 ;  /* 0x00005410ff2d7816 */ /* 0x000fe2000000001c */
[----:B------:R-:W5:Y:S01]  /*1fd0*/  LDG.E.128 R80, [R116.64+0x13000] ;  /* 0x0130000474507981 */ /* 0x000f62000c1e1d00 */
[----:B------:R-:W-:-:S03]  /*1fe0*/  PRMT R86, RZ, 0x7610, R86 ;  /* 0x00007610ff567816 */ /* 0x000fc60000000056 */
[----:B------:R-:W-:Y:S01]  /*1ff0*/  FFMA.FTZ R101, R76, R45, R101 ;  /* 0x0000002d4c657223 */ /* 0x000fe20000010065 */
[----:B------:R-:W-:Y:S01]  /*2000*/  PRMT R45, RZ, 0x7610, R46 ;  /* 0x00007610ff2d7816 */ /* 0x000fe2000000002e */
[----:B------:R-:W5:Y:S01]  /*2010*/  LDG.E.128 R72, [R116.64+0x1a000] ;  /* 0x01a0000474487981 */ /* 0x000f62000c1e1d00 */
        /* <DEDUP_REMOVED lines=61> */
[----:B------:R-:W-:Y:S01]  /*23f0*/  FFMA.FTZ R48, R100, R33, R20 ;  /* 0x0000002164307223 */ /* 0x000fe20000010014 */
[----:B------:R-:W-:Y:S01]  /*2400*/  PRMT R33, RZ, 0x5410, R34 ;  /* 0x00005410ff217816 */ /* 0x000fe20000000022 */
[----:B------:R-:W-:Y:S01]  /*2410*/  FFMA.FTZ R85, R105, R32, R49 ;  /* 0x0000002069557223 */ /* 0x000fe20000010031 */
[--C-:B---3--:R-:W-:Y:S01]  /*2420*/  PRMT R32, RZ, 0x5410, R24.reuse ;  /* 0x00005410ff207816 */ /* 0x108fe20000000018 */
[----:B------:R-:W3:Y:S01]  /*2430*/  LDG.E.128 R20, [R116.64+0x21000] ;  /* 0x0210000474147981 */ /* 0x000ee2000c1e1d00 */
        /* <DEDUP_REMOVED lines=8> */
[--C-:B------:R-:W-:Y:S01]  /*24c0*/  PRMT R33, RZ, 0x5410, R35.reuse ;  /* 0x00005410ff217816 */ /* 0x100fe20000000023 */
[----:B------:R-:W-:Y:S01]  /*24d0*/  FFMA.FTZ R49, R98, R49, R24 ;  /* 0x0000003162317223 */ /* 0x000fe20000010018 */
[----:B------:R-:W-:-:S03]  /*24e0*/  PRMT R24, RZ, 0x7610, R35 ;  /* 0x00007610ff187816 */ /* 0x000fc60000000023 */
[----:B------:R-:W-:Y:S02]  /*24f0*/  FFMA.FTZ R33, R84, R33, R48 ;  /* 0x0000002154217223 */ /* 0x000fe40000010030 */
[----:B------:R-:W-:Y:S01]  /*2500*/  FFMA.FTZ R49, R100, R25, R49 ;  /* 0x0000001964317223 */ /* 0x000fe20000010031 */
[----:B------:R-:W-:Y:S01]  /*2510*/  PRMT R25, RZ, 0x5410, R26 ;  /* 0x00005410ff197816 */ /* 0x000fe2000000001a */
[----:B------:R-:W-:Y:S01]  /*2520*/  FFMA.FTZ R87, R105, R24, R33 ;  /* 0x0000001869577223 */ /* 0x000fe20000010021 */
[----:B--2---:R-:W-:Y:S01]  /*2530*/  PRMT R24, RZ, 0x5410, R4 ;  /* 0x00005410ff187816 */ /* 0x004fe20000000004 */
        /* <DEDUP_REMOVED lines=13> */
[--C-:B----4-:R-:W-:Y:S02]  /*2610*/  PRMT R4, RZ, 0x5410, R40.reuse ;  /* 0x00005410ff047816 */ /* 0x110fe40000000028 */
[----:B------:R-:W-:-:S03]  /*2620*/  PRMT R40, RZ, 0x7610, R40 ;  /* 0x00007610ff287816 */ /* 0x000fc60000000028 */
[----:B------:R-:W-:Y:S01]  /*2630*/  FFMA.FTZ R4, R76, R4, R113 ;  /* 0x000000044c047223 */ /* 0x000fe20000010071 */
[----:B------:R-:W-:-:S03]  /*2640*/  PRMT R49, RZ, 0x5410, R41 ;  /* 0x00005410ff317816 */ /* 0x000fc60000000029 */
[----:B------:R-:W-:Y:S01]  /*2650*/  FFMA.FTZ R4, R77, R40, R4 ;  /* 0x000000284d047223 */ /* 0x000fe20000010004 */
[----:B------:R-:W-:-:S03]  /*2660*/  PRMT R41, RZ, 0x7610, R41 ;  /* 0x00007610ff297816 */ /* 0x000fc60000000029 */
[----:B------:R-:W-:-:S04]  /*2670*/  FFMA.FTZ R49, R98, R49, R4 ;  /* 0x0000003162317223 */ /* 0x000fc80000010004 */
[----:B------:R-:W-:Y:S01]  /*2680*/  FFMA.FTZ R49, R100, R41, R49 ;  /* 0x0000002964317223 */ /* 0x000fe20000010031 */
[----:B------:R-:W-:Y:S02]  /*2690*/  PRMT R41, RZ, 0x5410, R42 ;  /* 0x00005410ff297816 */ /* 0x000fe4000000002a */
[----:B-----5:R-:W-:-:S03]  /*26a0*/  PRMT R40, RZ, 0x5410, R36 ;  /* 0x00005410ff287816 */ /* 0x020fc60000000024 */
        /* <DEDUP_REMOVED lines=14> */
[----:B------:R-:W-:Y:S02]  /*2790*/  FFMA.FTZ R113, R105, R36, R41 ;  /* 0x0000002469717223 */ /* 0x000fe40000010029 */
[----:B------:R-:W-:Y:S01]  /*27a0*/  FFMA.FTZ R36, R96, R37, R40 ;  /* 0x0000002560247223 */ /* 0x000fe20000010028 */
[----:B------:R-:W-:Y:S01]  /*27b0*/  PRMT R37, RZ, 0x5410, R68 ;  /* 0x00005410ff257816 */ /* 0x000fe20000000044 */
[----:B------:R-:W4:Y:S04]  /*27c0*/  LDG.E.128 R40, [R120.64+0x2000] ;  /* 0x0020000478287981 */ /* 0x000f28000c1e1d00 */
        /* <DEDUP_REMOVED lines=17> */
[--C-:B------:R-:W-:Y:S01]  /*28e0*/  PRMT R69, RZ, 0x5410, R65.reuse ;  /* 0x00005410ff457816 */ /* 0x100fe20000000041 */
        /* <DEDUP_REMOVED lines=26> */
[----:B------:R-:W-:Y:S01]  /*2a90*/  PRMT R61, RZ, 0x7610, R61 ;  /* 0x00007610ff3d7816 */ /* 0x000fe2000000003d */
[----:B------:R-:W2:Y:S02]  /*2aa0*/  LDG.E.128 R68, [R116.64+0x9000] ;  /* 0x0090000474447981 */ /* 0x000ea4000c1e1d00 */
        /* <DEDUP_REMOVED lines=92> */
[----:B------:R-:W5:Y:S01]  /*3070*/  LDG.E.128 R52, [R116.64+0x10000] ;  /* 0x0100000474347981 */ /* 0x000f62000c1e1d00 */
        /* <DEDUP_REMOVED lines=33> */
[----:B------:R-:W-:Y:S02]  /*3290*/  FFMA.FTZ R105, R105, R60, R61 ;  /* 0x0000003c69697223 */ /* 0x000fe4000001003d */
[----:B------:R-:W5:Y:S01]  /*32a0*/  LDG.E.128 R60, [R116.64+0x13800] ;  /* 0x01380004743c7981 */ /* 0x000f62000c1e1d00 */
        /* <DEDUP_REMOVED lines=22> */
[----:B------:R-:W5:Y:S01]  /*3410*/  LDG.E.128 R16, [R116.64+0x17000] ;  /* 0x0170000474107981 */ /* 0x000f62000c1e1d00 */
[----:B------:R-:W-:Y:S01]  /*3420*/  PRMT R45, RZ, 0x7610, R72 ;  /* 0x00007610ff2d7816 */ /* 0x000fe20000000048 */
[----:B------:R-:W-:Y:S01]  /*3430*/  FFMA.FTZ R44, R102, R44, R113 ;  /* 0x0000002c662c7223 */ /* 0x000fe20000010071 */
[----:B------:R-:W-:Y:S01]  /*3440*/  PRMT R87, RZ, 0x7610, R15 ;  /* 0x00007610ff577816 */ /* 0x000fe2000000000f */
[----:B------:R-:W5:Y:S02]  /*3450*/  LDG.E.128 R8, [R116.64+0x28800] ;  /* 0x0288000474087981 */ /* 0x000f64000c1e1d00 */
        /* <DEDUP_REMOVED lines=24> */
[----:B------:R-:W5:Y:S03]  /*35e0*/  LDG.E.128 R44, [R116.64+0x2c000] ;  /* 0x02c00004742c7981 */ /* 0x000f66000c1e1d00 */
[----:B------:R-:W-:Y:S01]  /*35f0*/  FFMA.FTZ R28, R100, R29, R28 ;  /* 0x0000001d641c7223 */ /* 0x000fe2000001001c */
[----:B---3--:R-:W-:-:S05]  /*3600*/  PRMT R29, RZ, 0x5410, R20 ;  /* 0x00005410ff1d7816 */ /* 0x008fca0000000014 */
        /* <DEDUP_REMOVED lines=11> */
[----:B--2---:R-:W-:-:S05]  /*36c0*/  PRMT R21, RZ, 0x5410, R32 ;  /* 0x00005410ff157816 */ /* 0x004fca0000000020 */
[----:B------:R-:W-:Y:S01]  /*36d0*/  FFMA.FTZ R107, R102, R21, R107 ;  /* 0x00000015666b7223 */ /* 0x000fe2000001006b */
[----:B------:R-:W-:-:S05]  /*36e0*/  PRMT R21, RZ, 0x7610, R22 ;  /* 0x00007610ff157816 */ /* 0x000fca0000000016 */
[----:B------:R-:W-:Y:S01]  /*36f0*/  FFMA.FTZ R20, R84, R21, R20 ;  /* 0x0000001554147223 */ /* 0x000fe20000010014 */
[----:B------:R-:W-:Y:S02]  /*3700*/  PRMT R21, RZ, 0x7610, R32 ;  /* 0x00007610ff157816 */ /* 0x000fe40000000020 */
[----:B------:R-:W-:-:S03]  /*3710*/  PRMT R22, RZ, 0x5410, R33 ;  /* 0x00005410ff167816 */ /* 0x000fc60000000021 */
[----:B------:R-:W-:Y:S01]  /*3720*/  FFMA.FTZ R107, R104, R21, R107 ;  /* 0x00000015686b7223 */ /* 0x000fe2000001006b */
[----:B------:R-:W-:-:S03]  /*3730*/  PRMT R33, RZ, 0x7610, R33 ;  /* 0x00007610ff217816 */ /* 0x000fc60000000021 */
[----:B------:R-:W-:Y:S02]  /*3740*/  FFMA.FTZ R22, R101, R22, R107 ;  /* 0x0000001665167223 */ /* 0x000fe4000001006b */
[----:B------:R-:W-:Y:S02]  /*3750*/  FFMA.FTZ R87, R56, R87, R12 ;  /* 0x0000005738577223 */ /* 0x000fe4000001000c */
[----:B------:R-:W-:Y:S01]  /*3760*/  FFMA.FTZ R32, R100, R33, R22 ;  /* 0x0000002164207223 */ /* 0x000fe20000010016 */
[----:B------:R-:W-:Y:S01]  /*3770*/  PRMT R33, RZ, 0x5410, R24 ;  /* 0x00005410ff217816 */ /* 0x000fe20000000018 */
[----:B------:R-:W2:Y:S04]  /*3780*/  LDG.E.128 R12, [R116.64+0x25000] ;  /* 0x02500004740c7981 */ /* 0x000ea8000c1e1d00 */
        /* <DEDUP_REMOVED lines=11> */
[----:B----4-:R-:W-:-:S05]  /*3840*/  PRMT R25, RZ, 0x5410, R4 ;  /* 0x00005410ff197816 */ /* 0x010fca0000000004 */
        /* <DEDUP_REMOVED lines=17> */
[----:B------:R-:W3:Y:S01]  /*3960*/  LDG.E.128 R88, [R120.64+0x2800] ;  /* 0x0028000478587981 */ /* 0x000ee2000c1e1d00 */
[----:B------:R-:W-:Y:S01]  /*3970*/  FFMA.FTZ R4, R100, R5, R4 ;  /* 0x0000000564047223 */ /* 0x000fe20000010004 */
[----:B------:R-:W-:Y:S02]  /*3980*/  PRMT R5, RZ, 0x5410, R6 ;  /* 0x00005410ff057816 */ /* 0x000fe40000000006 */
[----:B------:R-:W4:Y:S01]  /*3990*/  LDG.E.128 R72, [R116.64+0x2800] ;  /* 0x0028000474487981 */ /* 0x000f22000c1e1d00 */
[----:B------:R-:W-:Y:S02]  /*39a0*/  PRMT R29, RZ, 0x7610, R30 ;  /* 0x00007610ff1d7816 */ /* 0x000fe4000000001e */
        /* <DEDUP_REMOVED lines=17> */
[C---:B------:R-:W-:Y:S01]  /*3ac0*/  FFMA.FTZ R109, R56.reuse, R109, R20 ;  /* 0x0000006d386d7223 */ /* 0x040fe20000010014 */
[----:B------:R-:W-:Y:S01]  /*3ad0*/  PRMT R6, RZ, 0x5410, R41 ;  /* 0x00005410ff067816 */ /* 0x000fe20000000029 */
[----:B------:R-:W3:Y:S01]  /*3ae0*/  LDG.E.128 R20, [R116.64+0x9800] ;  /* 0x0098000474147981 */ /* 0x000ee2000c1e1d00 */
[----:B------:R-:W-:Y:S01]  /*3af0*/  FFMA.FTZ R111, R56, R111, R28 ;  /* 0x0000006f386f7223 */ /* 0x000fe2000001001c */
[----:B------:R-:W-:-:S02]  /*3b00*/  PRMT R49, RZ, 0x7610, R49 ;  /* 0x00007610ff317816 */ /* 0x000fc40000000031 */
[----:B------:R-:W3:Y:S01]  /*3b10*/  LDG.E.128 R28, [R116.64+0x6000] ;  /* 0x00600004741c7981 */ /* 0x000ee2000c1e1d00 */
[----:B------:R-:W-:Y:S01]  /*3b20*/  PRMT R102, RZ, 0x7610, R41 ;  /* 0x00007610ff667816 */ /* 0x000fe20000000029 */
[----:B------:R-:W-:Y:S01]  /*3b30*/  FFMA.FTZ R48, R6, R59, R48 ;  /* 0x0000003b06307223 */ /* 0x000fe20000010030 */
[----:B------:R-:W-:Y:S02]  /*3b40*/  PRMT R103, RZ, 0x5410, R7 ;  /* 0x00005410ff677816 */ /* 0x000fe40000000007 */
[----:B-----5:R-:W-:Y:S01]  /*3b50*/  PRMT R40, RZ, 0x5410, R36 ;  /* 0x00005410ff287816 */ /* 0x020fe20000000024 */
        /* <DEDUP_REMOVED lines=24> */
[----:B------:R-:W-:-:S02]  /*3ce0*/  PRMT R25, RZ, 0x5410, R27 ;  /* 0x00005410ff197816 */ /* 0x000fc4000000001b */
[--C-:B------:R-:W-:Y:S01]  /*3cf0*/  PRMT R49, RZ, 0x5410, R37.reuse ;  /* 0x00005410ff317816 */ /* 0x100fe20000000025 */
        /* <DEDUP_REMOVED lines=18> */
[----:B------:R-:W5:Y:S01]  /*3e20*/  LDG.E.128 R56, [R116.64+0x17800] ;  /* 0x0178000474387981 */ /* 0x000f62000c1e1d00 */
        /* <DEDUP_REMOVED lines=46> */
[--C-:B------:R-:W-:Y:S01]  /*4110*/  PRMT R69, RZ, 0x5410, R61.reuse ;  /* 0x00005410ff457816 */ /* 0x100fe2000000003d */
[----:B------:R-:W-:Y:S01]  /*4120*/  FFMA.FTZ R68, R102, R53, R68 ;  /* 0x0000003566447223 */ /* 0x000fe20000010044 */
[----:B------:R-:W-:Y:S01]  /*4130*/  PRMT R53, RZ, 0x5410, R54 ;  /* 0x00005410ff357816 */ /* 0x000fe20000000036 */
[----:B------:R-:W-:Y:S01]  /*4140*/  FFMA.FTZ R52, R5, R60, R52 ;  /* 0x0000003c05347223 */ /* 0x000fe20000010034 */
[----:B------:R-:W-:Y:S01]  /*4150*/  PRMT R61, RZ, 0x7610, R61 ;  /* 0x00007610ff3d7816 */ /* 0x000fe2000000003d */
[----:B------:R-:W5:Y:S01]  /*4160*/  LDG.E.128 R80, [R116.64+0x25800] ;  /* 0x0258000474507981 */ /* 0x000f62000c1e1d00 */
[----:B------:R-:W-:Y:S01]  /*4170*/  PRMT R54, RZ, 0x7610, R54 ;  /* 0x00007610ff367816 */ /* 0x000fe20000000036 */
[----:B------:R-:W-:-:S02]  /*4180*/  FFMA.FTZ R52, R6, R69, R52 ;  /* 0x0000004506347223 */ /* 0x000fc40000010034 */
[----:B------:R-:W-:Y:S02]  /*4190*/  FFMA.FTZ R53, R100, R53, R68 ;  /* 0x0000003564357223 */ /* 0x000fe40000010044 */
        /* <DEDUP_REMOVED lines=18> */
[--C-:B------:R-:W-:Y:S01]  /*42c0*/  PRMT R53, RZ, 0x5410, R17.reuse ;  /* 0x00005410ff357816 */ /* 0x100fe20000000011 */
[----:B------:R-:W5:Y:S02]  /*42d0*/  LDG.E.128 R60, [R120.64+0x3000] ;  /* 0x00300004783c7981 */ /* 0x000f64000c1e1d00 */
[----:B------:R-:W-:Y:S01]  /*42e0*/  FFMA.FTZ R113, R104, R113, R52 ;  /* 0x0000007168717223 */ /* 0x000fe20000010034 */
[----:B------:R-:W-:Y:S01]  /*42f0*/  PRMT R52, RZ, 0x5410, R64 ;  /* 0x00005410ff347816 */ /* 0x000fe20000000040 */
[----:B------:R-:W-:Y:S01]  /*4300*/  FFMA.FTZ R16, R6, R53, R16 ;  /* 0x0000003506107223 */ /* 0x000fe20000010010 */
[----:B------:R-:W-:-:S02]  /*4310*/  PRMT R17, RZ, 0x7610, R17 ;  /* 0x00007610ff117816 */ /* 0x000fc40000000011 */
        /* <DEDUP_REMOVED lines=26> */
[----:B------:R-:W-:Y:S01]  /*44c0*/  PRMT R111, RZ, 0x7610, R67 ;  /* 0x00007610ff6f7816 */ /* 0x000fe20000000043 */
[----:B------:R-:W5:Y:S02]  /*44d0*/  LDG.E.128 R16, [R116.64+0x2c800] ;  /* 0x02c8000474107981 */ /* 0x000f64000c1e1d00 */
        /* <DEDUP_REMOVED lines=11> */
[----:B------:R-:W-:-:S03]  /*4590*/  PRMT R97, RZ, 0x7610, R97 ;  /* 0x00007610ff617816 */ /* 0x000fc60000000061 */
[----:B------:R-:W-:Y:S01]  /*45a0*/  FFMA.FTZ R93, R6, R65, R64 ;  /* 0x00000041065d7223 */ /* 0x000fe20000010040 */
[----:B------:R-:W-:Y:S01]  /*45b0*/  PRMT R109, RZ, 0x7610, R95 ;  /* 0x00007610ff6d7816 */ /* 0x000fe2000000005f */
[----:B------:R-:W5:Y:S02]  /*45c0*/  LDG.E.128 R64, [R116.64+0xa000] ;  /* 0x00a0000474407981 */ /* 0x000f64000c1e1d00 */
        /* <DEDUP_REMOVED lines=13> */
[----:B------:R-:W-:Y:S02]  /*46a0*/  FFMA.FTZ R93, R101, R94, R93 ;  /* 0x0000005e655d7223 */ /* 0x000fe4000001005d */
[C---:B------:R-:W-:Y:S02]  /*46b0*/  FFMA.FTZ R109, R104.reuse, R109, R92 ;  /* 0x0000006d686d7223 */ /* 0x040fe4000001005c */
[----:B------:R-:W-:Y:S01]  /*46c0*/  FFMA.FTZ R118, R104, R99, R93 ;  /* 0x0000006368767223 */ /* 0x000fe2000001005d */
[----:B------:R-:W-:Y:S01]  /*46d0*/  PRMT R93, RZ, 0x5410, R8 ;  /* 0x00005410ff5d7816 */ /* 0x000fe20000000008 */
[----:B------:R-:W5:Y:S01]  /*46e0*/  LDG.E.128 R96, [R116.64+0x11000] ;  /* 0x0110000474607981 */ /* 0x000f62000c1e1d00 */
[----:B--2---:R-:W-:Y:S02]  /*46f0*/  PRMT R92, RZ, 0x5410, R12 ;  /* 0x00005410ff5c7816 */ /* 0x004fe4000000000c */
[----:B------:R-:W-:Y:S01]  /*4700*/  PRMT R8, RZ, 0x7610, R8 ;  /* 0x00007610ff087816 */ /* 0x000fe20000000008 */
[C---:B------:R-:W-:Y:S01]  /*4710*/  FFMA.FTZ R93, R4.reuse, R93, R105 ;  /* 0x0000005d045d7223 */ /* 0x040fe20000010069 */
[----:B------:R-:W-:Y:S01]  /*4720*/  PRMT R12, RZ, 0x7610, R12 ;  /* 0x00007610ff0c7816 */ /* 0x000fe2000000000c */
[----:B------:R-:W-:-:S02]  /*4730*/  FFMA.FTZ R92, R4, R92, R107 ;  /* 0x0000005c045c7223 */ /* 0x000fc4000001006b */
[C---:B------:R-:W-:Y:S01]  /*4740*/  FFMA.FTZ R8, R5.reuse, R8, R93 ;  /* 0x0000000805087223 */ /* 0x040fe2000001005d */
        /* <DEDUP_REMOVED lines=9> */
[----:B------:R-:W2:Y:S02]  /*47e0*/  LDG.E.128 R92, [R116.64+0xd800] ;  /* 0x00d80004745c7981 */ /* 0x000ea4000c1e1d00 */
[----:B------:R-:W-:Y:S01]  /*47f0*/  FFMA.FTZ R8, R102, R9, R8 ;  /* 0x0000000966087223 */ /* 0x000fe20000010008 */
[----:B------:R-:W-:-:S02]  /*4800*/  PRMT R9, RZ, 0x5410, R14 ;  /* 0x00005410ff097816 */ /* 0x000fc4000000000e */
[----:B------:R-:W-:Y:S01]  /*4810*/  PRMT R10, RZ, 0x7610, R10 ;  /* 0x00007610ff0a7816 */ /* 0x000fe2000000000a */
[C---:B------:R-:W-:Y:S01]  /*4820*/  FFMA.FTZ R8, R100.reuse, R13, R8 ;  /* 0x0000000d64087223 */ /* 0x040fe20000010008 */
[----:B------:R-:W-:Y:S01]  /*4830*/  PRMT R14, RZ, 0x7610, R14 ;  /* 0x00007610ff0e7816 */ /* 0x000fe2000000000e */
[----:B------:R-:W-:Y:S02]  /*4840*/  FFMA.FTZ R9, R100, R9, R12 ;  /* 0x0000000964097223 */ /* 0x000fe4000001000c */
[C---:B------:R-:W-:Y:S01]  /*4850*/  FFMA.FTZ R12, R103.reuse, R10, R8 ;  /* 0x0000000a670c7223 */ /* 0x040fe20000010008 */
[----:B------:R-:W-:Y:S01]  /*4860*/  PRMT R8, RZ, 0x5410, R15 ;  /* 0x00005410ff087816 */ /* 0x000fe2000000000f */
[----:B------:R-:W-:Y:S01]  /*4870*/  FFMA.FTZ R9, R103, R14, R9 ;  /* 0x0000000e67097223 */ /* 0x000fe20000010009 */
        /* <DEDUP_REMOVED lines=9> */
[--C-:B------:R-:W-:Y:S02]  /*4910*/  PRMT R11, RZ, 0x5410, R45.reuse ;  /* 0x00005410ff0b7816 */ /* 0x100fe4000000002d */
[----:B------:R-:W-:Y:S02]  /*4920*/  PRMT R45, RZ, 0x7610, R45 ;  /* 0x00007610ff2d7816 */ /* 0x000fe4000000002d */
[----:B----4-:R-:W-:Y:S01]  /*4930*/  PRMT R5, RZ, 0x5410, R72 ;  /* 0x00005410ff057816 */ /* 0x010fe20000000048 */
[----:B------:R-:W-:Y:S01]  /*4940*/  FFMA.FTZ R8, R6, R11, R8 ;  /* 0x0000000b06087223 */ /* 0x000fe20000010008 */
[----:B---3--:R-:W-:-:S02]  /*4950*/  PRMT R44, RZ, 0x5410, R88 ;  /* 0x00005410ff2c7816 */ /* 0x008fc40000000058 */
[----:B------:R-:W-:Y:S01]  /*4960*/  PRMT R7, RZ, 0x5410, R46 ;  /* 0x00005410ff077816 */ /* 0x000fe2000000002e */
        /* <DEDUP_REMOVED lines=20> */
[----:B------:R-:W-:Y:S02]  /*4ab0*/  FFMA.FTZ R10, R101, R10, R12 ;  /* 0x0000000a650a7223 */ /* 0x000fe4000001000c */
        /* <DEDUP_REMOVED lines=10> */
[----:B-----5:R-:W-:Y:S02]  /*4b60*/  PRMT R29, RZ, 0x5410, R32 ;  /* 0x00005410ff1d7816 */ /* 0x020fe40000000020 */
        /* <DEDUP_REMOVED lines=16> */
[----:B------:R-:W-:-:S02]  /*4c70*/  PRMT R20, RZ, 0x5410, R31 ;  /* 0x00005410ff147816 */ /* 0x000fc4000000001f */
[----:B------:R-:W-:Y:S02]  /*4c80*/  PRMT R74, RZ, 0x7610, R31 ;  /* 0x00007610ff4a7816 */ /* 0x000fe4000000001f */
[----:B------:R-:W-:Y:S02]  /*4c90*/  PRMT R90, RZ, 0x7610, R90 ;  /* 0x00007610ff5a7816 */ /* 0x000fe4000000005a */
[----:B------:R-:W-:Y:S02]  /*4ca0*/  PRMT R13, RZ, 0x7610, R30 ;  /* 0x00007610ff0d7816 */ /* 0x000fe4000000001e */
[----:B------:R-:W-:Y:S01]  /*4cb0*/  PRMT R31, RZ, 0x7610, R24 ;  /* 0x00007610ff1f7816 */ /* 0x000fe20000000018 */
[----:B------:R-:W-:Y:S01]  /*4cc0*/  FFMA.FTZ R29, R88, R29, R112 ;  /* 0x0000001d581d7223 */ /* 0x000fe20000010070 */
[----:B------:R-:W-:Y:S01]  /*4cd0*/  PRMT R24, RZ, 0x5410, R33 ;  /* 0x00005410ff187816 */ /* 0x000fe20000000021 */
[----:B------:R-:W-:Y:S01]  /*4ce0*/  FFMA.FTZ R21, R90, R13, R12 ;  /* 0x0000000d5a157223 */ /* 0x000fe2000001000c */
[----:B------:R-:W-:Y:S01]  /*4cf0*/  PRMT R13, RZ, 0x7610, R22 ;  /* 0x00007610ff0d7816 */ /* 0x000fe20000000016 */
[----:B------:R-:W-:-:S02]  /*4d00*/  FFMA.FTZ R31, R88, R31, R114 ;  /* 0x0000001f581f7223 */ /* 0x000fc40000010072 */
        /* <DEDUP_REMOVED lines=12> */
[----:B------:R-:W-:-:S03]  /*4dd0*/  PRMT R25, RZ, 0x5410, R34 ;  /* 0x00005410ff197816 */ /* 0x000fc60000000022 */
[----:B------:R-:W-:Y:S02]  /*4de0*/  FFMA.FTZ R28, R89, R28, R31 ;  /* 0x0000001c591c7223 */ /* 0x000fe4000001001f */
[----:B------:R-:W-:Y:S01]  /*4df0*/  FFMA.FTZ R24, R46, R25, R24 ;  /* 0x000000192e187223 */ /* 0x000fe20000010018 */
[--C-:B------:R-:W-:Y:S02]  /*4e00*/  PRMT R25, RZ, 0x5410, R26.reuse ;  /* 0x00005410ff197816 */ /* 0x100fe4000000001a */
[----:B------:R-:W-:-:S03]  /*4e10*/  PRMT R33, RZ, 0x7610, R26 ;  /* 0x00007610ff217816 */ /* 0x000fc6000000001a */
[----:B------:R-:W-:Y:S01]  /*4e20*/  FFMA.FTZ R32, R46, R25, R28 ;  /* 0x000000192e207223 */ /* 0x000fe2000001001c */
[----:B------:R-:W-:Y:S01]  /*4e30*/  PRMT R26, RZ, 0x5410, R27 ;  /* 0x00005410ff1a7816 */ /* 0x000fe2000000001b */
[C---:B------:R-:W-:Y:S01]  /*4e40*/  FFMA.FTZ R10, R90.reuse, R5, R6 ;  /* 0x000000055a0a7223 */ /* 0x040fe20000010006 */
[----:B------:R-:W-:Y:S01]  /*4e50*/  PRMT R8, RZ, 0x5410, R75 ;  /* 0x00005410ff087816 */ /* 0x000fe2000000004b */
[----:B------:R-:W-:Y:S01]  /*4e60*/  FFMA.FTZ R32, R90, R33, R32 ;  /* 0x000000215a207223 */ /* 0x000fe20000010020 */
[----:B------:R-:W4:Y:S01]  /*4e70*/  LDG.E.128 R4, [R116.64+0x14800] ;  /* 0x0148000474047981 */ /* 0x000f22000c1e1d00 */
[----:B------:R-:W-:Y:S02]  /*4e80*/  PRMT R91, RZ, 0x7610, R91 ;  /* 0x00007610ff5b7816 */ /* 0x000fe4000000005b */
[C---:B------:R-:W-:Y:S01]  /*4e90*/  FFMA.FTZ R101, R47.reuse, R26, R32 ;  /* 0x0000001a2f657223 */ /* 0x040fe20000010020 */
        /* <DEDUP_REMOVED lines=11> */
[C---:B------:R-:W-:Y:S01]  /*4f50*/  FFMA.FTZ R115, R44.reuse, R33, R115 ;  /* 0x000000212c737223 */ /* 0x040fe20000010073 */
[----:B------:R-:W-:Y:S01]  /*4f60*/  PRMT R33, RZ, 0x7610, R40 ;  /* 0x00007610ff217816 */ /* 0x000fe20000000028 */
[----:B------:R-:W-:Y:S01]  /*4f70*/  FFMA.FTZ R32, R44, R32, R113 ;  /* 0x000000202c207223 */ /* 0x000fe20000010071 */
[----:B------:R-:W2:Y:S01]  /*4f80*/  LDG.E.128 R28, [R116.64+0x22800] ;  /* 0x02280004741c7981 */ /* 0x000ea2000c1e1d00 */
[----:B------:R-:W-:-:S02]  /*4f90*/  FFMA.FTZ R25, R90, R25, R24 ;  /* 0x000000195a197223 */ /* 0x000fc40000010018 */
[----:B------:R-:W-:Y:S01]  /*4fa0*/  FFMA.FTZ R33, R88, R33, R32 ;  /* 0x0000002158217223 */ /* 0x000fe20000010020 */
[----:B------:R-:W-:Y:S02]  /*4fb0*/  PRMT R32, RZ, 0x5410, R41 ;  /* 0x00005410ff207816 */ /* 0x000fe40000000029 */
[----:B------:R-:W-:Y:S02]  /*4fc0*/  PRMT R24, RZ, 0x5410, R35 ;  /* 0x00005410ff187816 */ /* 0x000fe40000000023 */
[----:B------:R-:W-:Y:S01]  /*4fd0*/  PRMT R35, RZ, 0x7610, R56 ;  /* 0x00007610ff237816 */ /* 0x000fe20000000038 */
[----:B------:R-:W-:Y:S01]  /*4fe0*/  FFMA.FTZ R33, R45, R32, R33 ;  /* 0x000000202d217223 */ /* 0x000fe20000010021 */
[----:B------:R-:W-:-:S03]  /*4ff0*/  PRMT R32, RZ, 0x5410, R57 ;  /* 0x00005410ff207816 */ /* 0x000fc60000000039 */
[----:B------:R-:W-:-:S04]  /*5000*/  FFMA.FTZ R35, R88, R35, R115 ;  /* 0x0000002358237223 */ /* 0x000fc80000010073 */
[----:B------:R-:W-:Y:S01]  /*5010*/  FFMA.FTZ R35, R45, R32, R35 ;  /* 0x000000202d237223 */ /* 0x000fe20000010023 */
[----:B------:R-:W-:Y:S02]  /*5020*/  PRMT R32, RZ, 0x7610, R41 ;  /* 0x00007610ff207816 */ /* 0x000fe40000000029 */
[----:B------:R-:W-:-:S03]  /*5030*/  PRMT R34, RZ, 0x7610, R57 ;  /* 0x00007610ff227816 */ /* 0x000fc60000000039 */
[C---:B------:R-:W-:Y:S01]  /*5040*/  FFMA.FTZ R32, R89.reuse, R32, R33 ;  /* 0x0000002059207223 */ /* 0x040fe20000010021 */
[--C-:B------:R-:W-:Y:S01]  /*5050*/  PRMT R33, RZ, 0x5410, R42.reuse ;  /* 0x00005410ff217816 */ /* 0x100fe2000000002a */
[----:B------:R-:W-:Y:S01]  /*5060*/  FFMA.FTZ R34, R89, R34, R35 ;  /* 0x0000002259227223 */ /* 0x000fe20000010023 */
[----:B------:R-:W-:-:S03]  /*5070*/  PRMT R41, RZ, 0x7610, R42 ;  /* 0x00007610ff297816 */ /* 0x000fc6000000002a */
[----:B------:R-:W-:Y:S01]  /*5080*/  FFMA.FTZ R40, R46, R33, R32 ;  /* 0x000000212e287223 */ /* 0x000fe20000010020 */
[--C-:B------:R-:W-:Y:S02]  /*5090*/  PRMT R33, RZ, 0x5410, R58.reuse ;  /* 0x00005410ff217816 */ /* 0x100fe4000000003a */
[----:B------:R-:W-:Y:S01]  /*50a0*/  PRMT R57, RZ, 0x7610, R58 ;  /* 0x00007610ff397816 */ /* 0x000fe2000000003a */
[----:B------:R-:W-:Y:S01]  /*50b0*/  FFMA.FTZ R41, R90, R41, R40 ;  /* 0x000000295a297223 */ /* 0x000fe20000010028 */
[--C-:B------:R-:W-:Y:S01]  /*50c0*/  PRMT R40, RZ, 0x5410, R43.reuse ;  /* 0x00005410ff287816 */ /* 0x100fe2000000002b */
[----:B------:R-:W-:Y:S02]  /*50d0*/  FFMA.FTZ R56, R46, R33, R34 ;  /* 0x000000212e387223 */ /* 0x000fe40000010022 */
[----:B------:R-:W-:Y:S01]  /*50e0*/  FFMA.FTZ R74, R91, R74, R20 ;  /* 0x0000004a5b4a7223 */ /* 0x000fe20000010014 */
[----:B------:R-:W2:Y:S01]  /*50f0*/  LDG.E.128 R32, [R116.64+0x29800] ;  /* 0x0298000474207981 */ /* 0x000ea2000c1e1d00 */
        /* <DEDUP_REMOVED lines=8> */
[C---:B------:R-:W-:Y:S01]  /*5180*/  FFMA.FTZ R75, R91.reuse, R20, R22 ;  /* 0x000000145b4b7223 */ /* 0x040fe20000010016 */
[----:B------:R-:W-:Y:S01]  /*5190*/  PRMT R59, RZ, 0x5410, R48 ;  /* 0x00005410ff3b7816 */ /* 0x000fe20000000030 */
[----:B------:R-:W2:Y:S01]  /*51a0*/  LDG.E.128 R20, [R116.64+0x1f000] ;  /* 0x01f0000474147981 */ /* 0x000ea2000c1e1d00 */
[----:B------:R-:W-:Y:S01]  /*51b0*/  FFMA.FTZ R56, R91, R56, R58 ;  /* 0x000000385b387223 */ /* 0x000fe2000001003a */
[--C-:B------:R-:W-:Y:S02]  /*51c0*/  PRMT R58, RZ, 0x5410, R36.reuse ;  /* 0x00005410ff3a7816 */ /* 0x100fe40000000024 */
[C---:B------:R-:W-:Y:S01]  /*51d0*/  FFMA.FTZ R109, R44.reuse, R59, R109 ;  /* 0x0000003b2c6d7223 */ /* 0x040fe2000001006d */
[----:B------:R-:W-:Y:S01]  /*51e0*/  PRMT R59, RZ, 0x7610, R36 ;  /* 0x00007610ff3b7816 */ /* 0x000fe20000000024 */
[----:B------:R-:W-:Y:S01]  /*51f0*/  FFMA.FTZ R24, R47, R24, R25 ;  /* 0x000000182f187223 */ /* 0x000fe20000010019 */
[----:B------:R-:W2:Y:S01]  /*5200*/  LDG.E.128 R40, [R116.64+0x2d000] ;  /* 0x02d0000474287981 */ /* 0x000ea2000c1e1d00 */
        /* <DEDUP_REMOVED lines=18> */
[C---:B------:R-:W-:Y:S01]  /*5330*/  FFMA.FTZ R37, R90.reuse, R37, R36 ;  /* 0x000000255a257223 */ /* 0x040fe20000010024 */
[----:B------:R-:W-:Y:S01]  /*5340*/  PRMT R36, RZ, 0x5410, R39 ;  /* 0x00005410ff247816 */ /* 0x000fe20000000027 */
[----:B------:R-:W-:Y:S02]  /*5350*/  FFMA.FTZ R100, R91, R100, R24 ;  /* 0x000000645b647223 */ /* 0x000fe40000010018 */
[----:B------:R-:W2:Y:S02]  /*5360*/  LDG.E.128 R24, [R116.64+0x26000] ;  /* 0x0260000474187981 */ /* 0x000ea4000c1e1d00 */
[----:B------:R-:W-:Y:S01]  /*5370*/  FFMA.FTZ R37, R47, R36, R37 ;  /* 0x000000242f257223 */ /* 0x000fe20000010025 */
[--C-:B------:R-:W-:Y:S01]  /*5380*/  PRMT R36, RZ, 0x5410, R51.reuse ;  /* 0x00005410ff247816 */ /* 0x100fe20000000033 */
[----:B------:R-:W-:Y:S01]  /*5390*/  FFMA.FTZ R48, R90, R49, R48 ;  /* 0x000000315a307223 */ /* 0x000fe20000010030 */
[----:B------:R-:W-:-:S03]  /*53a0*/  PRMT R38, RZ, 0x7610, R51 ;  /* 0x00007610ff267816 */ /* 0x000fc60000000033 */
[----:B------:R-:W-:Y:S01]  /*53b0*/  FFMA.FTZ R48, R47, R36, R48 ;  /* 0x000000242f307223 */ /* 0x000fe20000010030 */
[----:B------:R-:W-:Y:S02]  /*53c0*/  PRMT R36, RZ, 0x7610, R39 ;  /* 0x00007610ff247816 */ /* 0x000fe40000000027 */
[----:B------:R-:W-:-:S03]  /*53d0*/  PRMT R39, RZ, 0x5410, R84 ;  /* 0x00005410ff277816 */ /* 0x000fc60000000054 */
[C---:B------:R-:W-:Y:S02]  /*53e0*/  FFMA.FTZ R36, R91.reuse, R36, R37 ;  /* 0x000000245b247223 */ /* 0x040fe40000010025 */
[----:B------:R-:W-:Y:S01]  /*53f0*/  FFMA.FTZ R37, R91, R38, R48 ;  /* 0x000000265b257223 */ /* 0x000fe20000010030 */
[----:B------:R-:W-:Y:S01]  /*5400*/  PRMT R38, RZ, 0x5410, R80 ;  /* 0x00005410ff267816 */ /* 0x000fe20000000050 */
[C---:B------:R-:W-:Y:S01]  /*5410*/  FFMA.FTZ R118, R44.reuse, R39, R118 ;  /* 0x000000272c767223 */ /* 0x040fe20000010076 */
[----:B------:R-:W-:Y:S02]  /*5420*/  PRMT R49, RZ, 0x7610, R80 ;  /* 0x00007610ff317816 */ /* 0x000fe40000000050 */
        /* <DEDUP_REMOVED lines=28> */
[----:B------:R-:W-:Y:S01]  /*55f0*/  FFMA.FTZ R48, R91, R48, R49 ;  /* 0x000000305b307223 */ /* 0x000fe20000010031 */
[----:B------:R-:W-:-:S05]  /*5600*/  PRMT R49, RZ, 0x5410, R76 ;  /* 0x00005410ff317816 */ /* 0x000fca000000004c */
[----:B------:R-:W-:Y:S01]  /*5610*/  FFMA.FTZ R72, R39, R49, R72 ;  /* 0x0000003127487223 */ /* 0x000fe20000010048 */
[----:B------:R-:W-:Y:S02]  /*5620*/  PRMT R49, RZ, 0x5410, R52 ;  /* 0x00005410ff317816 */ /* 0x000fe40000000034 */
[----:B------:R-:W-:-:S03]  /*5630*/  PRMT R60, RZ, 0x7610, R60 ;  /* 0x00007610ff3c7816 */ /* 0x000fc6000000003c */
        /* <DEDUP_REMOVED lines=16> */
[--C-:B------:R-:W-:Y:S02]  /*5740*/  PRMT R50, RZ, 0x5410, R62.reuse ;  /* 0x00005410ff327816 */ /* 0x100fe4000000003e */
        /* <DEDUP_REMOVED lines=23> */
[----:B----4-:R-:W-:-:S03]  /*58c0*/  PRMT R52, RZ, 0x5410, R4 ;  /* 0x00005410ff347816 */ /* 0x010fc60000000004 */
        /* <DEDUP_REMOVED lines=8> */
[----:B-----5:R-:W-:-:S03]  /*5950*/  PRMT R47, RZ, 0x5410, R8 ;  /* 0x00005410ff2f7816 */ /* 0x020fc60000000008 */
        /* <DEDUP_REMOVED lines=12> */
[----:B------:R-:W-:-:S03]  /*5a20*/  PRMT R9, RZ, 0x5410, R10 ;  /* 0x00005410ff097816 */ /* 0x000fc6000000000a */
[----:B------:R-:W-:Y:S01]  /*5a30*/  FFMA.FTZ R6, R61, R6, R8 ;  /* 0x000000063d067223 */ /* 0x000fe20000010008 */
[----:B------:R-:W-:Y:S01]  /*5a40*/  PRMT R16, RZ, 0x5410, R63 ;  /* 0x00005410ff107816 */ /* 0x000fe2000000003f */
[----:B------:R-:W-:Y:S01]  /*5a50*/  FFMA.FTZ R19, R62, R5, R19 ;  /* 0x000000053e137223 */ /* 0x000fe20000010013 */
[--C-:B------:R-:W-:Y:S01]  /*5a60*/  PRMT R5, RZ, 0x5410, R7.reuse ;  /* 0x00005410ff057816 */ /* 0x100fe20000000007 */
        /* <DEDUP_REMOVED lines=8> */
[----:B---3--:R-:W-:-:S03]  /*5af0*/  PRMT R6, RZ, 0x5410, R12 ;  /* 0x00005410ff067816 */ /* 0x008fc6000000000c */
[----:B------:R-:W-:Y:S01]  /*5b00*/  FFMA.FTZ R7, R16, R7, R9 ;  /* 0x0000000710077223 */ /* 0x000fe20000010009 */
[----:B------:R-:W-:Y:S01]  /*5b10*/  PRMT R9, RZ, 0x7610, R12 ;  /* 0x00007610ff097816 */ /* 0x000fe2000000000c */
[----:B------:R-:W-:Y:S01]  /*5b20*/  FFMA.FTZ R6, R39, R6, R36 ;  /* 0x0000000627067223 */ /* 0x000fe20000010024 */
[----:B------:R-:W-:-:S03]  /*5b30*/  PRMT R8, RZ, 0x5410, R13 ;  /* 0x00005410ff087816 */ /* 0x000fc6000000000d */
[----:B------:R-:W-:Y:S01]  /*5b40*/  FFMA.FTZ R9, R60, R9, R6 ;  /* 0x000000093c097223 */ /* 0x000fe20000010006 */
[----:B------:R-:W-:-:S03]  /*5b50*/  PRMT R6, RZ, 0x7610, R11 ;  /* 0x00007610ff067816 */ /* 0x000fc6000000000b */
[----:B------:R-:W-:Y:S01]  /*5b60*/  FFMA.FTZ R9, R49, R8, R9 ;  /* 0x0000000831097223 */ /* 0x000fe20000010009 */
[--C-:B--2---:R-:W-:Y:S01]  /*5b70*/  PRMT R8, RZ, 0x5410, R20.reuse ;  /* 0x00005410ff087816 */ /* 0x104fe20000000014 */
        /* <DEDUP_REMOVED lines=85> */
[--C-:B------:R-:W-:Y:S01]  /*60d0*/  PRMT R10, RZ, 0x5410, R32.reuse ;  /* 0x00005410ff0a7816 */ /* 0x100fe20000000020 */
        /* <DEDUP_REMOVED lines=49> */
[C---:B------:R-:W-:Y:S01]  /*63f0*/  FFMA.FTZ R64, R50.reuse, R59, R64 ;  /* 0x0000003b32407223 */ /* 0x040fe20000010040 */
        /* <DEDUP_REMOVED lines=11> */
[----:B------:R-:W-:Y:S02]  /*64b0*/  PRMT R12, RZ, 0x7610, R35 ;  /* 0x00007610ff0c7816 */ /* 0x000fe40000000023 */
[----:B------:R-:W-:Y:S01]  /*64c0*/  PRMT R13, RZ, 0x5410, R43 ;  /* 0x00005410ff0d7816 */ /* 0x000fe2000000002b */
[C---:B------:R-:W-:Y:S01]  /*64d0*/  FFMA.FTZ R59, R16.reuse, R59, R58 ;  /* 0x0000003b103b7223 */ /* 0x040fe2000001003a */
[----:B------:R-:W-:Y:S01]  /*64e0*/  PRMT R58, RZ, 0x7610, R95 ;  /* 0x00007610ff3a7816 */ /* 0x000fe2000000005f */
[C---:B------:R-:W-:Y:S01]  /*64f0*/  FFMA.FTZ R65, R16.reuse, R65, R64 ;  /* 0x0000004110417223 */ /* 0x040fe20000010040 */
[----:B------:R-:W-:Y:S01]  /*6500*/  PRMT R64, RZ, 0x7610, R99 ;  /* 0x00007610ff407816 */ /* 0x000fe20000000063 */
[----:B------:R-:W-:Y:S01]  /*6510*/  FFMA.FTZ R11, R63, R12, R11 ;  /* 0x0000000c3f0b7223 */ /* 0x000fe2000001000b */
[----:B------:R-:W-:Y:S01]  /*6520*/  PRMT R12, RZ, 0x7610, R43 ;  /* 0x00007610ff0c7816 */ /* 0x000fe2000000002b */
[----:B------:R-:W-:-:S02]  /*6530*/  FFMA.FTZ R13, R16, R13, R50 ;  /* 0x0000000d100d7223 */ /* 0x000fc40000010032 */
[C---:B------:R-:W-:Y:S02]  /*6540*/  FFMA.FTZ R58, R63.reuse, R58, R59 ;  /* 0x0000003a3f3a7223 */ /* 0x040fe4000001003b */
[C---:B------:R-:W-:Y:S02]  /*6550*/  FFMA.FTZ R64, R63.reuse, R64, R65 ;  /* 0x000000403f407223 */ /* 0x040fe40000010041 */
[----:B------:R-:W-:Y:S01]  /*6560*/  FFMA.FTZ R12, R63, R12, R13 ;  /* 0x0000000c3f0c7223 */ /* 0x000fe2000001000d */
[----:B------:R-:W0:Y:S04]  /*6570*/  SHFL.BFLY PT, R59, R44, 0x10, 0x1f ;  /* 0x0e001f002c3b7f89 */ /* 0x000e2800000e0000 */
[----:B------:R-:W1:Y:S04]  /*6580*/  SHFL.BFLY PT, R66, R45, 0x10, 0x1f ;  /* 0x0e001f002d427f89 */ /* 0x000e6800000e0000 */
[----:B------:R-:W2:Y:S04]  /*6590*/  SHFL.BFLY PT, R68, R53, 0x10, 0x1f ;  /* 0x0e001f0035447f89 */ /* 0x000ea800000e0000 */
[----:B------:R-:W3:Y:S04]  /*65a0*/  SHFL.BFLY PT, R65, R58, 0x10, 0x1f ;  /* 0x0e001f003a417f89 */ /* 0x000ee800000e0000 */
[----:B------:R-:W4:Y:S04]  /*65b0*/  SHFL.BFLY PT, R67, R64, 0x10, 0x1f ;  /* 0x0e001f0040437f89 */ /* 0x000f2800000e0000 */
[----:B------:R-:W5:Y:S04]  /*65c0*/  SHFL.BFLY PT, R20, R5, 0x10, 0x1f ;  /* 0x0e001f0005147f89 */ /* 0x000f6800000e0000 */
        /* <DEDUP_REMOVED lines=108> */
[----:B------:R-:W3:Y:S04]  /*6c90*/  SHFL.BFLY PT, R27, R22, 0x1, 0x1f ;  /* 0x0c201f00161b7f89 */ /* 0x000ee800000e0000 */
[----:B------:R-:W5:Y:S04]  /*6ca0*/  SHFL.BFLY PT, R29, R28, 0x1, 0x1f ;  /* 0x0c201f001c1d7f89 */ /* 0x000f6800000e0000 */
[----:B------:R-:W5:Y:S01]  /*6cb0*/  SHFL.BFLY PT, R31, R30, 0x1, 0x1f ;  /* 0x0c201f001e1f7f89 */ /* 0x000f6200000e0000 */
[----:B------:R-:W-:-:S02]  /*6cc0*/  LOP3.LUT P0, RZ, R2, 0x1f, RZ, 0xc0, !PT ;  /* 0x0000001f02ff7812 */ /* 0x000fc4000780c0ff */
[----:B------:R-:W-:-:S04]  /*6cd0*/  SHF.R.S32.HI R5, RZ, 0x1f, R2 ;  /* 0x0000001fff057819 */ /* 0x000fc80000011402 */
[----:B------:R-:W-:Y:S01]  /*6ce0*/  LEA.HI R5, R5, R2, RZ, 0x5 ;  /* 0x0000000205057211 */ /* 0x000fe200078f28ff */
[----:B0-----:R-:W-:Y:S02]  /*6cf0*/  FADD.FTZ R14, R14, R9 ;  /* 0x000000090e0e7221 */ /* 0x001fe40000010000 */
[----:B-1----:R-:W-:Y:S01]  /*6d00*/  FADD.FTZ R16, R16, R11 ;  /* 0x0000000b10107221 */ /* 0x002fe20000010000 */
[----:B------:R-:W-:Y:S01]  /*6d10*/  SHF.R.S32.HI R5, RZ, 0x5, R5 ;  /* 0x00000005ff057819 */ /* 0x000fe20000011405 */
[----:B--2---:R-:W-:Y:S02]  /*6d20*/  FADD.FTZ R6, R6, R13 ;  /* 0x0000000d06067221 */ /* 0x004fe40000010000 */
[----:B------:R-:W-:Y:S02]  /*6d30*/  @!P0 FADD.FTZ R4, R4, R7 ;  /* 0x0000000704048221 */ /* 0x000fe40000010000 */
[----:B---3--:R-:W-:Y:S02]  /*6d40*/  FADD.FTZ R18, R18, R15 ;  /* 0x0000000f12127221 */ /* 0x008fe40000010000 */
[----:B----4-:R-:W-:-:S02]  /*6d50*/  FADD.FTZ R20, R20, R17 ;  /* 0x0000001114147221 */ /* 0x010fc40000010000 */
[----:B-----5:R-:W-:Y:S02]  /*6d60*/  FADD.FTZ R8, R8, R19 ;  /* 0x0000001308087221 */ /* 0x020fe40000010000 */
        /* <DEDUP_REMOVED lines=29> */
[----:B------:R-:W3:Y:S04]  /*6f40*/  LDS.128 R20, [0x70] ;  /* 0x00007000ff147984 */ /* 0x000ee80000000c00 */
[----:B------:R-:W4:Y:S04]  /*6f50*/  LDS.128 R16, [0x80] ;  /* 0x00008000ff107984 */ /* 0x000f280000000c00 */
[----:B------:R-:W4:Y:S04]  /*6f60*/  LDS.128 R36, [0xb0] ;  /* 0x0000b000ff247984 */ /* 0x000f280000000c00 */
[----:B------:R-:W5:Y:S01]  /*6f70*/  LDS.128 R40, [RZ] ;  /* 0x00000000ff287984 */ /* 0x000f620000000c00 */
[----:B0-----:R-:W-:-:S02]  /*6f80*/  FADD.FTZ R24, RZ, R24 ;  /* 0x00000018ff187221 */ /* 0x001fc40000010000 */
[----:B-1----:R-:W-:Y:S02]  /*6f90*/  FADD.FTZ R28, RZ, R28 ;  /* 0x0000001cff1c7221 */ /* 0x002fe40000010000 */
[----:B------:R-:W-:Y:S02]  /*6fa0*/  FADD.FTZ R25, R24, R25 ;  /* 0x0000001918197221 */ /* 0x000fe40000010000 */
[----:B--2---:R-:W-:Y:S02]  /*6fb0*/  FADD.FTZ R32, RZ, R32 ;  /* 0x00000020ff207221 */ /* 0x004fe40000010000 */
[----:B------:R-:W-:Y:S02]  /*6fc0*/  FADD.FTZ R29, R28, R29 ;  /* 0x0000001d1c1d7221 */ /* 0x000fe40000010000 */
[----:B------:R-:W-:Y:S02]  /*6fd0*/  FADD.FTZ R33, R32, R33 ;  /* 0x0000002120217221 */ /* 0x000fe40000010000 */
[----:B------:R-:W-:-:S02]  /*6fe0*/  FADD.FTZ R26, R25, R26 ;  /* 0x0000001a191a7221 */ /* 0x000fc40000010000 */
[----:B------:R-:W-:Y:S02]  /*6ff0*/  FADD.FTZ R30, R29, R30 ;  /* 0x0000001e1d1e7221 */ /* 0x000fe40000010000 */
[----:B------:R-:W-:Y:S02]  /*7000*/  FADD.FTZ R34, R33, R34 ;  /* 0x0000002221227221 */ /* 0x000fe40000010000 */
[----:B------:R-:W-:Y:S02]  /*7010*/  FADD.FTZ R26, R26, R27 ;  /* 0x0000001b1a1a7221 */ /* 0x000fe40000010000 */
[----:B------:R-:W-:Y:S02]  /*7020*/  FADD.FTZ R30, R30, R31 ;  /* 0x0000001f1e1e7221 */ /* 0x000fe40000010000 */
[----:B------:R-:W-:Y:S01]  /*7030*/  FADD.FTZ R34, R34, R35 ;  /* 0x0000002322227221 */ /* 0x000fe20000010000 */
[----:B------:R-:W-:Y:S01]  /*7040*/  F2FP.BF16.PACK_AB R28, RZ, R26 ;  /* 0x0000001aff1c723e */ /* 0x000fe200000010ff */
[----:B---3--:R-:W-:Y:S01]  /*7050*/  FADD.FTZ R4, RZ, R4 ;  /* 0x00000004ff047221 */ /* 0x008fe20000010000 */
        /* <DEDUP_REMOVED lines=10> */
[----:B------:R-:W-:-:S02]  /*7100*/  FADD.FTZ R20, RZ, R20 ;  /* 0x00000014ff147221 */ /* 0x000fc40000010000 */
[----:B------:R-:W-:Y:S01]  /*7110*/  FADD.FTZ R16, RZ, R16 ;  /* 0x00000010ff107221 */ /* 0x000fe20000010000 */
[----:B------:R-:W2:Y:S01]  /*7120*/  LDS.128 R32, [0xc0] ;  /* 0x0000c000ff207984 */ /* 0x000ea20000000c00 */
[----:B------:R-:W-:Y:S02]  /*7130*/  FADD.FTZ R36, RZ, R36 ;  /* 0x00000024ff247221 */ /* 0x000fe40000010000 */
[----:B------:R-:W-:Y:S01]  /*7140*/  FADD.FTZ R40, RZ, R40 ;  /* 0x00000028ff287221 */ /* 0x000fe20000010000 */
        /* <DEDUP_REMOVED lines=8> */
[----:B------:R-:W-:Y:S02]  /*71d0*/  FADD.FTZ R41, R40, R41 ;  /* 0x0000002928297221 */ /* 0x000fe40000010000 */
[----:B------:R-:W-:Y:S02]  /*71e0*/  FADD.FTZ R6, R5, R6 ;  /* 0x0000000605067221 */ /* 0x000fe40000010000 */
[----:B------:R-:W-:Y:S02]  /*71f0*/  FADD.FTZ R14, R13, R14 ;  /* 0x0000000e0d0e7221 */ /* 0x000fe40000010000 */
[----:B------:R-:W-:-:S02]  /*7200*/  FADD.FTZ R10, R9, R10 ;  /* 0x0000000a090a7221 */ /* 0x000fc40000010000 */
[----:B------:R-:W-:Y:S02]  /*7210*/  FADD.FTZ R22, R21, R22 ;  /* 0x0000001615167221 */ /* 0x000fe40000010000 */
[----:B------:R-:W-:Y:S02]  /*7220*/  FADD.FTZ R18, R17, R18 ;  /* 0x0000001211127221 */ /* 0x000fe40000010000 */
[----:B------:R-:W-:Y:S02]  /*7230*/  FADD.FTZ R38, R37, R38 ;  /* 0x0000002625267221 */ /* 0x000fe40000010000 */
[----:B0-----:R-:W-:Y:S02]  /*7240*/  FADD.FTZ R24, RZ, R24 ;  /* 0x00000018ff187221 */ /* 0x001fe40000010000 */
[----:B------:R-:W-:Y:S02]  /*7250*/  FADD.FTZ R42, R41, R42 ;  /* 0x0000002a292a7221 */ /* 0x000fe40000010000 */
[----:B------:R-:W-:-:S02]  /*7260*/  FADD.FTZ R25, R24, R25 ;  /* 0x0000001918197221 */ /* 0x000fc40000010000 */
[----:B------:R-:W-:Y:S02]  /*7270*/  FADD.FTZ R6, R6, R7 ;  /* 0x0000000706067221 */ /* 0x000fe40000010000 */
[----:B-1----:R-:W-:Y:S02]  /*7280*/  FADD.FTZ R28, RZ, R28 ;  /* 0x0000001cff1c7221 */ /* 0x002fe40000010000 */
[----:B------:R-:W-:Y:S01]  /*7290*/  FADD.FTZ R26, R25, R26 ;  /* 0x0000001a191a7221 */ /* 0x000fe20000010000 */
[----:B------:R-:W-:Y:S01]  /*72a0*/  F2FP.BF16.PACK_AB R6, RZ, R6 ;  /* 0x00000006ff06723e */ /* 0x000fe200000010ff */
[----:B--2---:R-:W-:Y:S02]  /*72b0*/  FADD.FTZ R32, RZ, R32 ;  /* 0x00000020ff207221 */ /* 0x004fe40000010000 */
[----:B------:R-:W-:Y:S02]  /*72c0*/  FADD.FTZ R29, R28, R29 ;  /* 0x0000001d1c1d7221 */ /* 0x000fe40000010000 */
[----:B------:R-:W-:Y:S01]  /*72d0*/  FADD.FTZ R33, R32, R33 ;  /* 0x0000002120217221 */ /* 0x000fe20000010000 */
[----:B------:R-:W-:Y:S01]  /*72e0*/  STG.E.U16 [R2.64+0xc00], R6 ;  /* 0x000c000602007986 */ /* 0x000fe2000c101504 */
        /* <DEDUP_REMOVED lines=30> */
.L_x_3:
        /* <DEDUP_REMOVED lines=11> */
.L_x_35:


//--------------------- .text._Z30router_gemm_kernel_bf16_outputI13__nv_bfloat16Li128ELi8ELi12ELi384ELi7168EEvPS0_PKT_S4_ --------------------------
	.section	.text._Z30router_gemm_kernel_bf16_outputI13__nv_bfloat16Li128ELi8ELi12ELi384ELi7168EEvPS0_PKT_S4_,"ax",@progbits
	.sectioninfo	@"SHI_REGISTERS=126"
	.align	128
        .global         _Z30router_gemm_kernel_bf16_outputI13__nv_bfloat16Li128ELi8ELi12ELi384ELi7168EEvPS0_PKT_S4_
        .type           _Z30router_gemm_kernel_bf16_outputI13__nv_bfloat16Li128ELi8ELi12ELi384ELi7168EEvPS0_PKT_S4_,@function
        .size           _Z30router_gemm_kernel_bf16_outputI13__nv_bfloat16Li128ELi8ELi12ELi384ELi7168EEvPS0_PKT_S4_,(.L_x_36 - _Z30router_gemm_kernel_bf16_outputI13__nv_bfloat16Li128ELi8ELi12ELi384ELi7168EEvPS0_PKT_S4_)
        .other          _Z30router_gemm_kernel_bf16_outputI13__nv_bfloat16Li128ELi8ELi12ELi384ELi7168EEvPS0_PKT_S4_,@"STO_CUDA_ENTRY STV_DEFAULT"
_Z30router_gemm_kernel_bf16_outputI13__nv_bfloat16Li128ELi8ELi12ELi384ELi7168EEvPS0_PKT_S4_:
.text._Z30router_gemm_kernel_bf16_outputI13__nv_bfloat16Li128ELi8ELi12ELi384ELi7168EEvPS0_PKT_S4_:
        /* <DEDUP_REMOVED lines=39> */
[----:B---3--:R-:W-:Y:S01]  /*0270*/  PRMT R69, RZ, 0x5410, R76 ;  /* 0x00005410ff457816 */ /* 0x008fe2000000004c */
[----:B------:R-:W-:Y:S01]  /*0280*/  FFMA.FTZ R33, R96, R33, R32 ;  /* 0x0000002160217223 */ /* 0x000fe20000010020 */
[----:B------:R-:W-:Y:S02]  /*0290*/  PRMT R32, RZ, 0x5410, R85 ;  /* 0x00005410ff207816 */ /* 0x000fe40000000055 */
[----:B------:R-:W-:Y:S01]  /*02a0*/  PRMT R92, RZ, 0x7610, R97 ;  /* 0x00007610ff5c7816 */ /* 0x000fe20000000061 */
[----:B------:R-:W-:Y:S01]  /*02b0*/  FFMA.FTZ R70, R94, R69, RZ ;  /* 0x000000455e467223 */ /* 0x000fe200000100ff */
        /* <DEDUP_REMOVED lines=25> */
[----:B------:R-:W-:Y:S01]  /*0450*/  FFMA.FTZ R76, R91, R76, R77 ;  /* 0x0000004c5b4c7223 */ /* 0x000fe2000001004d */
[----:B-----5:R-:W-:-:S05]  /*0460*/  PRMT R77, RZ, 0x5410, R24 ;  /* 0x00005410ff4d7816 */ /* 0x020fca0000000018 */
        /* <DEDUP_REMOVED lines=14> */
[----:B------:R-:W4:Y:S01]  /*0550*/  LDG.E.128 R76, [R114.64+0x1c800] ;  /* 0x01c80004724c7981 */ /* 0x000f22000c1e1d00 */
[----:B------:R-:W-:Y:S02]  /*0560*/  FFMA.FTZ R85, R94, R85, RZ ;  /* 0x000000555e557223 */ /* 0x000fe400000100ff */
        /* <DEDUP_REMOVED lines=35> */
[----:B------:R-:W-:-:S04]  /*07a0*/  FFMA.FTZ R81, R94, R81, RZ ;  /* 0x000000515e517223 */ /* 0x000fc800000100ff */
        /* <DEDUP_REMOVED lines=9> */
[----:B------:R-:W2:Y:S02]  /*0840*/  LDG.E.128 R56, [R114.64+0x27000] ;  /* 0x0270000472387981 */ /* 0x000ea4000c1e1d00 */
        /* <DEDUP_REMOVED lines=23> */
[----:B------:R-:W-:Y:S01]  /*09c0*/  FFMA.FTZ R72, R91, R12, R73 ;  /* 0x0000000c5b487223 */ /* 0x000fe20000010049 */
[----:B------:R-:W-:Y:S02]  /*09d0*/  PRMT R73, RZ, 0x7610, R74 ;  /* 0x00007610ff497816 */ /* 0x000fe4000000004a */
[--C-:B------:R-:W-:Y:S01]  /*09e0*/  PRMT R64, RZ, 0x5410, R65.reuse ;  /* 0x00005410ff407816 */ /* 0x100fe20000000041 */
[----:B------:R-:W-:Y:S01]  /*09f0*/  FFMA.FTZ R95, R96, R13, R14 ;  /* 0x0000000d605f7223 */ /* 0x000fe2000001000e */
        /* <DEDUP_REMOVED lines=13> */
[----:B------:R-:W-:Y:S02]  /*0ad0*/  FFMA.FTZ R66, R94, R73, RZ ;  /* 0x000000495e427223 */ /* 0x000fe400000100ff */
[----:B------:R-:W5:Y:S02]  /*0ae0*/  LDG.E.128 R72, [R114.64+0x4800] ;  /* 0x0048000472487981 */ /* 0x000f64000c1e1d00 */
        /* <DEDUP_REMOVED lines=15> */
[----:B------:R-:W-:-:S04]  /*0be0*/  FFMA.FTZ R65, R94, R65, RZ ;  /* 0x000000415e417223 */ /* 0x000fc800000100ff */
        /* <DEDUP_REMOVED lines=15> */
[----:B------:R-:W-:Y:S01]  /*0ce0*/  FFMA.FTZ R42, R94, R39, RZ ;  /* 0x000000275e2a7223 */ /* 0x000fe200000100ff */
        /* <DEDUP_REMOVED lines=12> */
[----:B------:R-:W-:-:S05]  /*0db0*/  PRMT R41, RZ, 0x5410, R28 ;  /* 0x00005410ff297816 */ /* 0x000fca000000001c */
[----:B------:R-:W-:Y:S01]  /*0dc0*/  FFMA.FTZ R94, R94, R41, RZ ;  /* 0x000000295e5e7223 */ /* 0x000fe200000100ff */
[----:B------:R-:W-:Y:S02]  /*0dd0*/  PRMT R41, RZ, 0x7610, R28 ;  /* 0x00007610ff297816 */ /* 0x000fe4000000001c */
        /* <DEDUP_REMOVED lines=54> */
[----:B------:R-:W-:-:S02]  /*1140*/  PRMT R49, RZ, 0x5410, R20 ;  /* 0x00005410ff317816 */ /* 0x000fc40000000014 */
        /* <DEDUP_REMOVED lines=34> */
[----:B------:R-:W5:Y:S03]  /*1370*/  LDG.E.128 R28, [R114.64+0x12800] ;  /* 0x01280004721c7981 */ /* 0x000f66000c1e1d00 */
[----:B------:R-:W-:Y:S01]  /*1380*/  FFMA.FTZ R8, R93, R8, R9 ;  /* 0x000000085d087223 */ /* 0x000fe20000010009 */
[--C-:B------:R-:W-:Y:S01]  /*1390*/  PRMT R9, RZ, 0x5410, R4.reuse ;  /* 0x00005410ff097816 */ /* 0x100fe20000000004 */
[----:B------:R-:W5:Y:S01]  /*13a0*/  LDG.E.128 R20, [R114.64+0x20800] ;  /* 0x0208000472147981 */ /* 0x000f62000c1e1d00 */
        /* <DEDUP_REMOVED lines=24> */
[----:B------:R-:W-:Y:S01]  /*1530*/  PRMT R17, RZ, 0x7610, R17 ;  /* 0x00007610ff117816 */ /* 0x000fe20000000011 */
[----:B------:R-:W5:Y:S02]  /*1540*/  LDG.E.128 R8, [R114.64+0x24000] ;  /* 0x0240000472087981 */ /* 0x000f64000c1e1d00 */
[----:B------:R-:W-:-:S04]  /*1550*/  FFMA.FTZ R16, R95, R4, R16 ;  /* 0x000000045f107223 */ /* 0x000fc80000010010 */
[----:B------:R-:W-:Y:S01]  /*1560*/  FFMA.FTZ R17, R94, R17, R16 ;  /* 0x000000115e117223 */ /* 0x000fe20000010010 */
[--C-:B------:R-:W-:Y:S02]  /*1570*/  PRMT R16, RZ, 0x5410, R18.reuse ;  /* 0x00005410ff107816 */ /* 0x100fe40000000012 */
[----:B------:R-:W-:-:S03]  /*1580*/  PRMT R18, RZ, 0x7610, R18 ;  /* 0x00007610ff127816 */ /* 0x000fc60000000012 */
[----:B------:R-:W-:Y:S01]  /*1590*/  FFMA.FTZ R16, R93, R16, R17 ;  /* 0x000000105d107223 */ /* 0x000fe20000010011 */
[----:B--2---:R-:W-:-:S03]  /*15a0*/  PRMT R17, RZ, 0x5410, R32 ;  /* 0x00005410ff117816 */ /* 0x004fc60000000020 */
        /* <DEDUP_REMOVED lines=9> */
[----:B---3--:R-:W-:Y:S01]  /*1640*/  PRMT R16, RZ, 0x5410, R68 ;  /* 0x00005410ff107816 */ /* 0x008fe20000000044 */
        /* <DEDUP_REMOVED lines=8> */
[----:B----4-:R-:W-:Y:S01]  /*16d0*/  PRMT R33, RZ, 0x5410, R76 ;  /* 0x00005410ff217816 */ /* 0x010fe2000000004c */
        /* <DEDUP_REMOVED lines=23> */
[----:B-----5:R-:W-:Y:S01]  /*1850*/  PRMT R68, RZ, 0x5410, R24 ;  /* 0x00005410ff447816 */ /* 0x020fe20000000018 */
[----:B------:R-:W-:Y:S01]  /*1860*/  FFMA.FTZ R76, R97, R76, R105 ;  /* 0x0000004c614c7223 */ /* 0x000fe20000010069 */
[----:B------:R-:W-:-:S02]  /*1870*/  PRMT R77, RZ, 0x7610, R77 ;  /* 0x00007610ff4d7816 */ /* 0x000fc4000000004d */
[----:B------:R-:W-:Y:S01]  /*1880*/  PRMT R24, RZ, 0x7610, R24 ;  /* 0x00007610ff187816 */ /* 0x000fe20000000018 */
[----:B------:R-:W-:Y:S02]  /*1890*/  FFMA.FTZ R70, R95, R70, R76 ;  /* 0x000000465f467223 */ /* 0x000fe4000001004c */
        /* <DEDUP_REMOVED lines=11> */
[----:B------:R-:W4:Y:S01]  /*1950*/  LDG.E.128 R68, [R114.64+0x8800] ;  /* 0x0088000472447981 */ /* 0x000f22000c1e1d00 */
[----:B------:R-:W-:Y:S01]  /*1960*/  PRMT R25, RZ, 0x7610, R25 ;  /* 0x00007610ff197816 */ /* 0x000fe20000000019 */
[----:B------:R-:W-:-:S04]  /*1970*/  FFMA.FTZ R24, R89, R24, R78 ;  /* 0x0000001859187223 */ /* 0x000fc8000001004e */
[----:B------:R-:W-:Y:S01]  /*1980*/  FFMA.FTZ R106, R120, R79, R24 ;  /* 0x0000004f786a7223 */ /* 0x000fe20000010018 */
[--C-:B------:R-:W-:Y:S01]  /*1990*/  PRMT R24, RZ, 0x5410, R26.reuse ;  /* 0x00005410ff187816 */ /* 0x100fe2000000001a */
[----:B------:R-:W-:Y:S01]  /*19a0*/  FFMA.FTZ R25, R94, R25, R103 ;  /* 0x000000195e197223 */ /* 0x000fe20000010067 */
[----:B------:R-:W-:Y:S01]  /*19b0*/  PRMT R26, RZ, 0x7610, R26 ;  /* 0x00007610ff1a7816 */ /* 0x000fe2000000001a */
[----:B------:R-:W5:Y:S02]  /*19c0*/  LDG.E.128 R76, [R114.64+0xc000] ;  /* 0x00c00004724c7981 */ /* 0x000f64000c1e1d00 */
[----:B------:R-:W-:Y:S01]  /*19d0*/  FFMA.FTZ R24, R93, R24, R25 ;  /* 0x000000185d187223 */ /* 0x000fe20000010019 */
[----:B------:R-:W-:-:S03]  /*19e0*/  PRMT R25, RZ, 0x5410, R84 ;  /* 0x00005410ff197816 */ /* 0x000fc60000000054 */
[----:B------:R-:W-:Y:S01]  /*19f0*/  FFMA.FTZ R26, R91, R26, R24 ;  /* 0x0000001a5b1a7223 */ /* 0x000fe20000010018 */
[--C-:B------:R-:W-:Y:S02]  /*1a00*/  PRMT R24, RZ, 0x5410, R27.reuse ;  /* 0x00005410ff187816 */ /* 0x100fe4000000001b */
        /* <DEDUP_REMOVED lines=34> */
[----:B------:R-:W2:Y:S01]  /*1c30*/  LDG.E.128 R4, [R114.64+0x27800] ;  /* 0x0278000472047981 */ /* 0x000ea2000c1e1d00 */
        /* <DEDUP_REMOVED lines=37> */
[--C-:B------:R-:W-:Y:S01]  /*1e90*/  PRMT R72, RZ, 0x5410, R65.reuse ;  /* 0x00005410ff487816 */ /* 0x100fe20000000041 */
[----:B------:R-:W4:Y:S02]  /*1ea0*/  LDG.E.128 R12, [R114.64+0x1a000] ;  /* 0x01a00004720c7981 */ /* 0x000f24000c1e1d00 */
        /* <DEDUP_REMOVED lines=77> */
[----:B------:R-:W-:-:S02]  /*2380*/  FFMA.FTZ R104, R96, R31, R28 ;  /* 0x0000001f60687223 */ /* 0x000fc4000001001c */
[----:B------:R-:W5:Y:S01]  /*2390*/  LDG.E.128 R56, [R114.64+0x13000] ;  /* 0x0130000472387981 */ /* 0x000f62000c1e1d00 */
        /* <DEDUP_REMOVED lines=30> */
[----:B------:R-:W5:Y:S01]  /*2580*/  LDG.E.128 R44, [R114.64+0x5800] ;  /* 0x00580004722c7981 */ /* 0x000f62000c1e1d00 */
[----:B------:R-:W-:Y:S01]  /*2590*/  FFMA.FTZ R106, R109, R52, R106 ;  /* 0x000000346d6a7223 */ /* 0x000fe2000001006a */
[--C-:B------:R-:W-:Y:S01]  /*25a0*/  PRMT R52, RZ, 0x5410, R63.reuse ;  /* 0x00005410ff347816 */ /* 0x100fe2000000003f */
[----:B------:R-:W-:Y:S01]  /*25b0*/  FFMA.FTZ R60, R99, R62, R60 ;  /* 0x0000003e633c7223 */ /* 0x000fe2000001003c */
[----:B------:R-:W-:Y:S01]  /*25c0*/  PRMT R63, RZ, 0x7610, R63 ;  /* 0x00007610ff3f7816 */ /* 0x000fe2000000003f */
[----:B------:R-:W5:Y:S02]  /*25d0*/  LDG.E.128 R84, [R114.64+0x21000] ;  /* 0x0210000472547981 */ /* 0x000f64000c1e1d00 */
[----:B------:R-:W-:Y:S01]  /*25e0*/  FFMA.FTZ R52, R97, R52, R60 ;  /* 0x0000003461347223 */ /* 0x000fe2000001003c */
[----:B------:R-:W-:-:S05]  /*25f0*/  PRMT R60, RZ, 0x5410, R53 ;  /* 0x00005410ff3c7816 */ /* 0x000fca0000000035 */
        /* <DEDUP_REMOVED lines=22> */
[----:B------:R-:W-:Y:S02]  /*2760*/  FFMA.FTZ R52, R103, R52, R100 ;  /* 0x0000003467347223 */ /* 0x000fe40000010064 */
[----:B------:R-:W-:Y:S01]  /*2770*/  FFMA.FTZ R100, R96, R55, R20 ;  /* 0x0000003760647223 */ /* 0x000fe20000010014 */
[----:B------:R-:W-:Y:S01]  /*2780*/  PRMT R20, RZ, 0x5410, R22 ;  /* 0x00005410ff147816 */ /* 0x000fe20000000016 */
[----:B------:R-:W-:Y:S01]  /*2790*/  FFMA.FTZ R21, R105, R21, R98 ;  /* 0x0000001569157223 */ /* 0x000fe20000010062 */
[----:B------:R-:W-:Y:S02]  /*27a0*/  PRMT R8, RZ, 0x7610, R8 ;  /* 0x00007610ff087816 */ /* 0x000fe40000000008 */
        /* <DEDUP_REMOVED lines=70> */
[----:B----4-:R-:W-:Y:S01]  /*2c10*/  PRMT R32, RZ, 0x5410, R68 ;  /* 0x00005410ff207816 */ /* 0x010fe20000000044 */
[----:B------:R-:W-:Y:S01]  /*2c20*/  FFMA.FTZ R116, R9, R16, R116 ;  /* 0x0000001009747223 */ /* 0x000fe20000010074 */
[----:B------:R-:W-:Y:S01]  /*2c30*/  PRMT R49, RZ, 0x7610, R68 ;  /* 0x00007610ff317816 */ /* 0x000fe20000000044 */
[----:B------:R-:W3:Y:S02]  /*2c40*/  LDG.E.128 R16, [R114.64+0x1a800] ;  /* 0x01a8000472107981 */ /* 0x000ee4000c1e1d00 */
        /* <DEDUP_REMOVED lines=27> */
[----:B------:R-:W-:Y:S01]  /*2e00*/  PRMT R102, RZ, 0x7610, R71 ;  /* 0x00007610ff667816 */ /* 0x000fe20000000047 */
[----:B------:R-:W-:Y:S01]  /*2e10*/  FFMA.FTZ R68, R11, R48, R49 ;  /* 0x000000300b447223 */ /* 0x000fe20000010031 */
[----:B------:R-:W4:Y:S01]  /*2e20*/  LDG.E.128 R32, [R114.64+0x1e000] ;  /* 0x01e0000472207981 */ /* 0x000f22000c1e1d00 */
[----:B------:R-:W-:Y:S01]  /*2e30*/  FFMA.FTZ R70, R10, R69, R70 ;  /* 0x000000450a467223 */ /* 0x000fe20000010046 */
[----:B------:R-:W-:Y:S01]  /*2e40*/  PRMT R69, RZ, 0x7610, R78 ;  /* 0x00007610ff457816 */ /* 0x000fe2000000004e */
[----:B------:R-:W-:Y:S01]  /*2e50*/  FFMA.FTZ R102, R97, R102, R68 ;  /* 0x0000006661667223 */ /* 0x000fe20000010044 */
[--C-:B------:R-:W-:Y:S01]  /*2e60*/  PRMT R68, RZ, 0x5410, R24.reuse ;  /* 0x00005410ff447816 */ /* 0x100fe20000000018 */
[----:B------:R-:W5:Y:S01]  /*2e70*/  LDG.E.128 R48, [R114.64+0x21800] ;  /* 0x0218000472307981 */ /* 0x000f62000c1e1d00 */
        /* <DEDUP_REMOVED lines=9> */
[----:B------:R-:W-:Y:S01]  /*2f10*/  PRMT R107, RZ, 0x7610, R36 ;  /* 0x00007610ff6b7816 */ /* 0x000fe20000000024 */
[----:B------:R-:W2:Y:S02]  /*2f20*/  LDG.E.128 R76, [R114.64+0x28800] ;  /* 0x02880004724c7981 */ /* 0x000ea4000c1e1d00 */
[----:B------:R-:W-:Y:S01]  /*2f30*/  FFMA.FTZ R103, R97, R24, R69 ;  /* 0x0000001861677223 */ /* 0x000fe20000010045 */
[----:B------:R-:W-:Y:S02]  /*2f40*/  PRMT R24, RZ, 0x7610, R25 ;  /* 0x00007610ff187816 */ /* 0x000fe40000000019 */
[----:B------:R-:W-:-:S03]  /*2f50*/  PRMT R25, RZ, 0x5410, R56 ;  /* 0x00005410ff197816 */ /* 0x000fc60000000038 */
[----:B------:R-:W-:Y:S02]  /*2f60*/  FFMA.FTZ R24, R9, R24, R68 ;  /* 0x0000001809187223 */ /* 0x000fe40000010044 */
[----:B------:R-:W-:Y:S01]  /*2f70*/  FFMA.FTZ R104, R5, R25, R104 ;  /* 0x0000001905687223 */ /* 0x000fe20000010068 */
[----:B------:R-:W-:Y:S01]  /*2f80*/  PRMT R25, RZ, 0x5410, R26 ;  /* 0x00005410ff197816 */ /* 0x000fe2000000001a */
        /* <DEDUP_REMOVED lines=27> */
[----:B------:R-:W3:Y:S03]  /*3140*/  LDG.E.128 R56, [R114.64+0x2800] ;  /* 0x0028000472387981 */ /* 0x000ee6000c1e1d00 */
        /* <DEDUP_REMOVED lines=25> */
[----:B------:R-:W-:Y:S01]  /*32e0*/  PRMT R14, RZ, 0x5410, R85 ;  /* 0x00005410ff0e7816 */ /* 0x000fe20000000055 */
[----:B------:R-:W3:Y:S02]  /*32f0*/  LDG.E.128 R92, [R114.64+0x6000] ;  /* 0x00600004725c7981 */ /* 0x000ee4000c1e1d00 */
        /* <DEDUP_REMOVED lines=18> */
[----:B------:R-:W-:-:S04]  /*3420*/  FFMA.FTZ R98, R9, R84, R98 ;  /* 0x0000005409627223 */ /* 0x000fc80000010062 */
[----:B------:R-:W-:Y:S01]  /*3430*/  FFMA.FTZ R98, R10, R85, R98 ;  /* 0x000000550a627223 */ /* 0x000fe20000010062 */
[----:B------:R-:W-:Y:S02]  /*3440*/  PRMT R85, RZ, 0x7610, R86 ;  /* 0x00007610ff557816 */ /* 0x000fe40000000056 */
[----:B------:R-:W-:-:S03]  /*3450*/  PRMT R86, RZ, 0x5410, R36 ;  /* 0x00005410ff567816 */ /* 0x000fc60000000024 */
[----:B------:R-:W-:Y:S02]  /*3460*/  FFMA.FTZ R85, R96, R85, R98 ;  /* 0x0000005560557223 */ /* 0x000fe40000010062 */
[----:B------:R-:W-:Y:S01]  /*3470*/  FFMA.FTZ R86, R5, R86, R4 ;  /* 0x0000005605567223 */ /* 0x000fe20000010004 */
[----:B------:R-:W-:-:S05]  /*3480*/  PRMT R4, RZ, 0x5410, R87 ;  /* 0x00005410ff047816 */ /* 0x000fca0000000057 */
        /* <DEDUP_REMOVED lines=70> */
[----:B------:R-:W5:Y:S01]  /*38f0*/  LDG.E.128 R12, [R114.64+0x9800] ;  /* 0x00980004720c7981 */ /* 0x000f62000c1e1d00 */
        /* <DEDUP_REMOVED lines=27> */
[----:B------:R-:W-:-:S02]  /*3ab0*/  PRMT R60, RZ, 0x7610, R60 ;  /* 0x00007610ff3c7816 */ /* 0x000fc4000000003c */
        /* <DEDUP_REMOVED lines=28> */
[----:B------:R-:W-:-:S05]  /*3c80*/  PRMT R60, RZ, 0x5410, R65 ;  /* 0x00005410ff3c7816 */ /* 0x000fca0000000041 */
[----:B------:R-:W-:Y:S01]  /*3c90*/  FFMA.FTZ R72, R107, R60, R64 ;  /* 0x0000003c6b487223 */ /* 0x000fe20000010040 */
[--C-:B--2---:R-:W-:Y:S01]  /*3ca0*/  PRMT R64, RZ, 0x5410, R20.reuse ;  /* 0x00005410ff407816 */ /* 0x104fe20000000014 */
[----:B------:R-:W2:Y:S01]  /*3cb0*/  LDG.E.128 R60, [R114.64+0x25800] ;  /* 0x02580004723c7981 */ /* 0x000ea2000c1e1d00 */
        /* <DEDUP_REMOVED lines=26> */
[----:B------:R-:W-:Y:S02]  /*3e60*/  PRMT R52, RZ, 0x7610, R52 ;  /* 0x00007610ff347816 */ /* 0x000fe40000000034 */
[----:B------:R-:W-:Y:S01]  /*3e70*/  PRMT R23, RZ, 0x7610, R23 ;  /* 0x00007610ff177816 */ /* 0x000fe20000000017 */
[----:B------:R-:W-:-:S02]  /*3e80*/  FFMA.FTZ R20, R112, R21, R20 ;  /* 0x0000001570147223 */ /* 0x000fc40000010014 */
[----:B------:R-:W-:Y:S02]  /*3e90*/  FFMA.FTZ R52, R109, R52, R106 ;  /* 0x000000346d347223 */ /* 0x000fe4000001006a */
[----:B------:R-:W-:Y:S01]  /*3ea0*/  FFMA.FTZ R106, R116, R23, R20 ;  /* 0x00000017746a7223 */ /* 0x000fe20000010014 */
[----:B------:R-:W-:-:S05]  /*3eb0*/  PRMT R20, RZ, 0x5410, R53 ;  /* 0x00005410ff147816 */ /* 0x000fca0000000035 */
[----:B------:R-:W-:Y:S01]  /*3ec0*/  FFMA.FTZ R52, R107, R20, R52 ;  /* 0x000000146b347223 */ /* 0x000fe20000010034 */
[--C-:B---3--:R-:W-:Y:S02]  /*3ed0*/  PRMT R20, RZ, 0x5410, R16.reuse ;  /* 0x00005410ff147816 */ /* 0x108fe40000000010 */
        /* <DEDUP_REMOVED lines=17> */
[----:B------:R-:W3:Y:S01]  /*3ff0*/  LDG.E.128 R52, [R114.64+0xd800] ;  /* 0x00d8000472347981 */ /* 0x000ee2000c1e1d00 */
[----:B------:R-:W-:-:S02]  /*4000*/  FFMA.FTZ R16, R110, R21, R16 ;  /* 0x000000156e107223 */ /* 0x000fc40000010010 */
[----:B------:R-:W-:Y:S01]  /*4010*/  FFMA.FTZ R100, R116, R117, R17 ;  /* 0x0000007574647223 */ /* 0x000fe20000010011 */
[--C-:B------:R-:W-:Y:S01]  /*4020*/  PRMT R17, RZ, 0x5410, R19.reuse ;  /* 0x00005410ff117816 */ /* 0x100fe20000000013 */
[----:B------:R-:W-:Y:S01]  /*4030*/  FFMA.FTZ R16, R113, R18, R16 ;  /* 0x0000001271107223 */ /* 0x000fe20000010010 */
[----:B------:R-:W-:Y:S01]  /*4040*/  PRMT R19, RZ, 0x7610, R19 ;  /* 0x00007610ff137816 */ /* 0x000fe20000000013 */
[----:B------:R-:W2:Y:S02]  /*4050*/  LDG.E.128 R20, [R114.64+0xa000] ;  /* 0x00a0000472147981 */ /* 0x000ea4000c1e1d00 */
[----:B------:R-:W-:Y:S01]  /*4060*/  FFMA.FTZ R16, R112, R17, R16 ;  /* 0x0000001170107223 */ /* 0x000fe20000010010 */
[----:B----4-:R-:W-:-:S05]  /*4070*/  PRMT R17, RZ, 0x5410, R32 ;  /* 0x00005410ff117816 */ /* 0x010fca0000000020 */
[----:B------:R-:W-:Y:S02]  /*4080*/  FFMA.FTZ R17, R87, R17, R84 ;  /* 0x0000001157117223 */ /* 0x000fe40000010054 */
[----:B------:R-:W-:Y:S01]  /*4090*/  FFMA.FTZ R84, R116, R19, R16 ;  /* 0x0000001374547223 */ /* 0x000fe20000010010 */
[----:B-----5:R-:W-:Y:S02]  /*40a0*/  PRMT R16, RZ, 0x5410, R48 ;  /* 0x00005410ff107816 */ /* 0x020fe40000000030 */
        /* <DEDUP_REMOVED lines=112> */
[----:B------:R-:W3:Y:S04]  /*47b0*/  LDG.E.128 R56, [R114.64+0x1f000] ;  /* 0x01f0000472387981 */ /* 0x000ee8000c1e1d00 */
[----:B------:R-:W-:Y:S01]  /*47c0*/  FFMA.FTZ R104, R107, R12, R104 ;  /* 0x0000000c6b687223 */ /* 0x000fe20000010068 */
[----:B------:R-:W-:Y:S02]  /*47d0*/  PRMT R12, RZ, 0x7610, R13 ;  /* 0x00007610ff0c7816 */ /* 0x000fe4000000000d */
[----:B------:R-:W-:-:S03]  /*47e0*/  PRMT R13, RZ, 0x7610, R88 ;  /* 0x00007610ff0d7816 */ /* 0x000fc60000000058 */
[----:B------:R-:W-:Y:S02]  /*47f0*/  FFMA.FTZ R12, R109, R12, R68 ;  /* 0x0000000c6d0c7223 */ /* 0x000fe40000010044 */
[----:B------:R-:W-:Y:S01]  /*4800*/  FFMA.FTZ R104, R108, R13, R104 ;  /* 0x0000000d6c687223 */ /* 0x000fe20000010068 */
[----:B------:R-:W-:Y:S01]  /*4810*/  PRMT R13, RZ, 0x5410, R14 ;  /* 0x00005410ff0d7816 */ /* 0x000fe2000000000e */
[----:B------:R-:W4:Y:S01]  /*4820*/  LDG.E.128 R68, [R114.64+0x22800] ;  /* 0x0228000472447981 */ /* 0x000f22000c1e1d00 */
[----:B------:R-:W-:-:S03]  /*4830*/  PRMT R76, RZ, 0x5410, R89 ;  /* 0x00005410ff4c7816 */ /* 0x000fc60000000059 */
        /* <DEDUP_REMOVED lines=25> */
[--C-:B------:R-:W-:Y:S01]  /*49d0*/  PRMT R36, RZ, 0x5410, R37.reuse ;  /* 0x00005410ff247816 */ /* 0x100fe20000000025 */
[----:B------:R-:W-:Y:S01]  /*49e0*/  FFMA.FTZ R106, R108, R5, R106 ;  /* 0x000000056c6a7223 */ /* 0x000fe2000001006a */
[----:B------:R-:W-:Y:S01]  /*49f0*/  PRMT R5, RZ, 0x5410, R6 ;  /* 0x00005410ff057816 */ /* 0x000fe20000000006 */
[----:B------:R-:W4:Y:S04]  /*4a00*/  LDG.E.128 R76, [R114.64+0x29800] ;  /* 0x02980004724c7981 */ /* 0x000f28000c1e1d00 */
        /* <DEDUP_REMOVED lines=77> */
[----:B--2---:R-:W-:Y:S01]  /*4ee0*/  PRMT R10, RZ, 0x5410, R60 ;  /* 0x00005410ff0a7816 */ /* 0x004fe2000000003c */
        /* <DEDUP_REMOVED lines=27> */
[----:B------:R-:W-:Y:S02]  /*50a0*/  PRMT R37, RZ, 0x5410, R65 ;  /* 0x00005410ff257816 */ /* 0x000fe40000000041 */
[----:B------:R-:W-:-:S03]  /*50b0*/  PRMT R73, RZ, 0x7610, R73 ;  /* 0x00007610ff497816 */ /* 0x000fc60000000049 */
[C---:B------:R-:W-:Y:S01]  /*50c0*/  FFMA.FTZ R37, R28.reuse, R37, R36 ;  /* 0x000000251c257223 */ /* 0x040fe20000010024 */
        /* <DEDUP_REMOVED lines=11> */
[----:B------:R-:W-:Y:S02]  /*5180*/  FFMA.FTZ R4, R113, R12, R13 ;  /* 0x0000000c71047223 */ /* 0x000fe4000001000d */
[----:B------:R-:W2:Y:S01]  /*5190*/  LDG.E.128 R12, [R114.64+0x26000] ;  /* 0x02600004720c7981 */ /* 0x000ea2000c1e1d00 */
[----:B------:R-:W-:Y:S01]  /*51a0*/  PRMT R74, RZ, 0x7610, R74 ;  /* 0x00007610ff4a7816 */ /* 0x000fe2000000004a */
        /* <DEDUP_REMOVED lines=11> */
[C---:B------:R-:W-:Y:S01]  /*5260*/  FFMA.FTZ R37, R30.reuse, R37, R36 ;  /* 0x000000251e257223 */ /* 0x040fe20000010024 */
[----:B------:R-:W-:Y:S01]  /*5270*/  PRMT R36, RZ, 0x7610, R67 ;  /* 0x00007610ff247816 */ /* 0x000fe20000000043 */
[----:B------:R-:W-:Y:S01]  /*5280*/  FFMA.FTZ R39, R30, R39, R38 ;  /* 0x000000271e277223 */ /* 0x000fe20000010026 */
[----:B------:R-:W-:-:S03]  /*5290*/  PRMT R38, RZ, 0x7610, R99 ;  /* 0x00007610ff267816 */ /* 0x000fc60000000063 */
[C---:B------:R-:W-:Y:S02]  /*52a0*/  FFMA.FTZ R36, R75.reuse, R36, R37 ;  /* 0x000000244b247223 */ /* 0x040fe40000010025 */
[----:B------:R-:W-:Y:S01]  /*52b0*/  FFMA.FTZ R37, R75, R38, R39 ;  /* 0x000000264b257223 */ /* 0x000fe20000010027 */
[----:B---3--:R-:W-:Y:S02]  /*52c0*/  PRMT R39, RZ, 0x5410, R52 ;  /* 0x00005410ff277816 */ /* 0x008fe40000000034 */
[----:B------:R-:W-:-:S03]  /*52d0*/  PRMT R38, RZ, 0x5410, R20 ;  /* 0x00005410ff267816 */ /* 0x000fc60000000014 */
[C---:B------:R-:W-:Y:S01]  /*52e0*/  FFMA.FTZ R4, R11.reuse, R39, R4 ;  /* 0x000000270b047223 */ /* 0x040fe20000010004 */
        /* <DEDUP_REMOVED lines=32> */
[----:B------:R-:W0:Y:S01]  /*54f0*/  SHFL.BFLY PT, R40, R37, 0x10, 0x1f ;  /* 0x0e001f0025287f89 */ /* 0x000e2200000e0000 */
[----:B------:R-:W-:-:S03]  /*5500*/  PRMT R21, RZ, 0x5410, R82 ;  /* 0x00005410ff157816 */ /* 0x000fc60000000052 */
[----:B------:R-:W-:Y:S01]  /*5510*/  FFMA.FTZ R108, R109, R4, R108 ;  /* 0x000000046d6c7223 */ /* 0x000fe2000001006c */
[----:B------:R-:W-:-:S03]  /*5520*/  PRMT R4, RZ, 0x5410, R62 ;  /* 0x00005410ff047816 */ /* 0x000fc6000000003e */
[C---:B------:R-:W-:Y:S01]  /*5530*/  FFMA.FTZ R108, R110.reuse, R21, R108 ;  /* 0x000000156e6c7223 */ /* 0x040fe2000001006c */
[----:B------:R-:W-:Y:S01]  /*5540*/  PRMT R21, RZ, 0x7610, R62 ;  /* 0x00007610ff157816 */ /* 0x000fe2000000003e */
[----:B------:R-:W-:Y:S01]  /*5550*/  FFMA.FTZ R4, R110, R4, R31 ;  /* 0x000000046e047223 */ /* 0x000fe2000001001f */
[----:B------:R-:W-:-:S03]  /*5560*/  PRMT R23, RZ, 0x7610, R82 ;  /* 0x00007610ff177816 */ /* 0x000fc60000000052 */
[C---:B------:R-:W-:Y:S01]  /*5570*/  FFMA.FTZ R21, R112.reuse, R21, R4 ;  /* 0x0000001570157223 */ /* 0x040fe20000010004 */
[----:B------:R-:W-:Y:S01]  /*5580*/  PRMT R4, RZ, 0x5410, R63 ;  /* 0x00005410ff047816 */ /* 0x000fe2000000003f */
[----:B------:R-:W-:-:S04]  /*5590*/  FFMA.FTZ R23, R112, R23, R108 ;  /* 0x0000001770177223 */ /* 0x000fc8000001006c */
[C---:B------:R-:W-:Y:S01]  /*55a0*/  FFMA.FTZ R21, R111.reuse, R4, R21 ;  /* 0x000000046f157223 */ /* 0x040fe20000010015 */
[--C-:B------:R-:W-:Y:S02]  /*55b0*/  PRMT R4, RZ, 0x5410, R83.reuse ;  /* 0x00005410ff047816 */ /* 0x100fe40000000053 */
[----:B------:R-:W-:Y:S01]  /*55c0*/  PRMT R20, RZ, 0x7610, R83 ;  /* 0x00007610ff147816 */ /* 0x000fe20000000053 */
[----:B------:R-:W1:Y:S02]  /*55d0*/  SHFL.BFLY PT, R41, R22, 0x10, 0x1f ;  /* 0x0e001f0016297f89 */ /* 0x000e6400000e0000 */
[----:B------:R-:W-:Y:S02]  /*55e0*/  FFMA.FTZ R23, R111, R4, R23 ;  /* 0x000000046f177223 */ /* 0x000fe40000010017 */
[----:B0-----:R-:W-:Y:S01]  /*55f0*/  FADD.FTZ R37, R37, R40 ;  /* 0x0000002825257221 */ /* 0x001fe20000010000 */
[--C-:B----4-:R-:W-:Y:S01]  /*5600*/  PRMT R40, RZ, 0x5410, R16.reuse ;  /* 0x00005410ff287816 */ /* 0x110fe20000000010 */
[----:B------:R-:W-:Y:S01]  /*5610*/  FFMA.FTZ R20, R113, R20, R23 ;  /* 0x0000001471147223 */ /* 0x000fe20000010017 */
[----:B------:R-:W-:-:S02]  /*5620*/  PRMT R23, RZ, 0x7610, R16 ;  /* 0x00007610ff177816 */ /* 0x000fc40000000010 */
[--C-:B-----5:R-:W-:Y:S01]  /*5630*/  PRMT R16, RZ, 0x5410, R32.reuse ;  /* 0x00005410ff107816 */ /* 0x120fe20000000020 */
[----:B------:R-:W-:Y:S01]  /*5640*/  FFMA.FTZ R40, R11, R40, R5 ;  /* 0x000000280b287223 */ /* 0x000fe20000010005 */
[----:B------:R-:W-:-:S03]  /*5650*/  PRMT R31, RZ, 0x7610, R32 ;  /* 0x00007610ff1f7816 */ /* 0x000fc60000000020 */
[----:B------:R-:W-:Y:S02]  /*5660*/  FFMA.FTZ R6, R11, R16, R6 ;  /* 0x000000100b067223 */ /* 0x000fe40000010006 */
[C---:B------:R-:W-:Y:S01]  /*5670*/  FFMA.FTZ R40, R72.reuse, R23, R40 ;  /* 0x0000001748287223 */ /* 0x040fe20000010028 */
[--C-:B------:R-:W-:Y:S01]  /*5680*/  PRMT R23, RZ, 0x5410, R17.reuse ;  /* 0x00005410ff177816 */ /* 0x100fe20000000011 */
[----:B------:R-:W-:Y:S01]  /*5690*/  FFMA.FTZ R31, R72, R31, R6 ;  /* 0x0000001f481f7223 */ /* 0x000fe20000010006 */
[----:B------:R-:W-:Y:S02]  /*56a0*/  PRMT R6, RZ, 0x7610, R17 ;  /* 0x00007610ff067816 */ /* 0x000fe40000000011 */
[--C-:B------:R-:W-:Y:S01]  /*56b0*/  PRMT R17, RZ, 0x5410, R33.reuse ;  /* 0x00005410ff117816 */ /* 0x100fe20000000021 */
[----:B------:R-:W-:Y:S01]  /*56c0*/  FFMA.FTZ R23, R28, R23, R40 ;  /* 0x000000171c177223 */ /* 0x000fe20000010028 */
[----:B------:R-:W-:-:S03]  /*56d0*/  PRMT R16, RZ, 0x7610, R33 ;  /* 0x00007610ff107816 */ /* 0x000fc60000000021 */
[C---:B------:R-:W-:Y:S01]  /*56e0*/  FFMA.FTZ R23, R73.reuse, R6, R23 ;  /* 0x0000000649177223 */ /* 0x040fe20000010017 */
[--C-:B------:R-:W-:Y:S01]  /*56f0*/  PRMT R6, RZ, 0x5410, R18.reuse ;  /* 0x00005410ff067816 */ /* 0x100fe20000000012 */
[----:B------:R-:W-:Y:S02]  /*5700*/  FFMA.FTZ R17, R28, R17, R31 ;  /* 0x000000111c117223 */ /* 0x000fe4000001001f */
[----:B-1----:R-:W-:Y:S02]  /*5710*/  FADD.FTZ R5, R22, R41 ;  /* 0x0000002916057221 */ /* 0x002fe40000010000 */
        /* <DEDUP_REMOVED lines=108> */
[C---:B------:R-:W-:Y:S01]  /*5de0*/  FFMA.FTZ R13, R30.reuse, R13, R12 ;  /* 0x0000000d1e0d7223 */ /* 0x040fe2000001000c */
[----:B------:R-:W-:Y:S01]  /*5df0*/  PRMT R12, RZ, 0x7610, R79 ;  /* 0x00007610ff0c7816 */ /* 0x000fe2000000004f */
[----:B------:R-:W-:Y:S01]  /*5e00*/  FFMA.FTZ R11, R30, R11, R10 ;  /* 0x0000000b1e0b7223 */ /* 0x000fe2000001000a */
[----:B------:R-:W-:-:S03]  /*5e10*/  PRMT R10, RZ, 0x7610, R15 ;  /* 0x00007610ff0a7816 */ /* 0x000fc6000000000f */
        /* <DEDUP_REMOVED lines=144> */
[----:B------:R-:W5:Y:S04]  /*6720*/  LDS.128 R12, [0x70] ;  /* 0x00007000ff0c7984 */ /* 0x000f680000000c00 */
[----:B------:R-:W5:Y:S04]  /*6730*/  LDS.128 R36, [0xa0] ;  /* 0x0000a000ff247984 */ /* 0x000f680000000c00 */
[----:B------:R-:W5:Y:S04]  /*6740*/  LDS.128 R40, [RZ] ;  /* 0x00000000ff287984 */ /* 0x000f680000000c00 */
[----:B------:R-:W5:Y:S01]  /*6750*/  LDS.128 R32, [0xb0] ;  /* 0x0000b000ff207984 */ /* 0x000f620000000c00 */
[----:B0-----:R-:W-:-:S04]  /*6760*/  FADD.FTZ R24, RZ, R24 ;  /* 0x00000018ff187221 */ /* 0x001fc80000010000 */
[----:B------:R-:W-:Y:S02]  /*6770*/  FADD.FTZ R25, R24, R25 ;  /* 0x0000001918197221 */ /* 0x000fe40000010000 */
[----:B-1----:R-:W-:Y:S02]  /*6780*/  FADD.FTZ R28, RZ, R28 ;  /* 0x0000001cff1c7221 */ /* 0x002fe40000010000 */
[----:B------:R-:W-:Y:S02]  /*6790*/  FADD.FTZ R26, R25, R26 ;  /* 0x0000001a191a7221 */ /* 0x000fe40000010000 */
[----:B------:R-:W-:Y:S02]  /*67a0*/  FADD.FTZ R29, R28, R29 ;  /* 0x0000001d1c1d7221 */ /* 0x000fe40000010000 */
[----:B------:R-:W-:Y:S02]  /*67b0*/  FADD.FTZ R26, R26, R27 ;  /* 0x0000001b1a1a7221 */ /* 0x000fe40000010000 */
[----:B------:R-:W-:-:S02]  /*67c0*/  FADD.FTZ R30, R29, R30 ;  /* 0x0000001e1d1e7221 */ /* 0x000fc40000010000 */
[----:B--2---:R-:W-:Y:S01]  /*67d0*/  FADD.FTZ R20, RZ, R20 ;  /* 0x00000014ff147221 */ /* 0x004fe20000010000 */
[----:B------:R-:W-:Y:S01]  /*67e0*/  F2FP.BF16.PACK_AB R28, RZ, R26 ;  /* 0x0000001aff1c723e */ /* 0x000fe200000010ff */
[----:B------:R-:W-:Y:S01]  /*67f0*/  FADD.FTZ R30, R30, R31 ;  /* 0x0000001f1e1e7221 */ /* 0x000fe20000010000 */
[----:B------:R-:W0:Y:S01]  /*6800*/  LDS.128 R24, [0x80] ;  /* 0x00008000ff187984 */ /* 0x000e220000000c00 */
[----:B---3--:R-:W-:Y:S01]  /*6810*/  FADD.FTZ R4, RZ, R4 ;  /* 0x00000004ff047221 */ /* 0x008fe20000010000 */
[----:B------:R-:W-:Y:S01]  /*6820*/  PRMT R44, R28, 0x7610, R44 ;  /* 0x000076101c2c7816 */ /* 0x000fe2000000002c */
[----:B----4-:R-:W-:Y:S01]  /*6830*/  FADD.FTZ R16, RZ, R16 ;  /* 0x00000010ff107221 */ /* 0x010fe20000010000 */
[----:B------:R-:W-:Y:S01]  /*6840*/  F2FP.BF16.PACK_AB R0, RZ, R30 ;  /* 0x0000001eff00723e */ /* 0x000fe200000010ff */
[----:B-----5:R-:W-:Y:S01]  /*6850*/  FADD.FTZ R8, RZ, R8 ;  /* 0x00000008ff087221 */ /* 0x020fe20000010000 */
[----:B------:R-:W1:Y:S01]  /*6860*/  LDS.128 R28, [0x90] ;  /* 0x00009000ff1c7984 */ /* 0x000e620000000c00 */
[----:B------:R-:W-:-:S02]  /*6870*/  FADD.FTZ R12, RZ, R12 ;  /* 0x0000000cff0c7221 */ /* 0x000fc40000010000 */
[----:B------:R-:W-:Y:S01]  /*6880*/  FADD.FTZ R36, RZ, R36 ;  /* 0x00000024ff247221 */ /* 0x000fe20000010000 */
[----:B------:R-:W-:Y:S01]  /*6890*/  STG.E.U16 [R2.64+0x300], R44 ;  /* 0x0003002c02007986 */ /* 0x000fe2000c101504 */
[----:B------:R-:W-:Y:S02]  /*68a0*/  FADD.FTZ R21, R20, R21 ;  /* 0x0000001514157221 */ /* 0x000fe40000010000 */
[----:B------:R-:W-:Y:S01]  /*68b0*/  FADD.FTZ R40, RZ, R40 ;  /* 0x00000028ff287221 */ /* 0x000fe20000010000 */
[----:B------:R-:W-:Y:S01]  /*68c0*/  STG.E.U16 [R2.64+0x600], R0 ;  /* 0x0006000002007986 */ /* 0x000fe2000c101504 */
[----:B------:R-:W-:Y:S02]  /*68d0*/  FADD.FTZ R5, R4, R5 ;  /* 0x0000000504057221 */ /* 0x000fe40000010000 */
[----:B------:R-:W-:Y:S02]  /*68e0*/  FADD.FTZ R32, RZ, R32 ;  /* 0x00000020ff207221 */ /* 0x000fe40000010000 */
        /* <DEDUP_REMOVED lines=10> */
[----:B------:R-:W-:Y:S02]  /*6990*/  FADD.FTZ R14, R13, R14 ;  /* 0x0000000e0d0e7221 */ /* 0x000fe40000010000 */
[----:B0-----:R-:W-:Y:S02]  /*69a0*/  FADD.FTZ R24, RZ, R24 ;  /* 0x00000018ff187221 */ /* 0x001fe40000010000 */
[----:B------:R-:W-:-:S02]  /*69b0*/  FADD.FTZ R38, R37, R38 ;  /* 0x0000002625267221 */ /* 0x000fc40000010000 */
[----:B------:R-:W-:Y:S02]  /*69c0*/  FADD.FTZ R25, R24, R25 ;  /* 0x0000001918197221 */ /* 0x000fe40000010000 */
[----:B-1----:R-:W-:Y:S02]  /*69d0*/  FADD.FTZ R28, RZ, R28 ;  /* 0x0000001cff1c7221 */ /* 0x002fe40000010000 */
[----:B------:R-:W-:Y:S02]  /*69e0*/  FADD.FTZ R26, R25, R26 ;  /* 0x0000001a191a7221 */ /* 0x000fe40000010000 */
        /* <DEDUP_REMOVED lines=35> */
.L_x_4:
        /* <DEDUP_REMOVED lines=14> */
.L_x_36:


//--------------------- .text._Z30router_gemm_kernel_bf16_outputI13__nv_bfloat16Li128ELi8ELi11ELi384ELi7168EEvPS0_PKT_S4_ --------------------------
	.section	.text._Z30router_gemm_kernel_bf16_outputI13__nv_bfloat16Li128ELi8ELi11ELi384ELi7168EEvPS0_PKT_S4_,"ax",@progbits
	.sectioninfo	@"SHI_REGISTERS=126"
	.align	128
        .global         _Z30router_gemm_kernel_bf16_outputI13__nv_bfloat16Li128ELi8ELi11ELi384ELi7168EEvPS0_PKT_S4_
        .type           _Z30router_gemm_kernel_bf16_outputI13__nv_bfloat16Li128ELi8ELi11ELi384ELi7168EEvPS0_PKT_S4_,@function
        .size           _Z30router_gemm_kernel_bf16_outputI13__nv_bfloat16Li128ELi8ELi11ELi384ELi7168EEvPS0_PKT_S4_,(.L_x_37 - _Z30router_gemm_kernel_bf16_outputI13__nv_bfloat16Li128ELi8ELi11ELi384ELi7168EEvPS0_PKT_S4_)
        .other          _Z30router_gemm_kernel_bf16_outputI13__nv_bfloat16Li128ELi8ELi11ELi384ELi7168EEvPS0_PKT_S4_,@"STO_CUDA_ENTRY STV_DEFAULT"
_Z30router_gemm_kernel_bf16_outputI13__nv_bfloat16Li128ELi8ELi11ELi384ELi7168EEvPS0_PKT_S4_:
.text._Z30router_gemm_kernel_bf16_outputI13__nv_bfloat16Li128ELi8ELi11ELi384ELi7168EEvPS0_PKT_S4_:
        /* <DEDUP_REMOVED lines=43> */
[----:B------:R-:W-:Y:S02]  /*02b0*/  PRMT R77, RZ, 0x5410, R21 ;  /* 0x00005410ff4d7816 */ /* 0x000fe40000000015 */
[----:B------:R-:W-:-:S03]  /*02c0*/  PRMT R8, RZ, 0x5410, R79 ;  /* 0x00005410ff087816 */ /* 0x000fc6000000004f */
[----:B------:R-:W-:Y:S01]  /*02d0*/  FFMA.FTZ R77, R10, R77, R20 ;  /* 0x0000004d0a4d7223 */ /* 0x000fe20000010014 */
[----:B------:R-:W-:Y:S02]  /*02e0*/  PRMT R20, RZ, 0x7610, R21 ;  /* 0x00007610ff147816 */ /* 0x000fe40000000015 */
[----:B------:R-:W-:Y:S02]  /*02f0*/  PRMT R9, RZ, 0x7610, R79 ;  /* 0x00007610ff097816 */ /* 0x000fe4000000004f */
[----:B---3--:R-:W-:Y:S01]  /*0300*/  PRMT R79, RZ, 0x5410, R84 ;  /* 0x00005410ff4f7816 */ /* 0x008fe20000000054 */
[----:B------:R-:W-:Y:S01]  /*0310*/  FFMA.FTZ R20, R5, R20, R77 ;  /* 0x0000001405147223 */ /* 0x000fe2000001004d */
[----:B------:R-:W-:Y:S02]  /*0320*/  PRMT R6, RZ, 0x5410, R78 ;  /* 0x00005410ff067816 */ /* 0x000fe4000000004e */
[----:B------:R-:W-:Y:S01]  /*0330*/  PRMT R21, RZ, 0x5410, R22 ;  /* 0x00005410ff157816 */ /* 0x000fe20000000016 */
[----:B------:R-:W-:Y:S01]  /*0340*/  FFMA.FTZ R79, R4, R79, RZ ;  /* 0x0000004f044f7223 */ /* 0x000fe200000100ff */
        /* <DEDUP_REMOVED lines=15> */
[----:B------:R-:W-:-:S03]  /*0440*/  PRMT R86, RZ, 0x7610, R86 ;  /* 0x00007610ff567816 */ /* 0x000fc60000000056 */
[----:B------:R-:W-:-:S04]  /*0450*/  FFMA.FTZ R21, R6, R21, R22 ;  /* 0x0000001506157223 */ /* 0x000fc80000010016 */
[----:B------:R-:W-:Y:S01]  /*0460*/  FFMA.FTZ R86, R7, R86, R21 ;  /* 0x0000005607567223 */ /* 0x000fe20000010015 */
[----:B-----5:R-:W-:Y:S01]  /*0470*/  PRMT R21, RZ, 0x5410, R12 ;  /* 0x00005410ff157816 */ /* 0x020fe2000000000c */
[----:B------:R-:W-:-:S04]  /*0480*/  FFMA.FTZ R110, R9, R110, R20 ;  /* 0x0000006e096e7223 */ /* 0x000fc80000010014 */
[----:B------:R-:W-:Y:S01]  /*0490*/  FFMA.FTZ R20, R4, R21, RZ ;  /* 0x0000001504147223 */ /* 0x000fe200000100ff */
[--C-:B------:R-:W-:Y:S02]  /*04a0*/  PRMT R21, RZ, 0x5410, R87.reuse ;  /* 0x00005410ff157816 */ /* 0x100fe40000000057 */
[----:B------:R-:W-:Y:S02]  /*04b0*/  PRMT R100, RZ, 0x7610, R87 ;  /* 0x00007610ff647816 */ /* 0x000fe40000000057 */
        /* <DEDUP_REMOVED lines=8> */
[----:B------:R-:W-:Y:S02]  /*0540*/  PRMT R12, RZ, 0x7610, R13 ;  /* 0x00007610ff0c7816 */ /* 0x000fe4000000000d */
[----:B------:R-:W-:Y:S01]  /*0550*/  PRMT R13, RZ, 0x5410, R14 ;  /* 0x00005410ff0d7816 */ /* 0x000fe2000000000e */
[----:B------:R-:W-:Y:S01]  /*0560*/  FFMA.FTZ R23, R4, R23, RZ ;  /* 0x0000001704177223 */ /* 0x000fe200000100ff */
        /* <DEDUP_REMOVED lines=20> */
[----:B------:R-:W-:Y:S01]  /*06b0*/  FFMA.FTZ R12, R4, R13, RZ ;  /* 0x0000000d040c7223 */ /* 0x000fe200000100ff */
[----:B------:R-:W-:Y:S01]  /*06c0*/  PRMT R13, RZ, 0x5410, R19 ;  /* 0x00005410ff0d7816 */ /* 0x000fe20000000013 */
[----:B------:R-:W-:Y:S01]  /*06d0*/  FFMA.FTZ R14, R7, R18, R14 ;  /* 0x00000012070e7223 */ /* 0x000fe2000001000e */
[----:B------:R-:W-:Y:S01]  /*06e0*/  PRMT R96, RZ, 0x7610, R96 ;  /* 0x00007610ff607816 */ /* 0x000fe20000000060 */
[----:B------:R-:W5:Y:S02]  /*06f0*/  LDG.E.128 R16, [R120.64+0x1000] ;  /* 0x0010000478107981 */ /* 0x000f64000c1e1d00 */
[----:B------:R-:W-:Y:S02]  /*0700*/  FFMA.FTZ R13, R8, R13, R14 ;  /* 0x0000000d080d7223 */ /* 0x000fe4000001000e */
        /* <DEDUP_REMOVED lines=21> */
[C---:B------:R-:W-:Y:S01]  /*0860*/  FFMA.FTZ R94, R7.reuse, R94, R14 ;  /* 0x0000005e075e7223 */ /* 0x040fe2000001000e */
[----:B------:R-:W-:Y:S02]  /*0870*/  PRMT R104, RZ, 0x7610, R95 ;  /* 0x00007610ff687816 */ /* 0x000fe4000000005f */
[----:B------:R-:W-:Y:S01]  /*0880*/  PRMT R13, RZ, 0x5410, R99 ;  /* 0x00005410ff0d7816 */ /* 0x000fe20000000063 */
[C---:B------:R-:W-:Y:S02]  /*0890*/  FFMA.FTZ R93, R8.reuse, R93, R94 ;  /* 0x0000005d085d7223 */ /* 0x040fe4000001005e */
[----:B------:R-:W-:Y:S01]  /*08a0*/  FFMA.FTZ R12, R7, R98, R12 ;  /* 0x00000062070c7223 */ /* 0x000fe2000001000c */
[----:B------:R-:W-:Y:S01]  /*08b0*/  PRMT R97, RZ, 0x5410, R24 ;  /* 0x00005410ff617816 */ /* 0x000fe20000000018 */
[C---:B------:R-:W-:Y:S01]  /*08c0*/  FFMA.FTZ R104, R9.reuse, R104, R93 ;  /* 0x0000006809687223 */ /* 0x040fe2000001005d */
[----:B------:R-:W-:Y:S01]  /*08d0*/  PRMT R92, RZ, 0x7610, R99 ;  /* 0x00007610ff5c7816 */ /* 0x000fe20000000063 */
[----:B------:R-:W-:Y:S01]  /*08e0*/  FFMA.FTZ R103, R8, R13, R12 ;  /* 0x0000000d08677223 */ /* 0x000fe2000001000c */
[----:B------:R-:W-:Y:S01]  /*08f0*/  PRMT R93, RZ, 0x5410, R28 ;  /* 0x00005410ff5d7816 */ /* 0x000fe2000000001c */
[C---:B------:R-:W-:Y:S01]  /*0900*/  FFMA.FTZ R97, R4.reuse, R97, RZ ;  /* 0x0000006104617223 */ /* 0x040fe200000100ff */
[----:B------:R-:W-:Y:S01]  /*0910*/  PRMT R24, RZ, 0x7610, R24 ;  /* 0x00007610ff187816 */ /* 0x000fe20000000018 */
[----:B------:R-:W-:Y:S01]  /*0920*/  FFMA.FTZ R103, R9, R92, R103 ;  /* 0x0000005c09677223 */ /* 0x000fe20000010067 */
[----:B------:R-:W-:Y:S01]  /*0930*/  PRMT R106, RZ, 0x7610, R31 ;  /* 0x00007610ff6a7816 */ /* 0x000fe2000000001f */
[----:B------:R-:W-:Y:S01]  /*0940*/  FFMA.FTZ R92, R4, R93, RZ ;  /* 0x0000005d045c7223 */ /* 0x000fe200000100ff */
[----:B------:R-:W-:Y:S01]  /*0950*/  PRMT R93, RZ, 0x5410, R25 ;  /* 0x00005410ff5d7816 */ /* 0x000fe20000000019 */
[C---:B------:R-:W-:Y:S01]  /*0960*/  FFMA.FTZ R24, R11.reuse, R24, R97 ;  /* 0x000000180b187223 */ /* 0x040fe20000010061 */
[----:B------:R-:W-:Y:S01]  /*0970*/  PRMT R28, RZ, 0x7610, R28 ;  /* 0x00007610ff1c7816 */ /* 0x000fe2000000001c */
[----:B------:R-:W2:Y:S02]  /*0980*/  LDG.E.128 R12, [R120.64+0x4800] ;  /* 0x00480004780c7981 */ /* 0x000ea4000c1e1d00 */
[----:B------:R-:W-:Y:S01]  /*0990*/  FFMA.FTZ R93, R10, R93, R24 ;  /* 0x0000005d0a5d7223 */ /* 0x000fe20000010018 */
[----:B------:R-:W-:Y:S01]  /*09a0*/  PRMT R24, RZ, 0x7610, R25 ;  /* 0x00007610ff187816 */ /* 0x000fe20000000019 */
[----:B------:R-:W-:Y:S01]  /*09b0*/  FFMA.FTZ R28, R11, R28, R92 ;  /* 0x0000001c0b1c7223 */ /* 0x000fe2000001005c */
[----:B------:R-:W-:Y:S01]  /*09c0*/  PRMT R25, RZ, 0x5410, R29 ;  /* 0x00005410ff197816 */ /* 0x000fe2000000001d */
[----:B------:R-:W3:Y:S02]  /*09d0*/  LDG.E.128 R96, [R120.64+0xb800] ;  /* 0x00b8000478607981 */ /* 0x000ee4000c1e1d00 */
[----:B------:R-:W-:-:S02]  /*09e0*/  FFMA.FTZ R24, R5, R24, R93 ;  /* 0x0000001805187223 */ /* 0x000fc4000001005d */
[----:B------:R-:W-:Y:S01]  /*09f0*/  FFMA.FTZ R92, R10, R25, R28 ;  /* 0x000000190a5c7223 */ /* 0x000fe2000001001c */
[----:B------:R-:W-:Y:S02]  /*0a00*/  PRMT R25, RZ, 0x5410, R26 ;  /* 0x00005410ff197816 */ /* 0x000fe4000000001a */
[----:B------:R-:W-:-:S03]  /*0a10*/  PRMT R28, RZ, 0x7610, R29 ;  /* 0x00007610ff1c7816 */ /* 0x000fc6000000001d */
[C---:B------:R-:W-:Y:S01]  /*0a20*/  FFMA.FTZ R24, R6.reuse, R25, R24 ;  /* 0x0000001906187223 */ /* 0x040fe20000010018 */
        /* <DEDUP_REMOVED lines=17> */
[--C-:B------:R-:W-:Y:S01]  /*0b40*/  PRMT R25, RZ, 0x5410, R36.reuse ;  /* 0x00005410ff197816 */ /* 0x100fe20000000024 */
[----:B------:R-:W-:Y:S01]  /*0b50*/  FFMA.FTZ R27, R4, R27, RZ ;  /* 0x0000001b041b7223 */ /* 0x000fe200000100ff */
[----:B------:R-:W-:-:S03]  /*0b60*/  PRMT R36, RZ, 0x7610, R36 ;  /* 0x00007610ff247816 */ /* 0x000fc60000000024 */
[----:B------:R-:W-:Y:S01]  /*0b70*/  FFMA.FTZ R24, R4, R25, RZ ;  /* 0x0000001904187223 */ /* 0x000fe200000100ff */
[----:B------:R-:W-:Y:S01]  /*0b80*/  PRMT R25, RZ, 0x5410, R33 ;  /* 0x00005410ff197816 */ /* 0x000fe20000000021 */
[C---:B------:R-:W-:Y:S02]  /*0b90*/  FFMA.FTZ R27, R11.reuse, R32, R27 ;  /* 0x000000200b1b7223 */ /* 0x040fe4000001001b */
        /* <DEDUP_REMOVED lines=11> */
[----:B------:R-:W-:Y:S02]  /*0c50*/  PRMT R33, RZ, 0x5410, R39 ;  /* 0x00005410ff217816 */ /* 0x000fe40000000027 */
[--C-:B------:R-:W-:Y:S01]  /*0c60*/  PRMT R29, RZ, 0x5410, R35.reuse ;  /* 0x00005410ff1d7816 */ /* 0x100fe20000000023 */
[----:B------:R-:W-:Y:S01]  /*0c70*/  FFMA.FTZ R36, R7, R38, R36 ;  /* 0x0000002607247223 */ /* 0x000fe20000010024 */
[----:B------:R-:W-:Y:S02]  /*0c80*/  PRMT R32, RZ, 0x7610, R35 ;  /* 0x00007610ff207816 */ /* 0x000fe40000000023 */
[----:B------:R-:W-:Y:S01]  /*0c90*/  PRMT R35, RZ, 0x5410, R40 ;  /* 0x00005410ff237816 */ /* 0x000fe20000000028 */
[----:B------:R-:W-:Y:S01]  /*0ca0*/  FFMA.FTZ R33, R8, R33, R36 ;  /* 0x0000002108217223 */ /* 0x000fe20000010024 */
[----:B------:R-:W-:Y:S02]  /*0cb0*/  PRMT R108, RZ, 0x7610, R39 ;  /* 0x00007610ff6c7816 */ /* 0x000fe40000000027 */
[----:B------:R-:W-:Y:S01]  /*0cc0*/  PRMT R40, RZ, 0x7610, R40 ;  /* 0x00007610ff287816 */ /* 0x000fe20000000028 */
[----:B------:R-:W-:Y:S01]  /*0cd0*/  FFMA.FTZ R35, R4, R35, RZ ;  /* 0x0000002304237223 */ /* 0x000fe200000100ff */
[----:B------:R-:W-:Y:S01]  /*0ce0*/  PRMT R109, RZ, 0x5410, R48 ;  /* 0x00005410ff6d7816 */ /* 0x000fe20000000030 */
[----:B------:R-:W-:Y:S01]  /*0cf0*/  FFMA.FTZ R108, R9, R108, R33 ;  /* 0x0000006c096c7223 */ /* 0x000fe20000010021 */
[----:B------:R-:W-:Y:S01]  /*0d00*/  PRMT R33, RZ, 0x5410, R41 ;  /* 0x00005410ff217816 */ /* 0x000fe20000000029 */
[----:B------:R-:W-:Y:S01]  /*0d10*/  FFMA.FTZ R40, R11, R40, R35 ;  /* 0x000000280b287223 */ /* 0x000fe20000010023 */
[----:B------:R-:W-:Y:S01]  /*0d20*/  PRMT R4, RZ, 0x7610, R41 ;  /* 0x00007610ff047816 */ /* 0x000fe20000000029 */
[----:B------:R-:W5:Y:S02]  /*0d30*/  LDG.E.128 R36, [R120.64+0x19800] ;  /* 0x0198000478247981 */ /* 0x000f64000c1e1d00 */
        /* <DEDUP_REMOVED lines=51> */
[----:B------:R-:W5:Y:S02]  /*1070*/  LDG.E.128 R24, [R120.64+0xf000] ;  /* 0x00f0000478187981 */ /* 0x000f64000c1e1d00 */
[----:B------:R-:W-:Y:S01]  /*1080*/  FFMA.FTZ R6, R111, R4, R6 ;  /* 0x000000046f067223 */ /* 0x000fe20000010006 */
[----:B------:R-:W-:-:S05]  /*1090*/  PRMT R4, RZ, 0x7610, R53 ;  /* 0x00007610ff047816 */ /* 0x000fca0000000035 */
[----:B------:R-:W-:Y:S01]  /*10a0*/  FFMA.FTZ R40, R113, R4, R5 ;  /* 0x0000000471287223 */ /* 0x000fe20000010005 */
[----:B------:R-:W-:-:S03]  /*10b0*/  PRMT R4, RZ, 0x7610, R57 ;  /* 0x00007610ff047816 */ /* 0x000fc60000000039 */
[C---:B------:R-:W-:Y:S01]  /*10c0*/  FFMA.FTZ R40, R112.reuse, R41, R40 ;  /* 0x0000002970287223 */ /* 0x040fe20000010028 */
        /* <DEDUP_REMOVED lines=14> */
[----:B------:R-:W-:-:S02]  /*11b0*/  FFMA.FTZ R40, R115, R40, R41 ;  /* 0x0000002873287223 */ /* 0x000fc40000010029 */
[----:B------:R-:W-:Y:S01]  /*11c0*/  FFMA.FTZ R42, R115, R42, R43 ;  /* 0x0000002a732a7223 */ /* 0x000fe2000001002b */
[----:B------:R-:W5:Y:S01]  /*11d0*/  LDG.E.128 R4, [R120.64+0x1d000] ;  /* 0x01d0000478047981 */ /* 0x000f62000c1e1d00 */
        /* <DEDUP_REMOVED lines=15> */
[----:B------:R-:W-:-:S03]  /*12d0*/  PRMT R40, RZ, 0x7610, R61 ;  /* 0x00007610ff287816 */ /* 0x000fc6000000003d */
        /* <DEDUP_REMOVED lines=11> */
[----:B------:R-:W-:Y:S01]  /*1390*/  PRMT R45, RZ, 0x7610, R62 ;  /* 0x00007610ff2d7816 */ /* 0x000fe2000000003e */
[----:B------:R-:W5:Y:S04]  /*13a0*/  LDG.E.128 R8, [R120.64+0x20800] ;  /* 0x0208000478087981 */ /* 0x000f68000c1e1d00 */
[----:B------:R-:W-:Y:S01]  /*13b0*/  FFMA.FTZ R53, R114, R45, R44 ;  /* 0x0000002d72357223 */ /* 0x000fe2000001002c */
[----:B------:R-:W-:Y:S01]  /*13c0*/  PRMT R45, RZ, 0x7610, R66 ;  /* 0x00007610ff2d7816 */ /* 0x000fe20000000042 */
[----:B------:R-:W5:Y:S02]  /*13d0*/  LDG.E.128 R40, [R120.64+0x24000] ;  /* 0x0240000478287981 */ /* 0x000f64000c1e1d00 */
        /* <DEDUP_REMOVED lines=32> */
[----:B--2---:R-:W-:Y:S01]  /*15e0*/  PRMT R68, RZ, 0x5410, R79 ;  /* 0x00005410ff447816 */ /* 0x004fe2000000004f */
[C---:B------:R-:W-:Y:S01]  /*15f0*/  FFMA.FTZ R60, R115.reuse, R60, R61 ;  /* 0x0000003c733c7223 */ /* 0x040fe2000001003d */
[----:B------:R-:W-:Y:S01]  /*1600*/  PRMT R65, RZ, 0x7610, R82 ;  /* 0x00007610ff417816 */ /* 0x000fe20000000052 */
[----:B------:R-:W-:Y:S01]  /*1610*/  FFMA.FTZ R62, R115, R62, R63 ;  /* 0x0000003e733e7223 */ /* 0x000fe2000001003f */
[----:B------:R-:W-:Y:S01]  /*1620*/  PRMT R70, RZ, 0x5410, R83 ;  /* 0x00005410ff467816 */ /* 0x000fe20000000053 */
[C---:B------:R-:W-:Y:S01]  /*1630*/  FFMA.FTZ R104, R117.reuse, R104, R60 ;  /* 0x0000006875687223 */ /* 0x040fe2000001003c */
[----:B------:R-:W-:Y:S01]  /*1640*/  PRMT R60, RZ, 0x7610, R75 ;  /* 0x00007610ff3c7816 */ /* 0x000fe2000000004b */
[----:B------:R-:W2:Y:S04]  /*1650*/  LDG.E.128 R52, [R120.64+0x5000] ;  /* 0x0050000478347981 */ /* 0x000ea8000c1e1d00 */
[----:B------:R-:W-:Y:S01]  /*1660*/  FFMA.FTZ R105, R117, R60, R62 ;  /* 0x0000003c75697223 */ /* 0x000fe2000001003e */
[--C-:B------:R-:W-:Y:S01]  /*1670*/  PRMT R60, RZ, 0x5410, R76.reuse ;  /* 0x00005410ff3c7816 */ /* 0x100fe2000000004c */
[----:B------:R-:W2:Y:S01]  /*1680*/  LDG.E.128 R56, [R120.64+0x8800] ;  /* 0x0088000478387981 */ /* 0x000ea2000c1e1d00 */
[----:B------:R-:W-:-:S03]  /*1690*/  PRMT R61, RZ, 0x7610, R76 ;  /* 0x00007610ff3d7816 */ /* 0x000fc6000000004c */
[C---:B------:R-:W-:Y:S01]  /*16a0*/  FFMA.FTZ R60, R109.reuse, R60, R106 ;  /* 0x0000003c6d3c7223 */ /* 0x040fe2000001006a */
        /* <DEDUP_REMOVED lines=20> */
[C---:B------:R-:W-:Y:S02]  /*17f0*/  FFMA.FTZ R69, R114.reuse, R61, R60 ;  /* 0x0000003d72457223 */ /* 0x040fe4000001003c */
[----:B------:R-:W-:Y:S01]  /*1800*/  FFMA.FTZ R71, R114, R65, R64 ;  /* 0x0000004172477223 */ /* 0x000fe20000010040 */
[----:B------:R-:W-:Y:S01]  /*1810*/  PRMT R78, RZ, 0x5410, R91 ;  /* 0x00005410ff4e7816 */ /* 0x000fe2000000005b */
[C---:B------:R-:W-:Y:S01]  /*1820*/  FFMA.FTZ R68, R115.reuse, R68, R69 ;  /* 0x0000004473447223 */ /* 0x040fe20000010045 */
[----:B---3--:R-:W-:Y:S01]  /*1830*/  PRMT R76, RZ, 0x5410, R87 ;  /* 0x00005410ff4c7816 */ /* 0x008fe20000000057 */
[----:B------:R-:W-:Y:S01]  /*1840*/  FFMA.FTZ R70, R115, R70, R71 ;  /* 0x0000004673467223 */ /* 0x000fe20000010047 */
[----:B----4-:R-:W-:Y:S01]  /*1850*/  PRMT R82, RZ, 0x5410, R21 ;  /* 0x00005410ff527816 */ /* 0x010fe20000000015 */
[----:B------:R-:W-:Y:S01]  /*1860*/  FFMA.FTZ R80, R117, R80, R68 ;  /* 0x0000005075507223 */ /* 0x000fe20000010044 */
[----:B------:R-:W-:Y:S01]  /*1870*/  PRMT R68, RZ, 0x7610, R83 ;  /* 0x00007610ff447816 */ /* 0x000fe20000000053 */
[----:B------:R-:W3:Y:S01]  /*1880*/  LDG.E.128 R64, [R120.64+0xf800] ;  /* 0x00f8000478407981 */ /* 0x000ee2000c1e1d00 */
[----:B------:R-:W-:-:S03]  /*1890*/  PRMT R69, RZ, 0x5410, R88 ;  /* 0x00005410ff457816 */ /* 0x000fc60000000058 */
[----:B------:R-:W-:Y:S01]  /*18a0*/  FFMA.FTZ R81, R117, R68, R70 ;  /* 0x0000004475517223 */ /* 0x000fe20000010046 */
[----:B------:R-:W-:Y:S01]  /*18b0*/  PRMT R68, RZ, 0x5410, R84 ;  /* 0x00005410ff447816 */ /* 0x000fe20000000054 */
[C---:B------:R-:W-:Y:S01]  /*18c0*/  FFMA.FTZ R116, R109.reuse, R69, R116 ;  /* 0x000000456d747223 */ /* 0x040fe20000010074 */
[----:B------:R-:W-:Y:S01]  /*18d0*/  PRMT R69, RZ, 0x7610, R84 ;  /* 0x00007610ff457816 */ /* 0x000fe20000000054 */
[----:B------:R-:W4:Y:S02]  /*18e0*/  LDG.E.128 R60, [R120.64+0xc000] ;  /* 0x00c00004783c7981 */ /* 0x000f24000c1e1d00 */
[----:B------:R-:W-:Y:S01]  /*18f0*/  FFMA.FTZ R68, R109, R68, R108 ;  /* 0x000000446d447223 */ /* 0x000fe2000001006c */
        /* <DEDUP_REMOVED lines=18> */
[----:B------:R-:W-:Y:S02]  /*1a20*/  FFMA.FTZ R114, R114, R69, R70 ;  /* 0x0000004572727223 */ /* 0x000fe40000010046 */
[C---:B------:R-:W-:Y:S01]  /*1a30*/  FFMA.FTZ R76, R115.reuse, R76, R77 ;  /* 0x0000004c734c7223 */ /* 0x040fe2000001004d */
[----:B------:R-:W-:Y:S01]  /*1a40*/  PRMT R111, RZ, 0x5410, R20 ;  /* 0x00005410ff6f7816 */ /* 0x000fe20000000014 */
[----:B------:R-:W-:Y:S01]  /*1a50*/  FFMA.FTZ R78, R115, R78, R114 ;  /* 0x0000004e734e7223 */ /* 0x000fe20000010072 */
[----:B------:R-:W-:Y:S01]  /*1a60*/  PRMT R114, RZ, 0x7610, R87 ;  /* 0x00007610ff727816 */ /* 0x000fe20000000057 */
[----:B------:R-:W2:Y:S04]  /*1a70*/  LDG.E.128 R68, [R120.64+0x13000] ;  /* 0x0130000478447981 */ /* 0x000ea8000c1e1d00 */
[----:B------:R-:W-:Y:S01]  /*1a80*/  FFMA.FTZ R114, R117, R114, R76 ;  /* 0x0000007275727223 */ /* 0x000fe2000001004c */
[----:B-----5:R-:W-:-:S02]  /*1a90*/  PRMT R76, RZ, 0x5410, R16 ;  /* 0x00005410ff4c7816 */ /* 0x020fc40000000010 */
        /* <DEDUP_REMOVED lines=39> */
[----:B------:R-:W-:Y:S02]  /*1d10*/  FFMA.FTZ R12, R107, R12, R16 ;  /* 0x0000000c6b0c7223 */ /* 0x000fe40000010010 */
        /* <DEDUP_REMOVED lines=16> */
[----:B------:R-:W-:Y:S02]  /*1e20*/  PRMT R84, RZ, 0x5410, R98 ;  /* 0x00005410ff547816 */ /* 0x000fe40000000062 */
[----:B------:R-:W-:Y:S01]  /*1e30*/  PRMT R112, RZ, 0x7610, R91 ;  /* 0x00007610ff707816 */ /* 0x000fe2000000005b */
[C---:B------:R-:W-:Y:S01]  /*1e40*/  FFMA.FTZ R93, R83.reuse, R16, R93 ;  /* 0x00000010535d7223 */ /* 0x040fe2000001005d */
[----:B------:R-:W-:Y:S01]  /*1e50*/  PRMT R85, RZ, 0x7610, R94 ;  /* 0x00007610ff557816 */ /* 0x000fe2000000005e */
[----:B------:R-:W-:Y:S01]  /*1e60*/  FFMA.FTZ R97, R83, R84, R97 ;  /* 0x0000005453617223 */ /* 0x000fe20000010061 */
[--C-:B------:R-:W-:Y:S01]  /*1e70*/  PRMT R84, RZ, 0x5410, R95.reuse ;  /* 0x00005410ff547816 */ /* 0x100fe2000000005f */
[----:B------:R-:W-:Y:S01]  /*1e80*/  FFMA.FTZ R112, R117, R112, R78 ;  /* 0x0000007075707223 */ /* 0x000fe2000001004e */
[----:B------:R-:W-:Y:S01]  /*1e90*/  PRMT R92, RZ, 0x7610, R95 ;  /* 0x00007610ff5c7816 */ /* 0x000fe2000000005f */
[----:B------:R-:W5:Y:S01]  /*1ea0*/  LDG.E.128 R76, [R120.64+0x1d800] ;  /* 0x01d80004784c7981 */ /* 0x000f62000c1e1d00 */
[----:B------:R-:W-:Y:S01]  /*1eb0*/  FFMA.FTZ R85, R108, R85, R93 ;  /* 0x000000556c557223 */ /* 0x000fe2000001005d */
[----:B------:R-:W-:-:S02]  /*1ec0*/  PRMT R87, RZ, 0x7610, R28 ;  /* 0x00007610ff577816 */ /* 0x000fc4000000001c */
[----:B------:R-:W5:Y:S01]  /*1ed0*/  LDG.E.128 R16, [R120.64+0x24800] ;  /* 0x0248000478107981 */ /* 0x000f62000c1e1d00 */
[----:B------:R-:W-:Y:S01]  /*1ee0*/  FFMA.FTZ R84, R107, R84, R85 ;  /* 0x000000546b547223 */ /* 0x000fe20000010055 */
[----:B------:R-:W-:Y:S02]  /*1ef0*/  PRMT R85, RZ, 0x7610, R98 ;  /* 0x00007610ff557816 */ /* 0x000fe40000000062 */
[----:B------:R-:W5:Y:S01]  /*1f00*/  LDG.E.128 R88, [R122.64+0x2000] ;  /* 0x002000047a587981 */ /* 0x000f62000c1e1d00 */
        /* <DEDUP_REMOVED lines=14> */
[----:B------:R-:W-:Y:S02]  /*1ff0*/  FFMA.FTZ R85, R82, R85, R103 ;  /* 0x0000005552557223 */ /* 0x000fe40000010067 */
[----:B------:R-:W-:Y:S02]  /*2000*/  FFMA.FTZ R24, R110, R87, R24 ;  /* 0x000000576e187223 */ /* 0x000fe40000010018 */
[----:B------:R-:W-:Y:S01]  /*2010*/  FFMA.FTZ R25, R106, R25, R85 ;  /* 0x000000196a197223 */ /* 0x000fe20000010055 */
[----:B------:R-:W-:-:S02]  /*2020*/  PRMT R85, RZ, 0x5410, R29 ;  /* 0x00005410ff557816 */ /* 0x000fc4000000001d */
[----:B------:R-:W-:-:S03]  /*2030*/  PRMT R29, RZ, 0x7610, R29 ;  /* 0x00007610ff1d7816 */ /* 0x000fc6000000001d */
[----:B------:R-:W-:Y:S01]  /*2040*/  FFMA.FTZ R24, R82, R85, R24 ;  /* 0x0000005552187223 */ /* 0x000fe20000010018 */
[----:B------:R-:W-:Y:S01]  /*2050*/  PRMT R28, RZ, 0x5410, R30 ;  /* 0x00005410ff1c7816 */ /* 0x000fe2000000001e */
[----:B------:R-:W5:Y:S02]  /*2060*/  LDG.E.128 R84, [R120.64+0x2000] ;  /* 0x0020000478547981 */ /* 0x000f64000c1e1d00 */
[----:B------:R-:W-:Y:S01]  /*2070*/  FFMA.FTZ R29, R106, R29, R24 ;  /* 0x0000001d6a1d7223 */ /* 0x000fe20000010018 */
[----:B------:R-:W-:-:S03]  /*2080*/  PRMT R24, RZ, 0x5410, R26 ;  /* 0x00005410ff187816 */ /* 0x000fc6000000001a */
[C---:B------:R-:W-:Y:S01]  /*2090*/  FFMA.FTZ R28, R83.reuse, R28, R29 ;  /* 0x0000001c531c7223 */ /* 0x040fe2000001001d */
        /* <DEDUP_REMOVED lines=39> */
[----:B------:R-:W5:Y:S01]  /*2310*/  LDG.E.128 R28, [R120.64+0x9000] ;  /* 0x00900004781c7981 */ /* 0x000f62000c1e1d00 */
[----:B------:R-:W-:-:S03]  /*2320*/  PRMT R37, RZ, 0x5410, R8 ;  /* 0x00005410ff257816 */ /* 0x000fc60000000008 */
[----:B------:R-:W-:-:S04]  /*2330*/  FFMA.FTZ R36, R107, R34, R36 ;  /* 0x000000226b247223 */ /* 0x000fc80000010024 */
        /* <DEDUP_REMOVED lines=9> */
[----:B------:R-:W-:Y:S01]  /*23d0*/  PRMT R5, RZ, 0x7610, R5 ;  /* 0x00007610ff057816 */ /* 0x000fe20000000005 */
[----:B------:R-:W-:Y:S02]  /*23e0*/  FFMA.FTZ R33, R108, R33, R32 ;  /* 0x000000216c217223 */ /* 0x000fe40000010020 */
        /* <DEDUP_REMOVED lines=16> */
[----:B------:R-:W-:-:S02]  /*24f0*/  PRMT R4, RZ, 0x5410, R7 ;  /* 0x00005410ff047816 */ /* 0x000fc40000000007 */
[----:B------:R-:W5:Y:S01]  /*2500*/  LDG.E.128 R32, [R120.64+0xc800] ;  /* 0x00c8000478207981 */ /* 0x000f62000c1e1d00 */
        /* <DEDUP_REMOVED lines=20> */
[----:B------:R-:W-:Y:S02]  /*2650*/  PRMT R41, RZ, 0x7610, R42 ;  /* 0x00007610ff297816 */ /* 0x000fe4000000002a */
[--C-:B------:R-:W-:Y:S02]  /*2660*/  PRMT R40, RZ, 0x5410, R43.reuse ;  /* 0x00005410ff287816 */ /* 0x100fe4000000002b */
[----:B------:R-:W-:Y:S01]  /*2670*/  PRMT R104, RZ, 0x7610, R43 ;  /* 0x00007610ff687816 */ /* 0x000fe2000000002b */
[----:B------:R-:W-:Y:S01]  /*2680*/  FFMA.FTZ R102, R83, R102, R103 ;  /* 0x0000006653667223 */ /* 0x000fe20000010067 */
[--C-:B------:R-:W-:Y:S02]  /*2690*/  PRMT R43, RZ, 0x5410, R45.reuse ;  /* 0x00005410ff2b7816 */ /* 0x100fe4000000002d */
[----:B------:R-:W-:Y:S02]  /*26a0*/  PRMT R42, RZ, 0x7610, R45 ;  /* 0x00007610ff2a7816 */ /* 0x000fe4000000002d */
[----:B------:R-:W-:-:S02]  /*26b0*/  PRMT R98, RZ, 0x5410, R48 ;  /* 0x00005410ff627816 */ /* 0x000fc40000000030 */
[----:B--2---:R-:W-:Y:S01]  /*26c0*/  PRMT R45, RZ, 0x5410, R52 ;  /* 0x00005410ff2d7816 */ /* 0x004fe20000000034 */
[----:B------:R-:W-:Y:S01]  /*26d0*/  FFMA.FTZ R41, R108, R41, R102 ;  /* 0x000000296c297223 */ /* 0x000fe20000010066 */
[----:B------:R-:W-:Y:S02]  /*26e0*/  PRMT R99, RZ, 0x7610, R48 ;  /* 0x00007610ff637816 */ /* 0x000fe40000000030 */
[----:B------:R-:W-:Y:S01]  /*26f0*/  PRMT R52, RZ, 0x7610, R52 ;  /* 0x00007610ff347816 */ /* 0x000fe20000000034 */
[C---:B------:R-:W-:Y:S01]  /*2700*/  FFMA.FTZ R100, R98.reuse, R45, R100 ;  /* 0x0000002d62647223 */ /* 0x040fe20000010064 */
        /* <DEDUP_REMOVED lines=20> */
[----:B------:R-:W2:Y:S01]  /*2850*/  LDG.E.128 R8, [R120.64+0x17000] ;  /* 0x0170000478087981 */ /* 0x000ea2000c1e1d00 */
[----:B------:R-:W-:-:S02]  /*2860*/  PRMT R44, RZ, 0x7610, R44 ;  /* 0x00007610ff2c7816 */ /* 0x000fc4000000002c */
[--C-:B------:R-:W-:Y:S02]  /*2870*/  PRMT R83, RZ, 0x5410, R50.reuse ;  /* 0x00005410ff537816 */ /* 0x100fe40000000032 */
[----:B------:R-:W-:Y:S01]  /*2880*/  PRMT R102, RZ, 0x7610, R50 ;  /* 0x00007610ff667816 */ /* 0x000fe20000000032 */
[----:B------:R-:W-:Y:S01]  /*2890*/  FFMA.FTZ R51, R101, R48, R51 ;  /* 0x0000003065337223 */ /* 0x000fe20000010033 */
[----:B------:R-:W-:Y:S01]  /*28a0*/  PRMT R50, RZ, 0x5410, R58 ;  /* 0x00005410ff327816 */ /* 0x000fe2000000003a */
[----:B------:R-:W-:Y:S01]  /*28b0*/  FFMA.FTZ R44, R99, R44, R113 ;  /* 0x0000002c632c7223 */ /* 0x000fe20000010071 */
[----:B---3--:R-:W-:-:S03]  /*28c0*/  PRMT R57, RZ, 0x5410, R64 ;  /* 0x00005410ff397816 */ /* 0x008fc60000000040 */
[----:B------:R-:W-:Y:S01]  /*28d0*/  FFMA.FTZ R50, R83, R50, R51 ;  /* 0x0000003253327223 */ /* 0x000fe20000010033 */
[----:B------:R-:W-:Y:S01]  /*28e0*/  PRMT R51, RZ, 0x7610, R58 ;  /* 0x00007610ff337816 */ /* 0x000fe2000000003a */
[----:B------:R-:W-:Y:S01]  /*28f0*/  FFMA.FTZ R43, R82, R43, R44 ;  /* 0x0000002b522b7223 */ /* 0x000fe2000001002c */
[----:B----4-:R-:W-:Y:S01]  /*2900*/  PRMT R52, RZ, 0x5410, R60 ;  /* 0x00005410ff347816 */ /* 0x010fe2000000003c */
        /* <DEDUP_REMOVED lines=36> */
[C---:B------:R-:W-:Y:S01]  /*2b50*/  FFMA.FTZ R66, R99.reuse, R72, R65 ;  /* 0x0000004863427223 */ /* 0x040fe20000010041 */
[----:B------:R-:W-:Y:S01]  /*2b60*/  PRMT R65, RZ, 0x5410, R69 ;  /* 0x00005410ff417816 */ /* 0x000fe20000000045 */
[----:B------:R-:W-:Y:S01]  /*2b70*/  FFMA.FTZ R64, R99, R68, R64 ;  /* 0x0000004463407223 */ /* 0x000fe20000010040 */
[----:B------:R-:W-:Y:S02]  /*2b80*/  PRMT R105, RZ, 0x7610, R47 ;  /* 0x00007610ff697816 */ /* 0x000fe4000000002f */
[----:B------:R-:W-:Y:S01]  /*2b90*/  PRMT R68, RZ, 0x7610, R69 ;  /* 0x00007610ff447816 */ /* 0x000fe20000000045 */
[----:B------:R-:W-:Y:S01]  /*2ba0*/  FFMA.FTZ R72, R82, R65, R64 ;  /* 0x0000004152487223 */ /* 0x000fe20000010040 */
[--C-:B------:R-:W-:Y:S01]  /*2bb0*/  PRMT R65, RZ, 0x5410, R73.reuse ;  /* 0x00005410ff417816 */ /* 0x100fe20000000049 */
[----:B------:R-:W-:Y:S02]  /*2bc0*/  FFMA.FTZ R105, R104, R105, R44 ;  /* 0x0000006968697223 */ /* 0x000fe4000001002c */
[----:B------:R-:W-:Y:S01]  /*2bd0*/  FFMA.FTZ R72, R101, R68, R72 ;  /* 0x0000004465487223 */ /* 0x000fe20000010048 */
[----:B------:R-:W4:Y:S01]  /*2be0*/  LDG.E.128 R44, [R120.64+0x1e000] ;  /* 0x01e00004782c7981 */ /* 0x000f22000c1e1d00 */
[----:B------:R-:W-:Y:S01]  /*2bf0*/  PRMT R68, RZ, 0x7610, R73 ;  /* 0x00007610ff447816 */ /* 0x000fe20000000049 */
[----:B------:R-:W-:Y:S01]  /*2c00*/  FFMA.FTZ R80, R82, R65, R66 ;  /* 0x0000004152507223 */ /* 0x000fe20000010042 */
[----:B------:R-:W-:-:S03]  /*2c10*/  PRMT R48, RZ, 0x5410, R54 ;  /* 0x00005410ff307816 */ /* 0x000fc60000000036 */
[----:B------:R-:W-:Y:S01]  /*2c20*/  FFMA.FTZ R80, R101, R68, R80 ;  /* 0x0000004465507223 */ /* 0x000fe20000010050 */
[--C-:B------:R-:W-:Y:S02]  /*2c30*/  PRMT R68, RZ, 0x5410, R70.reuse ;  /* 0x00005410ff447816 */ /* 0x100fe40000000046 */
[----:B------:R-:W-:Y:S01]  /*2c40*/  PRMT R69, RZ, 0x7610, R70 ;  /* 0x00007610ff457816 */ /* 0x000fe20000000046 */
[C---:B------:R-:W-:Y:S02]  /*2c50*/  FFMA.FTZ R48, R83.reuse, R48, R49 ;  /* 0x0000003053307223 */ /* 0x040fe40000010031 */
        /* <DEDUP_REMOVED lines=8> */
[----:B------:R-:W-:Y:S01]  /*2ce0*/  PRMT R71, RZ, 0x7610, R71 ;  /* 0x00007610ff477816 */ /* 0x000fe20000000047 */
[----:B------:R-:W-:Y:S01]  /*2cf0*/  FFMA.FTZ R72, R83, R72, R80 ;  /* 0x0000004853487223 */ /* 0x000fe20000010050 */
[----:B-----5:R-:W-:Y:S01]  /*2d00*/  PRMT R69, RZ, 0x5410, R20 ;  /* 0x00005410ff457816 */ /* 0x020fe20000000014 */
        /* <DEDUP_REMOVED lines=13> */
[C---:B------:R-:W-:Y:S01]  /*2de0*/  FFMA.FTZ R20, R99.reuse, R20, R69 ;  /* 0x0000001463147223 */ /* 0x040fe20000010045 */
[----:B------:R-:W5:Y:S01]  /*2df0*/  LDG.E.128 R52, [R120.64+0x25000] ;  /* 0x0250000478347981 */ /* 0x000f62000c1e1d00 */
[----:B------:R-:W-:-:S02]  /*2e00*/  FFMA.FTZ R96, R99, R76, R68 ;  /* 0x0000004c63607223 */ /* 0x000fc40000010044 */
        /* <DEDUP_REMOVED lines=11> */
[----:B------:R-:W-:-:S03]  /*2ec0*/  PRMT R76, RZ, 0x5410, R78 ;  /* 0x00005410ff4c7816 */ /* 0x000fc6000000004e */
[C---:B------:R-:W-:Y:S01]  /*2ed0*/  FFMA.FTZ R21, R102.reuse, R21, R20 ;  /* 0x0000001566157223 */ /* 0x040fe20000010014 */
[----:B------:R-:W-:Y:S01]  /*2ee0*/  PRMT R20, RZ, 0x5410, R23 ;  /* 0x00005410ff147816 */ /* 0x000fe20000000017 */
[C---:B------:R-:W-:Y:S01]  /*2ef0*/  FFMA.FTZ R56, R83.reuse, R56, R57 ;  /* 0x0000003853387223 */ /* 0x040fe20000010039 */
[----:B------:R-:W-:Y:S01]  /*2f00*/  PRMT R57, RZ, 0x7610, R62 ;  /* 0x00007610ff397816 */ /* 0x000fe2000000003e */
[----:B------:R-:W-:Y:S01]  /*2f10*/  FFMA.FTZ R76, R83, R76, R81 ;  /* 0x0000004c534c7223 */ /* 0x000fe20000010051 */
[----:B------:R-:W-:Y:S01]  /*2f20*/  PRMT R81, RZ, 0x7610, R23 ;  /* 0x00007610ff517816 */ /* 0x000fe20000000017 */
[C---:B------:R-:W-:Y:S02]  /*2f30*/  FFMA.FTZ R20, R103.reuse, R20, R21 ;  /* 0x0000001467147223 */ /* 0x040fe40000010015 */
[C---:B------:R-:W-:Y:S01]  /*2f40*/  FFMA.FTZ R57, R102.reuse, R57, R56 ;  /* 0x0000003966397223 */ /* 0x040fe20000010038 */
[----:B------:R-:W-:Y:S01]  /*2f50*/  PRMT R56, RZ, 0x5410, R63 ;  /* 0x00005410ff387816 */ /* 0x000fe2000000003f */
[----:B------:R-:W-:Y:S01]  /*2f60*/  FFMA.FTZ R59, R102, R59, R58 ;  /* 0x0000003b663b7223 */ /* 0x000fe2000001003a */
[----:B------:R-:W-:Y:S01]  /*2f70*/  PRMT R58, RZ, 0x5410, R67 ;  /* 0x00005410ff3a7816 */ /* 0x000fe20000000043 */
[----:B------:R-:W-:Y:S01]  /*2f80*/  FFMA.FTZ R81, R104, R81, R20 ;  /* 0x0000005168517223 */ /* 0x000fe20000010014 */
[--C-:B------:R-:W-:Y:S01]  /*2f90*/  PRMT R20, RZ, 0x5410, R12.reuse ;  /* 0x00005410ff147816 */ /* 0x100fe2000000000c */
        /* <DEDUP_REMOVED lines=10> */
[----:B------:R-:W5:Y:S01]  /*3040*/  LDG.E.128 R60, [R122.64+0x2800] ;  /* 0x002800047a3c7981 */ /* 0x000f62000c1e1d00 */
[C---:B------:R-:W-:Y:S01]  /*3050*/  FFMA.FTZ R12, R99.reuse, R12, R20 ;  /* 0x0000000c630c7223 */ /* 0x040fe20000010014 */
[----:B------:R-:W-:Y:S02]  /*3060*/  PRMT R16, RZ, 0x7610, R16 ;  /* 0x00007610ff107816 */ /* 0x000fe40000000010 */
[----:B------:R-:W5:Y:S01]  /*3070*/  LDG.E.128 R56, [R120.64+0x2800] ;  /* 0x0028000478387981 */ /* 0x000f62000c1e1d00 */
[----:B------:R-:W-:Y:S02]  /*3080*/  FFMA.FTZ R109, R98, R21, R109 ;  /* 0x00000015626d7223 */ /* 0x000fe4000001006d */
[----:B------:R-:W-:Y:S01]  /*3090*/  FFMA.FTZ R97, R82, R97, R12 ;  /* 0x0000006152617223 */ /* 0x000fe2000001000c */
[----:B------:R-:W5:Y:S01]  /*30a0*/  LDG.E.128 R64, [R120.64+0x6000] ;  /* 0x0060000478407981 */ /* 0x000f62000c1e1d00 */
        /* <DEDUP_REMOVED lines=31> */
[--C-:B------:R-:W-:Y:S01]  /*32a0*/  PRMT R82, RZ, 0x5410, R89.reuse ;  /* 0x00005410ff527816 */ /* 0x100fe20000000059 */
[----:B------:R-:W5:Y:S01]  /*32b0*/  LDG.E.128 R72, [R120.64+0xd000] ;  /* 0x00d0000478487981 */ /* 0x000f62000c1e1d00 */
[----:B------:R-:W-:Y:S01]  /*32c0*/  FFMA.FTZ R95, R104, R95, R70 ;  /* 0x0000005f685f7223 */ /* 0x000fe20000010046 */
[----:B------:R-:W-:-:S02]  /*32d0*/  PRMT R97, RZ, 0x7610, R89 ;  /* 0x00007610ff617816 */ /* 0x000fc40000000059 */
[----:B------:R-:W5:Y:S01]  /*32e0*/  LDG.E.128 R68, [R120.64+0x9800] ;  /* 0x0098000478447981 */ /* 0x000f62000c1e1d00 */
        /* <DEDUP_REMOVED lines=33> */
[--C-:B------:R-:W-:Y:S01]  /*3500*/  PRMT R25, RZ, 0x5410, R27.reuse ;  /* 0x00005410ff197816 */ /* 0x100fe2000000001b */
[C---:B------:R-:W-:Y:S01]  /*3510*/  FFMA.FTZ R96, R104.reuse, R79, R22 ;  /* 0x0000004f68607223 */ /* 0x040fe20000010016 */
        /* <DEDUP_REMOVED lines=18> */
[----:B------:R-:W-:Y:S02]  /*3640*/  FFMA.FTZ R32, R105, R32, R93 ;  /* 0x0000002069207223 */ /* 0x000fe4000001005d */
[----:B------:R-:W-:Y:S01]  /*3650*/  FFMA.FTZ R24, R83, R24, R25 ;  /* 0x0000001853187223 */ /* 0x000fe20000010019 */
[--C-:B------:R-:W-:Y:S02]  /*3660*/  PRMT R25, RZ, 0x5410, R33.reuse ;  /* 0x00005410ff197816 */ /* 0x100fe40000000021 */
        /* <DEDUP_REMOVED lines=10> */
[----:B------:R-:W-:Y:S02]  /*3710*/  FFMA.FTZ R28, R83, R28, R32 ;  /* 0x0000001c531c7223 */ /* 0x000fe40000010020 */
        /* <DEDUP_REMOVED lines=22> */
[--C-:B--2---:R-:W-:Y:S02]  /*3880*/  PRMT R4, RZ, 0x5410, R8.reuse ;  /* 0x00005410ff047816 */ /* 0x104fe40000000008 */
        /* <DEDUP_REMOVED lines=21> */
[----:B---3--:R-:W-:Y:S01]  /*39e0*/  PRMT R4, RZ, 0x5410, R40 ;  /* 0x00005410ff047816 */ /* 0x008fe20000000028 */
[----:B------:R-:W-:Y:S01]  /*39f0*/  FFMA.FTZ R6, R99, R10, R6 ;  /* 0x0000000a63067223 */ /* 0x000fe20000010006 */
[----:B------:R-:W-:Y:S01]  /*3a00*/  PRMT R5, RZ, 0x5410, R11 ;  /* 0x00005410ff057816 */ /* 0x000fe2000000000b */
[----:B------:R-:W-:-:S02]  /*3a10*/  FFMA.FTZ R92, R104, R87, R84 ;  /* 0x00000057685c7223 */ /* 0x000fc40000010054 */
[----:B------:R-:W-:Y:S01]  /*3a20*/  FFMA.FTZ R4, R107, R4, R81 ;  /* 0x000000046b047223 */ /* 0x000fe20000010051 */
[----:B------:R-:W2:Y:S01]  /*3a30*/  LDG.E.128 R84, [R120.64+0x1e800] ;  /* 0x01e8000478547981 */ /* 0x000ea2000c1e1d00 */
        /* <DEDUP_REMOVED lines=8> */
[--C-:B----4-:R-:W-:Y:S02]  /*3ac0*/  PRMT R4, RZ, 0x5410, R44.reuse ;  /* 0x00005410ff047816 */ /* 0x110fe4000000002c */
        /* <DEDUP_REMOVED lines=25> */
[----:B-----5:R-:W-:Y:S01]  /*3c60*/  PRMT R40, RZ, 0x5410, R48 ;  /* 0x00005410ff287816 */ /* 0x020fe20000000030 */
[----:B------:R-:W-:Y:S01]  /*3c70*/  FFMA.FTZ R24, R99, R30, R24 ;  /* 0x0000001e63187223 */ /* 0x000fe20000010018 */
[----:B------:R-:W-:Y:S01]  /*3c80*/  PRMT R47, RZ, 0x7610, R47 ;  /* 0x00007610ff2f7816 */ /* 0x000fe2000000002f */
[C---:B------:R-:W-:Y:S01]  /*3c90*/  FFMA.FTZ R41, R98.reuse, R41, R42 ;  /* 0x0000002962297223 */ /* 0x040fe2000001002a */
[----:B------:R-:W-:Y:S01]  /*3ca0*/  PRMT R93, RZ, 0x7610, R31 ;  /* 0x00007610ff5d7816 */ /* 0x000fe2000000001f */
[----:B------:R-:W-:Y:S01]  /*3cb0*/  FFMA.FTZ R24, R98, R25, R24 ;  /* 0x0000001962187223 */ /* 0x000fe20000010018 */
[----:B------:R-:W-:Y:S01]  /*3cc0*/  PRMT R48, RZ, 0x7610, R48 ;  /* 0x00007610ff307816 */ /* 0x000fe20000000030 */
[C---:B------:R-:W-:Y:S01]  /*3cd0*/  FFMA.FTZ R40, R107.reuse, R40, R106 ;  /* 0x000000286b287223 */ /* 0x040fe2000001006a */
[----:B------:R-:W5:Y:S01]  /*3ce0*/  LDG.E.128 R28, [R120.64+0x3000] ;  /* 0x00300004781c7981 */ /* 0x000f62000c1e1d00 */
[C---:B------:R-:W-:Y:S01]  /*3cf0*/  FFMA.FTZ R106, R104.reuse, R47, R41 ;  /* 0x0000002f686a7223 */ /* 0x040fe20000010029 */
[----:B------:R-:W-:Y:S01]  /*3d00*/  PRMT R41, RZ, 0x5410, R52 ;  /* 0x00005410ff297816 */ /* 0x000fe20000000034 */
[----:B------:R-:W-:Y:S01]  /*3d10*/  FFMA.FTZ R93, R104, R93, R24 ;  /* 0x0000005d685d7223 */ /* 0x000fe20000010018 */
[----:B------:R-:W-:Y:S01]  /*3d20*/  PRMT R39, RZ, 0x7610, R39 ;  /* 0x00007610ff277816 */ /* 0x000fe20000000027 */
[----:B------:R-:W3:Y:S01]  /*3d30*/  LDG.E.128 R24, [R120.64+0x25800] ;  /* 0x0258000478187981 */ /* 0x000ee2000c1e1d00 */
        /* <DEDUP_REMOVED lines=8> */
[----:B------:R-:W-:Y:S01]  /*3dc0*/  PRMT R49, RZ, 0x5410, R51 ;  /* 0x00005410ff317816 */ /* 0x000fe20000000033 */
[----:B------:R-:W-:Y:S01]  /*3dd0*/  FFMA.FTZ R80, R104, R39, R32 ;  /* 0x0000002768507223 */ /* 0x000fe20000010020 */
[----:B------:R-:W3:Y:S01]  /*3de0*/  LDG.E.128 R44, [R120.64+0x18000] ;  /* 0x01800004782c7981 */ /* 0x000ee2000c1e1d00 */
[C---:B------:R-:W-:Y:S01]  /*3df0*/  FFMA.FTZ R107, R97.reuse, R48, R107 ;  /* 0x00000030616b7223 */ /* 0x040fe2000001006b */
[----:B------:R-:W-:Y:S01]  /*3e00*/  PRMT R48, RZ, 0x7610, R53 ;  /* 0x00007610ff307816 */ /* 0x000fe20000000035 */
[----:B------:R-:W-:Y:S01]  /*3e10*/  FFMA.FTZ R52, R82, R105, R52 ;  /* 0x0000006952347223 */ /* 0x000fe20000010034 */
[----:B------:R-:W-:Y:S01]  /*3e20*/  PRMT R51, RZ, 0x7610, R51 ;  /* 0x00007610ff337816 */ /* 0x000fe20000000033 */
[----:B------:R-:W4:Y:S02]  /*3e30*/  LDG.E.128 R32, [R120.64+0x6800] ;  /* 0x0068000478207981 */ /* 0x000f24000c1e1d00 */
[----:B------:R-:W-:Y:S01]  /*3e40*/  FFMA.FTZ R97, R97, R48, R52 ;  /* 0x0000003061617223 */ /* 0x000fe20000010034 */
[--C-:B------:R-:W-:Y:S01]  /*3e50*/  PRMT R48, RZ, 0x5410, R50.reuse ;  /* 0x00005410ff307816 */ /* 0x100fe20000000032 */
[----:B------:R-:W4:Y:S01]  /*3e60*/  LDG.E.128 R36, [R120.64+0xa000] ;  /* 0x00a0000478247981 */ /* 0x000f22000c1e1d00 */
[----:B------:R-:W-:-:S03]  /*3e70*/  PRMT R50, RZ, 0x7610, R50 ;  /* 0x00007610ff327816 */ /* 0x000fc60000000032 */
[----:B------:R-:W-:Y:S01]  /*3e80*/  FFMA.FTZ R48, R83, R48, R107 ;  /* 0x0000003053307223 */ /* 0x000fe2000001006b */
[----:B------:R-:W-:Y:S01]  /*3e90*/  PRMT R52, RZ, 0x5410, R54 ;  /* 0x00005410ff347816 */ /* 0x000fe20000000036 */
[----:B------:R-:W4:Y:S02]  /*3ea0*/  LDG.E.128 R40, [R120.64+0x14800] ;  /* 0x0148000478287981 */ /* 0x000f24000c1e1d00 */
[----:B------:R-:W-:Y:S01]  /*3eb0*/  FFMA.FTZ R48, R99, R50, R48 ;  /* 0x0000003263307223 */ /* 0x000fe20000010030 */
[----:B------:R-:W-:Y:S01]  /*3ec0*/  PRMT R54, RZ, 0x7610, R54 ;  /* 0x00007610ff367816 */ /* 0x000fe20000000036 */
[----:B------:R-:W-:Y:S02]  /*3ed0*/  FFMA.FTZ R52, R83, R52, R97 ;  /* 0x0000003453347223 */ /* 0x000fe40000010061 */
[----:B------:R-:W-:Y:S01]  /*3ee0*/  FFMA.FTZ R48, R98, R49, R48 ;  /* 0x0000003162307223 */ /* 0x000fe20000010030 */
[----:B------:R-:W-:Y:S01]  /*3ef0*/  PRMT R83, RZ, 0x5410, R60 ;  /* 0x00005410ff537816 */ /* 0x000fe2000000003c */
[----:B------:R-:W-:-:S02]  /*3f00*/  FFMA.FTZ R52, R99, R54, R52 ;  /* 0x0000003663347223 */ /* 0x000fc40000010034 */
[----:B------:R-:W-:Y:S01]  /*3f10*/  FFMA.FTZ R82, R104, R51, R48 ;  /* 0x0000003368527223 */ /* 0x000fe20000010030 */
[--C-:B------:R-:W-:Y:S02]  /*3f20*/  PRMT R48, RZ, 0x5410, R56.reuse ;  /* 0x00005410ff307816 */ /* 0x100fe40000000038 */
[--C-:B------:R-:W-:Y:S02]  /*3f30*/  PRMT R97, RZ, 0x5410, R61.reuse ;  /* 0x00005410ff617816 */ /* 0x100fe4000000003d */
[----:B------:R-:W-:Y:S02]  /*3f40*/  PRMT R99, RZ, 0x7610, R61 ;  /* 0x00007610ff637816 */ /* 0x000fe4000000003d */
        /* <DEDUP_REMOVED lines=32> */
[C---:B------:R-:W-:Y:S01]  /*4150*/  FFMA.FTZ R65, R108.reuse, R65, R56 ;  /* 0x000000416c417223 */ /* 0x040fe20000010038 */
[----:B------:R-:W-:Y:S01]  /*4160*/  PRMT R56, RZ, 0x5410, R67 ;  /* 0x00005410ff387816 */ /* 0x000fe20000000043 */
[----:B------:R-:W-:Y:S01]  /*4170*/  FFMA.FTZ R57, R107, R66, R57 ;  /* 0x000000426b397223 */ /* 0x000fe20000010039 */
[----:B------:R-:W-:Y:S01]  /*4180*/  PRMT R67, RZ, 0x7610, R67 ;  /* 0x00007610ff437816 */ /* 0x000fe20000000043 */
[----:B------:R-:W4:Y:S02]  /*4190*/  LDG.E.128 R60, [R120.64+0x26000] ;  /* 0x02600004783c7981 */ /* 0x000f24000c1e1d00 */
[----:B------:R-:W-:Y:S01]  /*41a0*/  FFMA.FTZ R64, R105, R56, R57 ;  /* 0x0000003869407223 */ /* 0x000fe20000010039 */
[----:B------:R-:W-:Y:S01]  /*41b0*/  PRMT R66, RZ, 0x5410, R68 ;  /* 0x00005410ff427816 */ /* 0x000fe20000000044 */
[----:B------:R-:W4:Y:S02]  /*41c0*/  LDG.E.128 R56, [R120.64+0x22800] ;  /* 0x0228000478387981 */ /* 0x000f24000c1e1d00 */
        /* <DEDUP_REMOVED lines=34> */
[----:B------:R-:W-:-:S03]  /*43f0*/  PRMT R20, RZ, 0x5410, R21 ;  /* 0x00005410ff147816 */ /* 0x000fc60000000015 */
[C---:B------:R-:W-:Y:S01]  /*4400*/  FFMA.FTZ R68, R92.reuse, R69, R68 ;  /* 0x000000455c447223 */ /* 0x040fe20000010044 */
[----:B------:R-:W-:Y:S01]  /*4410*/  PRMT R69, RZ, 0x7610, R76 ;  /* 0x00007610ff457816 */ /* 0x000fe2000000004c */
[----:B------:R-:W-:Y:S02]  /*4420*/  FFMA.FTZ R70, R83, R70, R95 ;  /* 0x0000004653467223 */ /* 0x000fe4000001005f */
[----:B------:R-:W-:Y:S01]  /*4430*/  FFMA.FTZ R68, R97, R20, R68 ;  /* 0x0000001461447223 */ /* 0x000fe20000010044 */
[----:B------:R-:W-:Y:S01]  /*4440*/  PRMT R20, RZ, 0x5410, R77 ;  /* 0x00005410ff147816 */ /* 0x000fe2000000004d */
[----:B------:R-:W-:-:S04]  /*4450*/  FFMA.FTZ R69, R92, R69, R70 ;  /* 0x000000455c457223 */ /* 0x000fc80000010046 */
[----:B------:R-:W-:Y:S01]  /*4460*/  FFMA.FTZ R69, R97, R20, R69 ;  /* 0x0000001461457223 */ /* 0x000fe20000010045 */
[----:B------:R-:W-:Y:S02]  /*4470*/  PRMT R20, RZ, 0x7610, R21 ;  /* 0x00007610ff147816 */ /* 0x000fe40000000015 */
[----:B------:R-:W-:-:S03]  /*4480*/  PRMT R21, RZ, 0x5410, R22 ;  /* 0x00005410ff157816 */ /* 0x000fc60000000016 */
[C---:B------:R-:W-:Y:S01]  /*4490*/  FFMA.FTZ R20, R99.reuse, R20, R68 ;  /* 0x0000001463147223 */ /* 0x040fe20000010044 */
[----:B------:R-:W-:Y:S02]  /*44a0*/  PRMT R68, RZ, 0x7610, R77 ;  /* 0x00007610ff447816 */ /* 0x000fe4000000004d */
[----:B------:R-:W-:Y:S01]  /*44b0*/  PRMT R22, RZ, 0x7610, R22 ;  /* 0x00007610ff167816 */ /* 0x000fe20000000016 */
[C---:B------:R-:W-:Y:S01]  /*44c0*/  FFMA.FTZ R20, R98.reuse, R21, R20 ;  /* 0x0000001562147223 */ /* 0x040fe20000010014 */
        /* <DEDUP_REMOVED lines=44> */
[C---:B------:R-:W-:Y:S01]  /*4790*/  FFMA.FTZ R12, R108.reuse, R15, R12 ;  /* 0x0000000f6c0c7223 */ /* 0x040fe2000001000c */
[----:B------:R-:W-:Y:S02]  /*47a0*/  PRMT R15, RZ, 0x5410, R88 ;  /* 0x00005410ff0f7816 */ /* 0x000fe40000000058 */
[----:B------:R-:W-:Y:S01]  /*47b0*/  PRMT R55, RZ, 0x7610, R55 ;  /* 0x00007610ff377816 */ /* 0x000fe20000000037 */
[----:B------:R-:W-:Y:S01]  /*47c0*/  FFMA.FTZ R13, R108, R13, R14 ;  /* 0x0000000d6c0d7223 */ /* 0x000fe2000001000e */
[----:B--2---:R-:W-:Y:S01]  /*47d0*/  PRMT R14, RZ, 0x5410, R84 ;  /* 0x00005410ff0e7816 */ /* 0x004fe20000000054 */
[----:B------:R-:W-:Y:S01]  /*47e0*/  FFMA.FTZ R82, R83, R15, R82 ;  /* 0x0000000f53527223 */ /* 0x000fe20000010052 */
[----:B------:R-:W-:Y:S01]  /*47f0*/  PRMT R15, RZ, 0x7610, R84 ;  /* 0x00007610ff0f7816 */ /* 0x000fe20000000054 */
[----:B------:R-:W-:-:S02]  /*4800*/  FFMA.FTZ R104, R104, R55, R49 ;  /* 0x0000003768687223 */ /* 0x000fc40000010031 */
[----:B------:R-:W2:Y:S01]  /*4810*/  LDG.E.128 R48, [R120.64+0x1b800] ;  /* 0x01b8000478307981 */ /* 0x000ea2000c1e1d00 */
[----:B------:R-:W-:Y:S01]  /*4820*/  FFMA.FTZ R14, R83, R14, R106 ;  /* 0x0000000e530e7223 */ /* 0x000fe2000001006a */
[----:B------:R-:W-:Y:S02]  /*4830*/  PRMT R17, RZ, 0x7610, R88 ;  /* 0x00007610ff117816 */ /* 0x000fe40000000058 */
[----:B------:R-:W2:Y:S01]  /*4840*/  LDG.E.128 R52, [R120.64+0x1f000] ;  /* 0x01f0000478347981 */ /* 0x000ea2000c1e1d00 */
        /* <DEDUP_REMOVED lines=20> */
[----:B---3--:R-:W-:Y:S02]  /*4990*/  PRMT R16, RZ, 0x5410, R24 ;  /* 0x00005410ff107816 */ /* 0x008fe40000000018 */
[--C-:B------:R-:W-:Y:S02]  /*49a0*/  PRMT R18, RZ, 0x5410, R25.reuse ;  /* 0x00005410ff127816 */ /* 0x100fe40000000019 */
[----:B------:R-:W-:Y:S01]  /*49b0*/  PRMT R22, RZ, 0x7610, R25 ;  /* 0x00007610ff167816 */ /* 0x000fe20000000019 */
[----:B------:R-:W-:Y:S01]  /*49c0*/  FFMA.FTZ R104, R83, R16, R104 ;  /* 0x0000001053687223 */ /* 0x000fe20000010068 */
[----:B------:R-:W-:Y:S02]  /*49d0*/  PRMT R17, RZ, 0x7610, R24 ;  /* 0x00007610ff117816 */ /* 0x000fe40000000018 */
[----:B-----5:R-:W-:Y:S02]  /*49e0*/  PRMT R25, RZ, 0x5410, R28 ;  /* 0x00005410ff197816 */ /* 0x020fe4000000001c */
        /* <DEDUP_REMOVED lines=28> */
[----:B------:R-:W-:-:S03]  /*4bb0*/  PRMT R103, RZ, 0x7610, R103 ;  /* 0x00007610ff677816 */ /* 0x000fc60000000067 */
[----:B------:R-:W-:Y:S01]  /*4bc0*/  FFMA.FTZ R25, R19, R22, R25 ;  /* 0x0000001613197223 */ /* 0x000fe20000010019 */
[----:B------:R-:W-:Y:S02]  /*4bd0*/  PRMT R22, RZ, 0x7610, R31 ;  /* 0x00007610ff167816 */ /* 0x000fe4000000001f */
[----:B------:R-:W-:-:S03]  /*4be0*/  PRMT R71, RZ, 0x7610, R71 ;  /* 0x00007610ff477816 */ /* 0x000fc60000000047 */
[----:B------:R-:W-:Y:S01]  /*4bf0*/  FFMA.FTZ R22, R103, R22, R25 ;  /* 0x0000001667167223 */ /* 0x000fe20000010019 */
[----:B----4-:R-:W-:Y:S01]  /*4c00*/  PRMT R25, RZ, 0x5410, R32 ;  /* 0x00005410ff197816 */ /* 0x010fe20000000020 */
        /* <DEDUP_REMOVED lines=47> */
[----:B------:R-:W-:Y:S02]  /*4f00*/  PRMT R8, RZ, 0x7610, R5 ;  /* 0x00007610ff087816 */ /* 0x000fe40000000005 */
[----:B------:R-:W-:Y:S01]  /*4f10*/  PRMT R5, RZ, 0x5410, R10 ;  /* 0x00005410ff057816 */ /* 0x000fe2000000000a */
[C---:B------:R-:W-:Y:S02]  /*4f20*/  FFMA.FTZ R4, R101.reuse, R4, R26 ;  /* 0x0000000465047223 */ /* 0x040fe4000001001a */
[----:B------:R-:W-:Y:S02]  /*4f30*/  FFMA.FTZ R8, R101, R8, R20 ;  /* 0x0000000865087223 */ /* 0x000fe40000010014 */
        /* <DEDUP_REMOVED lines=12> */
[----:B------:R-:W-:Y:S02]  /*5000*/  PRMT R4, RZ, 0x7610, R11 ;  /* 0x00007610ff047816 */ /* 0x000fe4000000000b */
[----:B------:R-:W-:-:S03]  /*5010*/  PRMT R7, RZ, 0x5410, R44 ;  /* 0x00005410ff077816 */ /* 0x000fc6000000002c */
[C---:B------:R-:W-:Y:S02]  /*5020*/  FFMA.FTZ R4, R103.reuse, R4, R5 ;  /* 0x0000000467047223 */ /* 0x040fe40000010005 */
        /* <DEDUP_REMOVED lines=87> */
[C---:B------:R-:W-:Y:S01]  /*55a0*/  FFMA.FTZ R10, R18.reuse, R11, R10 ;  /* 0x0000000b120a7223 */ /* 0x040fe2000001000a */
[----:B------:R-:W-:Y:S01]  /*55b0*/  PRMT R11, RZ, 0x5410, R62 ;  /* 0x00005410ff0b7816 */ /* 0x000fe2000000003e */
[----:B------:R-:W0:Y:S04]  /*55c0*/  SHFL.BFLY PT, R15, R22, 0x10, 0x1f ;  /* 0x0e001f00160f7f89 */ /* 0x000e2800000e0000 */
        /* <DEDUP_REMOVED lines=13> */
[----:B------:R-:W1:Y:S01]  /*56a0*/  SHFL.BFLY PT, R17, R24, 0x10, 0x1f ;  /* 0x0e001f0018117f89 */ /* 0x000e6200000e0000 */
[----:B0-----:R-:W-:-:S03]  /*56b0*/  FADD.FTZ R15, R22, R15 ;  /* 0x0000000f160f7221 */ /* 0x001fc60000010000 */
[----:B------:R-:W0:Y:S04]  /*56c0*/  SHFL.BFLY PT, R14, R25, 0x10, 0x1f ;  /* 0x0e001f00190e7f89 */ /* 0x000e2800000e0000 */
        /* <DEDUP_REMOVED lines=8> */
[----:B-1----:R-:W-:-:S02]  /*5750*/  FADD.FTZ R17, R24, R17 ;  /* 0x0000001118117221 */ /* 0x002fc40000010000 */
[----:B0-----:R-:W-:Y:S02]  /*5760*/  FADD.FTZ R14, R25, R14 ;  /* 0x0000000e190e7221 */ /* 0x001fe40000010000 */
        /* <DEDUP_REMOVED lines=123> */
[----:B------:R-:W5:Y:S01]  /*5f20*/  LDS.128 R36, [RZ] ;  /* 0x00000000ff247984 */ /* 0x000f620000000c00 */
[----:B0-----:R-:W-:-:S04]  /*5f30*/  FADD.FTZ R24, RZ, R24 ;  /* 0x00000018ff187221 */ /* 0x001fc80000010000 */
[----:B------:R-:W-:Y:S02]  /*5f40*/  FADD.FTZ R25, R24, R25 ;  /* 0x0000001918197221 */ /* 0x000fe40000010000 */
[----:B-1----:R-:W-:Y:S02]  /*5f50*/  FADD.FTZ R40, RZ, R40 ;  /* 0x00000028ff287221 */ /* 0x002fe40000010000 */
[----:B------:R-:W-:Y:S02]  /*5f60*/  FADD.FTZ R26, R25, R26 ;  /* 0x0000001a191a7221 */ /* 0x000fe40000010000 */
[----:B--2---:R-:W-:Y:S02]  /*5f70*/  FADD.FTZ R20, RZ, R20 ;  /* 0x00000014ff147221 */ /* 0x004fe40000010000 */
[----:B------:R-:W-:Y:S02]  /*5f80*/  FADD.FTZ R26, R26, R27 ;  /* 0x0000001b1a1a7221 */ /* 0x000fe40000010000 */
[----:B---3--:R-:W-:-:S02]  /*5f90*/  FADD.FTZ R4, RZ, R4 ;  /* 0x00000004ff047221 */ /* 0x008fc40000010000 */
[----:B----4-:R-:W-:Y:S01]  /*5fa0*/  FADD.FTZ R12, RZ, R12 ;  /* 0x0000000cff0c7221 */ /* 0x010fe20000010000 */
[----:B------:R-:W-:Y:S01]  /*5fb0*/  F2FP.BF16.PACK_AB R28, RZ, R26 ;  /* 0x0000001aff1c723e */ /* 0x000fe200000010ff */
[----:B------:R-:W-:Y:S01]  /*5fc0*/  FADD.FTZ R41, R40, R41 ;  /* 0x0000002928297221 */ /* 0x000fe20000010000 */
[----:B------:R-:W0:Y:S01]  /*5fd0*/  LDS.128 R24, [0x80] ;  /* 0x00008000ff187984 */ /* 0x000e220000000c00 */
[----:B-----5:R-:W-:Y:S01]  /*5fe0*/  FADD.FTZ R8, RZ, R8 ;  /* 0x00000008ff087221 */ /* 0x020fe20000010000 */
[----:B------:R-:W-:Y:S01]  /*5ff0*/  PRMT R0, R28, 0x7610, R0 ;  /* 0x000076101c007816 */ /* 0x000fe20000000000 */
[----:B------:R-:W-:Y:S01]  /*6000*/  FADD.FTZ R21, R20, R21 ;  /* 0x0000001514157221 */ /* 0x000fe20000010000 */
[----:B------:R-:W1:Y:S01]  /*6010*/  LDS.128 R28, [0xa0] ;  /* 0x0000a000ff1c7984 */ /* 0x000e620000000c00 */
[----:B------:R-:W-:Y:S02]  /*6020*/  FADD.FTZ R16, RZ, R16 ;  /* 0x00000010ff107221 */ /* 0x000fe40000010000 */
[----:B------:R-:W-:Y:S01]  /*6030*/  FADD.FTZ R5, R4, R5 ;  /* 0x0000000504057221 */ /* 0x000fe20000010000 */
[----:B------:R-:W-:Y:S01]  /*6040*/  STG.E.U16 [R2.64+0x300], R0 ;  /* 0x0003000002007986 */ /* 0x000fe2000c101504 */
[----:B------:R-:W-:-:S02]  /*6050*/  FADD.FTZ R32, RZ, R32 ;  /* 0x00000020ff207221 */ /* 0x000fc40000010000 */
[----:B------:R-:W-:Y:S02]  /*6060*/  FADD.FTZ R13, R12, R13 ;  /* 0x0000000d0c0d7221 */ /* 0x000fe40000010000 */
[----:B------:R-:W-:Y:S02]  /*6070*/  FADD.FTZ R36, RZ, R36 ;  /* 0x00000024ff247221 */ /* 0x000fe40000010000 */
        /* <DEDUP_REMOVED lines=14> */
[----:B------:R-:W-:Y:S01]  /*6160*/  FADD.FTZ R22, R22, R23 ;  /* 0x0000001716167221 */ /* 0x000fe20000010000 */
[----:B------:R-:W-:Y:S01]  /*6170*/  F2FP.BF16.PACK_AB R42, RZ, R42 ;  /* 0x0000002aff2a723e */ /* 0x000fe200000010ff */
[----:B-1----:R-:W-:-:S02]  /*6180*/  FADD.FTZ R28, RZ, R28 ;  /* 0x0000001cff1c7221 */ /* 0x002fc40000010000 */
[----:B------:R-:W-:Y:S01]  /*6190*/  FADD.FTZ R25, R24, R25 ;  /* 0x0000001918197221 */ /* 0x000fe20000010000 */
[----:B------:R-:W-:Y:S01]  /*61a0*/  F2FP.BF16.PACK_AB R22, RZ, R22 ;  /* 0x00000016ff16723e */ /* 0x000fe200000010ff */
[----:B------:R-:W-:Y:S01]  /*61b0*/  FADD.FTZ R29, R28, R29 ;  /* 0x0000001d1c1d7221 */ /* 0x000fe20000010000 */
[----:B------:R-:W-:Y:S01]  /*61c0*/  STG.E.U16 [R2.64+0x600], R42 ;  /* 0x0006002a02007986 */ /* 0x000fe2000c101504 */
[----:B------:R-:W-:Y:S02]  /*61d0*/  FADD.FTZ R26, R25, R26 ;  /* 0x0000001a191a7221 */ /* 0x000fe40000010000 */
[----:B------:R-:W-:Y:S01]  /*61e0*/  FADD.FTZ R30, R29, R30 ;  /* 0x0000001e1d1e7221 */ /* 0x000fe20000010000 */
[----:B------:R-:W-:Y:S01]  /*61f0*/  STG.E.U16 [R2.64+0x900], R22 ;  /* 0x0009001602007986 */ /* 0x000fe2000c101504 */
        /* <DEDUP_REMOVED lines=25> */
.L_x_5:
        /* <DEDUP_REMOVED lines=15> */
.L_x_37:


//--------------------- .text._Z30router_gemm_kernel_bf16_outputI13__nv_bfloat16Li128ELi8ELi10ELi384ELi7168EEvPS0_PKT_S4_ --------------------------
	.section	.text._Z30router_gemm_kernel_bf16_outputI13__nv_bfloat16Li128ELi8ELi10ELi384ELi7168EEvPS0_PKT_S4_,"ax",@progbits
	.sectioninfo	@"SHI_REGISTERS=124"
	.align	128
        .global         _Z30router_gemm_kernel_bf16_outputI13__nv_bfloat16Li128ELi8ELi10ELi384ELi7168EEvPS0_PKT_S4_
        .type           _Z30router_gemm_kernel_bf16_outputI13__nv_bfloat16Li128ELi8ELi10ELi384ELi7168EEvPS0_PKT_S4_,@function
        .size           _Z30router_gemm_kernel_bf16_outputI13__nv_bfloat16Li128ELi8ELi10ELi384ELi7168EEvPS0_PKT_S4_,(.L_x_38 - _Z30router_gemm_kernel_bf16_outputI13__nv_bfloat16Li128ELi8ELi10ELi384ELi7168EEvPS0_PKT_S4_)
        .other          _Z30router_gemm_kernel_bf16_outputI13__nv_bfloat16Li128ELi8ELi10ELi384ELi7168EEvPS0_PKT_S4_,@"STO_CUDA_ENTRY STV_DEFAULT"
_Z30router_gemm_kernel_bf16_outputI13__nv_bfloat16Li128ELi8ELi10ELi384ELi7168EEvPS0_PKT_S4_:
.text._Z30router_gemm_kernel_bf16_outputI13__nv_bfloat16Li128ELi8ELi10ELi384ELi7168EEvPS0_PKT_S4_:
        /* <DEDUP_REMOVED lines=48> */
[----:B------:R-:W2:Y:S02]  /*0300*/  LDG.E.128 R60, [R116.64+0x1c800] ;  /* 0x01c80004743c7981 */ /* 0x000ea4000c1e1d00 */
[----:B------:R-:W-:Y:S01]  /*0310*/  FFMA.FTZ R8, R96, R9, R8 ;  /* 0x0000000960087223 */ /* 0x000fe20000010008 */
[----:B-----5:R-:W-:-:S02]  /*0320*/  PRMT R9, RZ, 0x5410, R4 ;  /* 0x00005410ff097816 */ /* 0x020fc40000000004 */
[----:B------:R-:W-:Y:S02]  /*0330*/  PRMT R4, RZ, 0x7610, R4 ;  /* 0x00007610ff047816 */ /* 0x000fe40000000004 */
[----:B------:R-:W-:Y:S01]  /*0340*/  PRMT R10, RZ, 0x7610, R10 ;  /* 0x00007610ff0a7816 */ /* 0x000fe2000000000a */
[----:B------:R-:W-:Y:S01]  /*0350*/  FFMA.FTZ R9, R98, R9, RZ ;  /* 0x0000000962097223 */ /* 0x000fe200000100ff */
[----:B------:R-:W-:-:S03]  /*0360*/  PRMT R88, RZ, 0x5410, R35 ;  /* 0x00005410ff587816 */ /* 0x000fc60000000023 */
[----:B------:R-:W-:Y:S01]  /*0370*/  FFMA.FTZ R4, R91, R4, R9 ;  /* 0x000000045b047223 */ /* 0x000fe20000010009 */
[----:B------:R-:W-:Y:S01]  /*0380*/  PRMT R9, RZ, 0x5410, R11 ;  /* 0x00005410ff097816 */ /* 0x000fe2000000000b */
[----:B------:R-:W-:-:S04]  /*0390*/  FFMA.FTZ R8, R89, R10, R8 ;  /* 0x0000000a59087223 */ /* 0x000fc80000010008 */
[----:B------:R-:W-:Y:S01]  /*03a0*/  FFMA.FTZ R8, R88, R9, R8 ;  /* 0x0000000958087223 */ /* 0x000fe20000010008 */
[----:B------:R-:W-:Y:S02]  /*03b0*/  PRMT R9, RZ, 0x5410, R5 ;  /* 0x00005410ff097816 */ /* 0x000fe40000000005 */
[----:B------:R-:W-:Y:S02]  /*03c0*/  PRMT R101, RZ, 0x7610, R35 ;  /* 0x00007610ff657816 */ /* 0x000fe40000000023 */
[----:B---3--:R-:W-:Y:S01]  /*03d0*/  PRMT R93, RZ, 0x5410, R81 ;  /* 0x00005410ff5d7816 */ /* 0x008fe20000000051 */
[----:B------:R-:W-:Y:S01]  /*03e0*/  FFMA.FTZ R9, R90, R9, R4 ;  /* 0x000000095a097223 */ /* 0x000fe20000010004 */
[----:B------:R-:W-:Y:S01]  /*03f0*/  PRMT R4, RZ, 0x7610, R11 ;  /* 0x00007610ff047816 */ /* 0x000fe2000000000b */
[----:B------:R-:W3:Y:S04]  /*0400*/  LDG.E.128 R32, [R116.64+0x20000] ;  /* 0x0200000474207981 */ /* 0x000ee8000c1e1d00 */
[----:B------:R-:W-:Y:S01]  /*0410*/  FFMA.FTZ R99, R101, R4, R8 ;  /* 0x0000000465637223 */ /* 0x000fe20000010008 */
[----:B------:R-:W-:-:S02]  /*0420*/  PRMT R4, RZ, 0x7610, R5 ;  /* 0x00007610ff047816 */ /* 0x000fc40000000005 */
[--C-:B------:R-:W-:Y:S02]  /*0430*/  PRMT R5, RZ, 0x5410, R28.reuse ;  /* 0x00005410ff057816 */ /* 0x100fe4000000001c */
[----:B------:R-:W-:Y:S01]  /*0440*/  PRMT R28, RZ, 0x7610, R28 ;  /* 0x00007610ff1c7816 */ /* 0x000fe2000000001c */
[----:B------:R-:W-:Y:S02]  /*0450*/  FFMA.FTZ R4, R97, R4, R9 ;  /* 0x0000000461047223 */ /* 0x000fe40000010009 */
[----:B------:R-:W-:Y:S01]  /*0460*/  FFMA.FTZ R8, R98, R5, RZ ;  /* 0x0000000562087223 */ /* 0x000fe200000100ff */
[--C-:B------:R-:W-:Y:S02]  /*0470*/  PRMT R5, RZ, 0x5410, R6.reuse ;  /* 0x00005410ff057816 */ /* 0x100fe40000000006 */
[----:B------:R-:W-:Y:S01]  /*0480*/  PRMT R6, RZ, 0x7610, R6 ;  /* 0x00007610ff067816 */ /* 0x000fe20000000006 */
[----:B------:R-:W-:Y:S02]  /*0490*/  FFMA.FTZ R8, R91, R28, R8 ;  /* 0x0000001c5b087223 */ /* 0x000fe40000010008 */
[----:B------:R-:W-:Y:S01]  /*04a0*/  FFMA.FTZ R4, R96, R5, R4 ;  /* 0x0000000560047223 */ /* 0x000fe20000010004 */
[----:B------:R-:W-:-:S03]  /*04b0*/  PRMT R5, RZ, 0x5410, R29 ;  /* 0x00005410ff057816 */ /* 0x000fc6000000001d */
        /* <DEDUP_REMOVED lines=11> */
[----:B------:R-:W-:Y:S02]  /*0570*/  PRMT R24, RZ, 0x7610, R24 ;  /* 0x00007610ff187816 */ /* 0x000fe40000000018 */
[----:B------:R-:W-:Y:S01]  /*0580*/  PRMT R30, RZ, 0x7610, R30 ;  /* 0x00007610ff1e7816 */ /* 0x000fe2000000001e */
[----:B------:R-:W-:Y:S02]  /*0590*/  FFMA.FTZ R28, R96, R5, R8 ;  /* 0x00000005601c7223 */ /* 0x000fe40000010008 */
[----:B------:R-:W-:Y:S01]  /*05a0*/  FFMA.FTZ R24, R91, R24, R29 ;  /* 0x000000185b187223 */ /* 0x000fe2000001001d */
[----:B------:R-:W-:Y:S01]  /*05b0*/  PRMT R29, RZ, 0x5410, R31 ;  /* 0x00005410ff1d7816 */ /* 0x000fe2000000001f */
[----:B------:R-:W-:Y:S01]  /*05c0*/  FFMA.FTZ R28, R89, R30, R28 ;  /* 0x0000001e591c7223 */ /* 0x000fe2000001001c */
[----:B------:R-:W4:Y:S03]  /*05d0*/  LDG.E.128 R4, [R116.64+0x1000] ;  /* 0x0010000474047981 */ /* 0x000f26000c1e1d00 */
[----:B------:R-:W-:Y:S01]  /*05e0*/  FFMA.FTZ R28, R88, R29, R28 ;  /* 0x0000001d581c7223 */ /* 0x000fe2000001001c */
[----:B------:R-:W-:Y:S01]  /*05f0*/  PRMT R29, RZ, 0x5410, R25 ;  /* 0x00005410ff1d7816 */ /* 0x000fe20000000019 */
[----:B------:R-:W5:Y:S04]  /*0600*/  LDG.E.128 R8, [R118.64+0x1000] ;  /* 0x0010000476087981 */ /* 0x000f68000c1e1d00 */
[----:B------:R-:W-:Y:S01]  /*0610*/  FFMA.FTZ R29, R90, R29, R24 ;  /* 0x0000001d5a1d7223 */ /* 0x000fe20000010018 */
[----:B------:R-:W-:-:S05]  /*0620*/  PRMT R24, RZ, 0x7610, R31 ;  /* 0x00007610ff187816 */ /* 0x000fca000000001f */
[----:B------:R-:W-:Y:S01]  /*0630*/  FFMA.FTZ R115, R101, R24, R28 ;  /* 0x0000001865737223 */ /* 0x000fe2000001001c */
[----:B------:R-:W-:Y:S02]  /*0640*/  PRMT R24, RZ, 0x7610, R25 ;  /* 0x00007610ff187816 */ /* 0x000fe40000000019 */
[--C-:B------:R-:W-:Y:S02]  /*0650*/  PRMT R25, RZ, 0x5410, R44.reuse ;  /* 0x00005410ff197816 */ /* 0x100fe4000000002c */
[----:B------:R-:W-:Y:S01]  /*0660*/  PRMT R44, RZ, 0x7610, R44 ;  /* 0x00007610ff2c7816 */ /* 0x000fe2000000002c */
[----:B------:R-:W-:Y:S02]  /*0670*/  FFMA.FTZ R24, R97, R24, R29 ;  /* 0x0000001861187223 */ /* 0x000fe4000001001d */
[----:B------:R-:W-:Y:S01]  /*0680*/  FFMA.FTZ R28, R98, R25, RZ ;  /* 0x00000019621c7223 */ /* 0x000fe200000100ff */
[--C-:B------:R-:W-:Y:S02]  /*0690*/  PRMT R25, RZ, 0x5410, R26.reuse ;  /* 0x00005410ff197816 */ /* 0x100fe4000000001a */
[----:B------:R-:W-:Y:S01]  /*06a0*/  PRMT R26, RZ, 0x7610, R26 ;  /* 0x00007610ff1a7816 */ /* 0x000fe2000000001a */
[----:B------:R-:W-:-:S02]  /*06b0*/  FFMA.FTZ R28, R91, R44, R28 ;  /* 0x0000002c5b1c7223 */ /* 0x000fc4000001001c */
[----:B------:R-:W-:Y:S01]  /*06c0*/  FFMA.FTZ R24, R96, R25, R24 ;  /* 0x0000001960187223 */ /* 0x000fe20000010018 */
        /* <DEDUP_REMOVED lines=19> */
[----:B------:R-:W2:Y:S03]  /*0800*/  LDG.E.128 R24, [R116.64+0x8000] ;  /* 0x0080000474187981 */ /* 0x000ea6000c1e1d00 */
        /* <DEDUP_REMOVED lines=29> */
[----:B------:R-:W-:Y:S01]  /*09e0*/  FFMA.FTZ R41, R96, R41, R42 ;  /* 0x0000002960297223 */ /* 0x000fe2000001002a */
[----:B------:R-:W-:Y:S01]  /*09f0*/  PRMT R85, RZ, 0x5410, R87 ;  /* 0x00005410ff557816 */ /* 0x000fe20000000057 */
[----:B------:R-:W-:Y:S02]  /*0a00*/  FFMA.FTZ R80, R91, R80, R84 ;  /* 0x000000505b507223 */ /* 0x000fe40000010054 */
[----:B------:R-:W-:-:S02]  /*0a10*/  FFMA.FTZ R86, R89, R86, R41 ;  /* 0x0000005659567223 */ /* 0x000fc40000010029 */
[----:B------:R-:W-:Y:S01]  /*0a20*/  FFMA.FTZ R93, R90, R93, R80 ;  /* 0x0000005d5a5d7223 */ /* 0x000fe20000010050 */
[----:B------:R-:W-:Y:S01]  /*0a30*/  PRMT R80, RZ, 0x7610, R87 ;  /* 0x00007610ff507816 */ /* 0x000fe20000000057 */
[----:B------:R-:W-:Y:S01]  /*0a40*/  FFMA.FTZ R85, R88, R85, R86 ;  /* 0x0000005558557223 */ /* 0x000fe20000010056 */
[----:B------:R-:W3:Y:S03]  /*0a50*/  LDG.E.128 R40, [R116.64+0xf000] ;  /* 0x00f0000474287981 */ /* 0x000ee6000c1e1d00 */
[----:B------:R-:W-:Y:S01]  /*0a60*/  FFMA.FTZ R107, R101, R80, R85 ;  /* 0x00000050656b7223 */ /* 0x000fe20000010055 */
[----:B------:R-:W-:Y:S02]  /*0a70*/  PRMT R80, RZ, 0x7610, R81 ;  /* 0x00007610ff507816 */ /* 0x000fe40000000051 */
[--C-:B------:R-:W-:Y:S02]  /*0a80*/  PRMT R81, RZ, 0x5410, R16.reuse ;  /* 0x00005410ff517816 */ /* 0x100fe40000000010 */
[----:B------:R-:W-:Y:S01]  /*0a90*/  PRMT R16, RZ, 0x7610, R16 ;  /* 0x00007610ff107816 */ /* 0x000fe20000000010 */
[----:B------:R-:W-:-:S02]  /*0aa0*/  FFMA.FTZ R80, R97, R80, R93 ;  /* 0x0000005061507223 */ /* 0x000fc4000001005d */
[----:B------:R-:W-:Y:S01]  /*0ab0*/  FFMA.FTZ R84, R98, R81, RZ ;  /* 0x0000005162547223 */ /* 0x000fe200000100ff */
[--C-:B------:R-:W-:Y:S01]  /*0ac0*/  PRMT R81, RZ, 0x5410, R82.reuse ;  /* 0x00005410ff517816 */ /* 0x100fe20000000052 */
[----:B------:R-:W3:Y:S01]  /*0ad0*/  LDG.E.128 R92, [R116.64+0x12800] ;  /* 0x01280004745c7981 */ /* 0x000ee2000c1e1d00 */
[----:B------:R-:W-:Y:S01]  /*0ae0*/  PRMT R82, RZ, 0x7610, R82 ;  /* 0x00007610ff527816 */ /* 0x000fe20000000052 */
[----:B------:R-:W-:Y:S02]  /*0af0*/  FFMA.FTZ R16, R91, R16, R84 ;  /* 0x000000105b107223 */ /* 0x000fe40000010054 */
        /* <DEDUP_REMOVED lines=12> */
[----:B------:R-:W-:Y:S02]  /*0bc0*/  FFMA.FTZ R17, R96, R17, R82 ;  /* 0x0000001160117223 */ /* 0x000fe40000010052 */
[----:B------:R-:W-:Y:S01]  /*0bd0*/  FFMA.FTZ R98, R98, R81, RZ ;  /* 0x0000005162627223 */ /* 0x000fe200000100ff */
        /* <DEDUP_REMOVED lines=14> */
[----:B------:R-:W-:Y:S02]  /*0cc0*/  PRMT R15, RZ, 0x5410, R52 ;  /* 0x00005410ff0f7816 */ /* 0x000fe40000000034 */
        /* <DEDUP_REMOVED lines=24> */
[----:B------:R-:W5:Y:S02]  /*0e50*/  LDG.E.128 R16, [R116.64+0x19800] ;  /* 0x0198000474107981 */ /* 0x000f64000c1e1d00 */
        /* <DEDUP_REMOVED lines=54> */
[----:B------:R-:W5:Y:S02]  /*11c0*/  LDG.E.128 R56, [R116.64+0x5000] ;  /* 0x0050000474387981 */ /* 0x000f64000c1e1d00 */
        /* <DEDUP_REMOVED lines=32> */
[----:B------:R-:W-:Y:S01]  /*13d0*/  PRMT R55, RZ, 0x7610, R55 ;  /* 0x00007610ff377816 */ /* 0x000fe20000000037 */
[----:B------:R-:W-:Y:S02]  /*13e0*/  FFMA.FTZ R52, R85, R52, R54 ;  /* 0x0000003455347223 */ /* 0x000fe40000010036 */
[----:B------:R-:W-:Y:S01]  /*13f0*/  FFMA.FTZ R105, R99, R72, R105 ;  /* 0x0000004863697223 */ /* 0x000fe20000010069 */
[----:B------:R-:W-:Y:S01]  /*1400*/  PRMT R72, RZ, 0x5410, R73 ;  /* 0x00005410ff487816 */ /* 0x000fe20000000049 */
[----:B------:R-:W-:Y:S02]  /*1410*/  FFMA.FTZ R102, R106, R55, R52 ;  /* 0x000000376a667223 */ /* 0x000fe40000010034 */
[----:B------:R-:W5:Y:S02]  /*1420*/  LDG.E.128 R52, [R116.64+0x20800] ;  /* 0x0208000474347981 */ /* 0x000f64000c1e1d00 */
[----:B------:R-:W-:Y:S01]  /*1430*/  FFMA.FTZ R105, R91, R72, R105 ;  /* 0x000000485b697223 */ /* 0x000fe20000010069 */
[----:B--2---:R-:W-:-:S02]  /*1440*/  PRMT R72, RZ, 0x5410, R60 ;  /* 0x00005410ff487816 */ /* 0x004fc4000000003c */
        /* <DEDUP_REMOVED lines=9> */
[--C-:B------:R-:W-:Y:S01]  /*14e0*/  PRMT R72, RZ, 0x5410, R61.reuse ;  /* 0x00005410ff487816 */ /* 0x100fe2000000003d */
[----:B------:R-:W-:Y:S02]  /*14f0*/  FFMA.FTZ R90, R106, R39, R36 ;  /* 0x000000276a5a7223 */ /* 0x000fe40000010024 */
[----:B------:R-:W2:Y:S01]  /*1500*/  LDG.E.128 R36, [R118.64+0x1800] ;  /* 0x0018000476247981 */ /* 0x000ea2000c1e1d00 */
        /* <DEDUP_REMOVED lines=8> */
[--C-:B---3--:R-:W-:Y:S02]  /*1590*/  PRMT R60, RZ, 0x5410, R32.reuse ;  /* 0x00005410ff3c7816 */ /* 0x108fe40000000020 */
[----:B------:R-:W-:-:S03]  /*15a0*/  PRMT R32, RZ, 0x7610, R32 ;  /* 0x00007610ff207816 */ /* 0x000fc60000000020 */
[----:B------:R-:W-:-:S04]  /*15b0*/  FFMA.FTZ R101, R96, R60, R101 ;  /* 0x0000003c60657223 */ /* 0x000fc80000010065 */
[----:B------:R-:W-:Y:S01]  /*15c0*/  FFMA.FTZ R101, R99, R32, R101 ;  /* 0x0000002063657223 */ /* 0x000fe20000010065 */
[----:B------:R-:W-:-:S05]  /*15d0*/  PRMT R32, RZ, 0x5410, R33 ;  /* 0x00005410ff207816 */ /* 0x000fca0000000021 */
[----:B------:R-:W-:Y:S01]  /*15e0*/  FFMA.FTZ R101, R91, R32, R101 ;  /* 0x000000205b657223 */ /* 0x000fe20000010065 */
[----:B------:R-:W-:Y:S02]  /*15f0*/  PRMT R32, RZ, 0x7610, R33 ;  /* 0x00007610ff207816 */ /* 0x000fe40000000021 */
[----:B------:R-:W-:Y:S02]  /*1600*/  PRMT R50, RZ, 0x5410, R66 ;  /* 0x00005410ff327816 */ /* 0x000fe40000000042 */
[----:B----4-:R-:W-:Y:S01]  /*1610*/  PRMT R33, RZ, 0x5410, R4 ;  /* 0x00005410ff217816 */ /* 0x010fe20000000004 */
[----:B------:R-:W-:Y:S01]  /*1620*/  FFMA.FTZ R32, R97, R32, R101 ;  /* 0x0000002061207223 */ /* 0x000fe20000010065 */
        /* <DEDUP_REMOVED lines=12> */
[----:B------:R-:W-:Y:S01]  /*16f0*/  PRMT R22, RZ, 0x5410, R78 ;  /* 0x00005410ff167816 */ /* 0x000fe2000000004e */
[----:B------:R-:W3:Y:S01]  /*1700*/  LDG.E.128 R48, [R116.64+0x8800] ;  /* 0x0088000474307981 */ /* 0x000ee2000c1e1d00 */
[----:B------:R-:W-:Y:S01]  /*1710*/  PRMT R72, RZ, 0x5410, R62 ;  /* 0x00005410ff487816 */ /* 0x000fe2000000003e */
[----:B------:R-:W-:Y:S01]  /*1720*/  FFMA.FTZ R33, R102, R33, R4 ;  /* 0x0000002166217223 */ /* 0x000fe20000010004 */
[----:B------:R-:W-:Y:S02]  /*1730*/  PRMT R108, RZ, 0x5410, R34 ;  /* 0x00005410ff6c7816 */ /* 0x000fe40000000022 */
[----:B------:R-:W-:-:S02]  /*1740*/  PRMT R4, RZ, 0x7610, R5 ;  /* 0x00007610ff047816 */ /* 0x000fc40000000005 */
[----:B------:R-:W-:Y:S01]  /*1750*/  PRMT R91, RZ, 0x7610, R9 ;  /* 0x00007610ff5b7816 */ /* 0x000fe20000000009 */
        /* <DEDUP_REMOVED lines=16> */
[----:B------:R-:W4:Y:S02]  /*1860*/  LDG.E.128 R72, [R116.64+0x16800] ;  /* 0x0168000474487981 */ /* 0x000f24000c1e1d00 */
[----:B------:R-:W-:Y:S01]  /*1870*/  FFMA.FTZ R6, R87, R6, R4 ;  /* 0x0000000657067223 */ /* 0x000fe20000010004 */
[----:B------:R-:W-:-:S02]  /*1880*/  PRMT R4, RZ, 0x5410, R28 ;  /* 0x00005410ff047816 */ /* 0x000fc4000000001c */
[----:B------:R-:W-:Y:S02]  /*1890*/  PRMT R60, RZ, 0x5410, R63 ;  /* 0x00005410ff3c7816 */ /* 0x000fe4000000003f */
        /* <DEDUP_REMOVED lines=13> */
[----:B------:R-:W5:Y:S01]  /*1970*/  LDG.E.128 R20, [R116.64+0xf800] ;  /* 0x00f8000474147981 */ /* 0x000f62000c1e1d00 */
[----:B------:R-:W-:-:S02]  /*1980*/  FFMA.FTZ R84, R106, R79, R84 ;  /* 0x0000004f6a547223 */ /* 0x000fc40000010054 */
[C---:B------:R-:W-:Y:S01]  /*1990*/  FFMA.FTZ R96, R106.reuse, R63, R60 ;  /* 0x0000003f6a607223 */ /* 0x040fe2000001003c */
[----:B------:R-:W4:Y:S01]  /*19a0*/  LDG.E.128 R64, [R116.64+0xc000] ;  /* 0x00c0000474407981 */ /* 0x000f22000c1e1d00 */
[----:B------:R-:W-:Y:S02]  /*19b0*/  FFMA.FTZ R106, R106, R35, R32 ;  /* 0x000000236a6a7223 */ /* 0x000fe40000010020 */
        /* <DEDUP_REMOVED lines=98> */
[----:B------:R-:W-:Y:S02]  /*1fe0*/  FFMA.FTZ R80, R87, R82, R80 ;  /* 0x0000005257507223 */ /* 0x000fe40000010050 */
[----:B------:R-:W-:Y:S01]  /*1ff0*/  FFMA.FTZ R82, R103, R16, R81 ;  /* 0x0000001067527223 */ /* 0x000fe20000010051 */
[----:B------:R-:W-:Y:S02]  /*2000*/  PRMT R16, RZ, 0x5410, R83 ;  /* 0x00005410ff107816 */ /* 0x000fe40000000053 */
[----:B------:R-:W-:Y:S02]  /*2010*/  PRMT R81, RZ, 0x5410, R17 ;  /* 0x00005410ff517816 */ /* 0x000fe40000000011 */
[----:B------:R-:W-:Y:S01]  /*2020*/  PRMT R83, RZ, 0x7610, R83 ;  /* 0x00007610ff537816 */ /* 0x000fe20000000053 */
[----:B------:R-:W-:Y:S02]  /*2030*/  FFMA.FTZ R16, R85, R16, R80 ;  /* 0x0000001055107223 */ /* 0x000fe40000010050 */
        /* <DEDUP_REMOVED lines=12> */
[----:B------:R-:W5:Y:S02]  /*2100*/  LDG.E.128 R96, [R116.64+0x13800] ;  /* 0x0138000474607981 */ /* 0x000f64000c1e1d00 */
        /* <DEDUP_REMOVED lines=18> */
[----:B--2---:R-:W-:Y:S01]  /*2230*/  PRMT R105, RZ, 0x5410, R36 ;  /* 0x00005410ff697816 */ /* 0x004fe20000000024 */
[----:B------:R-:W-:Y:S01]  /*2240*/  FFMA.FTZ R14, R87, R14, R12 ;  /* 0x0000000e570e7223 */ /* 0x000fe2000001000c */
[----:B------:R-:W-:Y:S01]  /*2250*/  PRMT R12, RZ, 0x5410, R15 ;  /* 0x00005410ff0c7816 */ /* 0x000fe2000000000f */
[----:B------:R-:W-:Y:S01]  /*2260*/  FFMA.FTZ R52, R103, R52, R13 ;  /* 0x0000003467347223 */ /* 0x000fe2000001000d */
[----:B------:R-:W-:Y:S01]  /*2270*/  PRMT R13, RZ, 0x5410, R53 ;  /* 0x00005410ff0d7816 */ /* 0x000fe20000000035 */
[----:B------:R-:W2:Y:S01]  /*2280*/  LDG.E.128 R16, [R116.64+0x17000] ;  /* 0x0170000474107981 */ /* 0x000ea2000c1e1d00 */
[----:B------:R-:W-:Y:S01]  /*2290*/  PRMT R15, RZ, 0x7610, R15 ;  /* 0x00007610ff0f7816 */ /* 0x000fe2000000000f */
[----:B------:R-:W-:-:S02]  /*22a0*/  FFMA.FTZ R12, R85, R12, R14 ;  /* 0x0000000c550c7223 */ /* 0x000fc4000001000e */
        /* <DEDUP_REMOVED lines=27> */
[----:B------:R-:W-:Y:S01]  /*2460*/  PRMT R36, RZ, 0x5410, R70 ;  /* 0x00005410ff247816 */ /* 0x000fe20000000046 */
[----:B------:R-:W2:Y:S04]  /*2470*/  LDG.E.128 R92, [R116.64+0x10000] ;  /* 0x01000004745c7981 */ /* 0x000ea8000c1e1d00 */
[----:B------:R-:W-:Y:S01]  /*2480*/  FFMA.FTZ R36, R55, R36, R37 ;  /* 0x0000002437247223 */ /* 0x000fe20000010025 */
[----:B------:R-:W-:-:S02]  /*2490*/  PRMT R37, RZ, 0x5410, R56 ;  /* 0x00005410ff257816 */ /* 0x000fc40000000038 */
[----:B------:R-:W-:-:S03]  /*24a0*/  PRMT R56, RZ, 0x7610, R56 ;  /* 0x00007610ff387816 */ /* 0x000fc60000000038 */
[----:B------:R-:W-:Y:S01]  /*24b0*/  FFMA.FTZ R37, R105, R37, R88 ;  /* 0x0000002569257223 */ /* 0x000fe20000010058 */
[----:B------:R-:W-:Y:S01]  /*24c0*/  PRMT R52, RZ, 0x5410, R57 ;  /* 0x00005410ff347816 */ /* 0x000fe20000000039 */
[----:B------:R-:W2:Y:S01]  /*24d0*/  LDG.E.128 R88, [R116.64+0x1e000] ;  /* 0x01e0000474587981 */ /* 0x000ea2000c1e1d00 */
        /* <DEDUP_REMOVED lines=18> */
[----:B---3--:R-:W-:-:S02]  /*2600*/  PRMT R56, RZ, 0x5410, R48 ;  /* 0x00005410ff387816 */ /* 0x008fc40000000030 */
        /* <DEDUP_REMOVED lines=8> */
[----:B------:R-:W-:-:S05]  /*2690*/  PRMT R48, RZ, 0x7610, R49 ;  /* 0x00007610ff307816 */ /* 0x000fca0000000031 */
[----:B------:R-:W-:Y:S01]  /*26a0*/  FFMA.FTZ R56, R103, R48, R56 ;  /* 0x0000003067387223 */ /* 0x000fe20000010038 */
[----:B----4-:R-:W-:-:S05]  /*26b0*/  PRMT R48, RZ, 0x5410, R64 ;  /* 0x00005410ff307816 */ /* 0x010fca0000000040 */
        /* <DEDUP_REMOVED lines=12> */
[----:B-----5:R-:W-:Y:S02]  /*2780*/  PRMT R65, RZ, 0x5410, R20 ;  /* 0x00005410ff417816 */ /* 0x020fe40000000014 */
[----:B------:R-:W-:Y:S01]  /*2790*/  PRMT R56, RZ, 0x5410, R66 ;  /* 0x00005410ff387816 */ /* 0x000fe20000000042 */
[----:B------:R-:W-:Y:S01]  /*27a0*/  FFMA.FTZ R64, R103, R50, R64 ;  /* 0x0000003267407223 */ /* 0x000fe20000010040 */
        /* <DEDUP_REMOVED lines=57> */
[--C-:B------:R-:W-:Y:S01]  /*2b40*/  PRMT R60, RZ, 0x5410, R75.reuse ;  /* 0x00005410ff3c7816 */ /* 0x100fe2000000004b */
[----:B------:R-:W-:Y:S01]  /*2b50*/  FFMA.FTZ R72, R101, R74, R72 ;  /* 0x0000004a65487223 */ /* 0x000fe20000010048 */
[----:B------:R-:W-:Y:S01]  /*2b60*/  PRMT R75, RZ, 0x7610, R75 ;  /* 0x00007610ff4b7816 */ /* 0x000fe2000000004b */
[----:B------:R-:W4:Y:S02]  /*2b70*/  LDG.E.128 R48, [R116.64+0x2800] ;  /* 0x0028000474307981 */ /* 0x000f24000c1e1d00 */
[----:B------:R-:W-:Y:S01]  /*2b80*/  FFMA.FTZ R60, R53, R60, R72 ;  /* 0x0000003c353c7223 */ /* 0x000fe20000010048 */
[----:B------:R-:W-:Y:S01]  /*2b90*/  PRMT R72, RZ, 0x7610, R61 ;  /* 0x00007610ff487816 */ /* 0x000fe2000000003d */
[----:B------:R-:W5:Y:S01]  /*2ba0*/  LDG.E.128 R76, [R116.64+0x17800] ;  /* 0x01780004744c7981 */ /* 0x000f62000c1e1d00 */
        /* <DEDUP_REMOVED lines=14> */
[----:B------:R-:W3:Y:S01]  /*2c90*/  LDG.E.128 R20, [R116.64+0x9800] ;  /* 0x0098000474147981 */ /* 0x000ee2000c1e1d00 */
[----:B------:R-:W-:Y:S01]  /*2ca0*/  FFMA.FTZ R8, R53, R8, R60 ;  /* 0x0000000835087223 */ /* 0x000fe2000001003c */
[----:B------:R-:W-:-:S02]  /*2cb0*/  PRMT R60, RZ, 0x5410, R9 ;  /* 0x00005410ff3c7816 */ /* 0x000fc40000000009 */
[----:B------:R-:W3:Y:S01]  /*2cc0*/  LDG.E.128 R56, [R116.64+0x6000] ;  /* 0x0060000474387981 */ /* 0x000ee2000c1e1d00 */
[----:B------:R-:W-:Y:S01]  /*2cd0*/  FFMA.FTZ R102, R54, R63, R8 ;  /* 0x0000003f36667223 */ /* 0x000fe20000010008 */
[----:B------:R-:W-:Y:S01]  /*2ce0*/  PRMT R8, RZ, 0x7610, R9 ;  /* 0x00007610ff087816 */ /* 0x000fe20000000009 */
[----:B------:R-:W-:Y:S01]  /*2cf0*/  FFMA.FTZ R60, R107, R60, R61 ;  /* 0x0000003c6b3c7223 */ /* 0x000fe2000001003d */
[----:B------:R-:W4:Y:S03]  /*2d00*/  LDG.E.128 R80, [R116.64+0x14000] ;  /* 0x0140000474507981 */ /* 0x000f26000c1e1d00 */
        /* <DEDUP_REMOVED lines=22> */
[----:B------:R-:W-:Y:S01]  /*2e70*/  FFMA.FTZ R8, R103, R8, R114 ;  /* 0x0000000867087223 */ /* 0x000fe20000010072 */
[----:B------:R-:W-:-:S03]  /*2e80*/  PRMT R6, RZ, 0x7610, R6 ;  /* 0x00007610ff067816 */ /* 0x000fc60000000006 */
[----:B------:R-:W-:Y:S01]  /*2e90*/  FFMA.FTZ R8, R55, R4, R8 ;  /* 0x0000000437087223 */ /* 0x000fe20000010008 */
[--C-:B------:R-:W-:Y:S02]  /*2ea0*/  PRMT R4, RZ, 0x5410, R7.reuse ;  /* 0x00005410ff047816 */ /* 0x100fe40000000007 */
        /* <DEDUP_REMOVED lines=31> */
[--C-:B------:R-:W-:Y:S01]  /*30a0*/  PRMT R29, RZ, 0x5410, R31.reuse ;  /* 0x00005410ff1d7816 */ /* 0x100fe2000000001f */
        /* <DEDUP_REMOVED lines=20> */
[--C-:B------:R-:W-:Y:S01]  /*31f0*/  PRMT R27, RZ, 0x5410, R45.reuse ;  /* 0x00005410ff1b7816 */ /* 0x100fe2000000002d */
        /* <DEDUP_REMOVED lines=9> */
[----:B------:R-:W-:-:S03]  /*3290*/  PRMT R46, RZ, 0x7610, R46 ;  /* 0x00007610ff2e7816 */ /* 0x000fc6000000002e */
[C---:B------:R-:W-:Y:S02]  /*32a0*/  FFMA.FTZ R44, R6.reuse, R25, R24 ;  /* 0x00000019062c7223 */ /* 0x040fe40000010018 */
        /* <DEDUP_REMOVED lines=10> */
[----:B--2---:R-:W-:Y:S01]  /*3350*/  PRMT R40, RZ, 0x5410, R92 ;  /* 0x00005410ff287816 */ /* 0x004fe2000000005c */
        /* <DEDUP_REMOVED lines=20> */
[----:B------:R-:W2:Y:S01]  /*34a0*/  LDG.E.128 R40, [R116.64+0xd800] ;  /* 0x00d8000474287981 */ /* 0x000ea2000c1e1d00 */
        /* <DEDUP_REMOVED lines=25> */
[--C-:B------:R-:W-:Y:S01]  /*3640*/  PRMT R93, RZ, 0x5410, R17.reuse ;  /* 0x00005410ff5d7816 */ /* 0x100fe20000000011 */
[----:B------:R-:W-:Y:S01]  /*3650*/  FFMA.FTZ R12, R101, R12, R92 ;  /* 0x0000000c650c7223 */ /* 0x000fe2000001005c */
[----:B------:R-:W2:Y:S03]  /*3660*/  LDG.E.128 R96, [R116.64+0x11000] ;  /* 0x0110000474607981 */ /* 0x000ea6000c1e1d00 */
[C---:B------:R-:W-:Y:S01]  /*3670*/  FFMA.FTZ R109, R4.reuse, R109, R12 ;  /* 0x0000006d046d7223 */ /* 0x040fe2000001000c */
[----:B------:R-:W-:Y:S01]  /*3680*/  PRMT R12, RZ, 0x7610, R17 ;  /* 0x00007610ff0c7816 */ /* 0x000fe20000000011 */
[----:B------:R-:W-:Y:S01]  /*3690*/  FFMA.FTZ R16, R4, R93, R16 ;  /* 0x0000005d04107223 */ /* 0x000fe20000010010 */
[----:B------:R-:W-:Y:S01]  /*36a0*/  PRMT R102, RZ, 0x7610, R19 ;  /* 0x00007610ff667816 */ /* 0x000fe20000000013 */
[----:B------:R-:W2:Y:S02]  /*36b0*/  LDG.E.128 R92, [R116.64+0x14800] ;  /* 0x01480004745c7981 */ /* 0x000ea4000c1e1d00 */
[----:B------:R-:W-:Y:S01]  /*36c0*/  FFMA.FTZ R12, R5, R12, R16 ;  /* 0x0000000c050c7223 */ /* 0x000fe20000010010 */
[----:B------:R-:W-:-:S02]  /*36d0*/  PRMT R16, RZ, 0x7610, R13 ;  /* 0x00007610ff107816 */ /* 0x000fc4000000000d */
[----:B------:R-:W-:-:S03]  /*36e0*/  PRMT R13, RZ, 0x5410, R18 ;  /* 0x00005410ff0d7816 */ /* 0x000fc60000000012 */
[----:B------:R-:W-:Y:S02]  /*36f0*/  FFMA.FTZ R16, R5, R16, R109 ;  /* 0x0000001005107223 */ /* 0x000fe4000001006d */
        /* <DEDUP_REMOVED lines=8> */
[----:B---3--:R-:W-:-:S03]  /*3780*/  PRMT R110, RZ, 0x5410, R56 ;  /* 0x00005410ff6e7816 */ /* 0x008fc60000000038 */
[----:B------:R-:W-:Y:S01]  /*3790*/  FFMA.FTZ R12, R8, R13, R12 ;  /* 0x0000000d080c7223 */ /* 0x000fe2000001000c */
[----:B------:R-:W-:Y:S01]  /*37a0*/  PRMT R108, RZ, 0x7610, R15 ;  /* 0x00007610ff6c7816 */ /* 0x000fe2000000000f */
[----:B------:R-:W3:Y:S02]  /*37b0*/  LDG.E.128 R16, [R116.64+0x1b800] ;  /* 0x01b8000474107981 */ /* 0x000ee4000c1e1d00 */
        /* <DEDUP_REMOVED lines=24> */
[--C-:B------:R-:W-:Y:S01]  /*3940*/  PRMT R5, RZ, 0x5410, R91.reuse ;  /* 0x00005410ff057816 */ /* 0x100fe2000000005b */
[----:B------:R-:W-:Y:S01]  /*3950*/  FFMA.FTZ R4, R7, R90, R4 ;  /* 0x0000005a07047223 */ /* 0x000fe20000010004 */
[----:B------:R-:W-:-:S03]  /*3960*/  PRMT R36, RZ, 0x7610, R91 ;  /* 0x00007610ff247816 */ /* 0x000fc6000000005b */
[----:B------:R-:W-:Y:S01]  /*3970*/  FFMA.FTZ R4, R8, R5, R4 ;  /* 0x0000000508047223 */ /* 0x000fe20000010004 */
[----:B------:R-:W-:-:S03]  /*3980*/  PRMT R5, RZ, 0x5410, R39 ;  /* 0x00005410ff057816 */ /* 0x000fc60000000027 */
[----:B------:R-:W-:Y:S01]  /*3990*/  FFMA.FTZ R36, R9, R36, R4 ;  /* 0x0000002409247223 */ /* 0x000fe20000010004 */
[----:B------:R-:W-:Y:S02]  /*39a0*/  PRMT R4, RZ, 0x7610, R39 ;  /* 0x00007610ff047816 */ /* 0x000fe40000000027 */
[----:B------:R-:W-:Y:S02]  /*39b0*/  PRMT R39, RZ, 0x5410, R68 ;  /* 0x00005410ff277816 */ /* 0x000fe40000000044 */
[----:B----4-:R-:W-:Y:S02]  /*39c0*/  PRMT R90, RZ, 0x5410, R48 ;  /* 0x00005410ff5a7816 */ /* 0x010fe40000000030 */
[----:B------:R-:W-:Y:S02]  /*39d0*/  PRMT R68, RZ, 0x7610, R68 ;  /* 0x00007610ff447816 */ /* 0x000fe40000000044 */
        /* <DEDUP_REMOVED lines=19> */
[----:B------:R-:W-:-:S02]  /*3b10*/  PRMT R56, RZ, 0x5410, R58 ;  /* 0x00005410ff387816 */ /* 0x000fc4000000003a */
        /* <DEDUP_REMOVED lines=40> */
[C---:B------:R-:W-:Y:S01]  /*3da0*/  FFMA.FTZ R20, R89.reuse, R22, R20 ;  /* 0x0000001659147223 */ /* 0x040fe20000010014 */
[----:B------:R-:W-:Y:S01]  /*3db0*/  PRMT R51, RZ, 0x5410, R67 ;  /* 0x00005410ff337816 */ /* 0x000fe20000000043 */
[----:B------:R-:W-:Y:S02]  /*3dc0*/  FFMA.FTZ R50, R89, R66, R50 ;  /* 0x0000004259327223 */ /* 0x000fe40000010032 */
[C---:B------:R-:W-:Y:S01]  /*3dd0*/  FFMA.FTZ R21, R70.reuse, R21, R20 ;  /* 0x0000001546157223 */ /* 0x040fe20000010014 */
        /* <DEDUP_REMOVED lines=25> */
[C---:B------:R-:W-:Y:S02]  /*3f70*/  FFMA.FTZ R23, R69.reuse, R50, R23 ;  /* 0x0000003245177223 */ /* 0x040fe40000010017 */
        /* <DEDUP_REMOVED lines=11> */
[C---:B------:R-:W-:Y:S02]  /*4030*/  FFMA.FTZ R22, R71.reuse, R22, R23 ;  /* 0x0000001647167223 */ /* 0x040fe40000010017 */
[----:B------:R-:W-:Y:S01]  /*4040*/  FFMA.FTZ R23, R71, R50, R51 ;  /* 0x0000003247177223 */ /* 0x000fe20000010033 */
[----:B------:R-:W-:Y:S01]  /*4050*/  PRMT R51, RZ, 0x5410, R72 ;  /* 0x00005410ff337816 */ /* 0x000fe20000000048 */
[----:B------:R-:W-:Y:S01]  /*4060*/  FFMA.FTZ R108, R9, R108, R13 ;  /* 0x0000006c096c7223 */ /* 0x000fe2000001000d */
[----:B-----5:R-:W-:Y:S01]  /*4070*/  PRMT R50, RZ, 0x5410, R76 ;  /* 0x00005410ff327816 */ /* 0x020fe2000000004c */
[----:B------:R-:W4:Y:S02]  /*4080*/  LDG.E.128 R12, [R116.64+0x18000] ;  /* 0x01800004740c7981 */ /* 0x000f24000c1e1d00 */
[C---:B------:R-:W-:Y:S01]  /*4090*/  FFMA.FTZ R108, R39.reuse, R51, R108 ;  /* 0x00000033276c7223 */ /* 0x040fe2000001006c */
[----:B------:R-:W-:Y:S01]  /*40a0*/  PRMT R51, RZ, 0x7610, R76 ;  /* 0x00007610ff337816 */ /* 0x000fe2000000004c */
        /* <DEDUP_REMOVED lines=28> */
[----:B------:R-:W-:Y:S01]  /*4270*/  PRMT R56, RZ, 0x5410, R60 ;  /* 0x00005410ff387816 */ /* 0x000fe2000000003c */
[----:B------:R-:W-:Y:S02]  /*4280*/  FFMA.FTZ R37, R9, R4, R5 ;  /* 0x0000000409257223 */ /* 0x000fe40000010005 */
[----:B------:R-:W5:Y:S02]  /*4290*/  LDG.E.128 R4, [R116.64+0x1f000] ;  /* 0x01f0000474047981 */ /* 0x000f64000c1e1d00 */
[C---:B------:R-:W-:Y:S01]  /*42a0*/  FFMA.FTZ R36, R39.reuse, R56, R36 ;  /* 0x0000003827247223 */ /* 0x040fe20000010024 */
[----:B------:R-:W-:Y:S01]  /*42b0*/  PRMT R56, RZ, 0x5410, R52 ;  /* 0x00005410ff387816 */ /* 0x000fe20000000034 */
[----:B------:R-:W5:Y:S04]  /*42c0*/  LDG.E.128 R8, [R116.64+0x22800] ;  /* 0x0228000474087981 */ /* 0x000f68000c1e1d00 */
[----:B------:R-:W-:Y:S01]  /*42d0*/  FFMA.FTZ R56, R39, R56, R37 ;  /* 0x0000003827387223 */ /* 0x000fe20000010025 */
        /* <DEDUP_REMOVED lines=28> */
[----:B------:R-:W-:Y:S02]  /*44a0*/  PRMT R37, RZ, 0x5410, R32 ;  /* 0x00005410ff257816 */ /* 0x000fe40000000020 */
[----:B------:R-:W-:Y:S01]  /*44b0*/  PRMT R53, RZ, 0x5410, R24 ;  /* 0x00005410ff357816 */ /* 0x000fe20000000018 */
[----:B------:R-:W-:Y:S01]  /*44c0*/  FFMA.FTZ R71, R71, R38, R39 ;  /* 0x0000002647477223 */ /* 0x000fe20000010027 */
[----:B------:R-:W-:Y:S01]  /*44d0*/  PRMT R38, RZ, 0x7610, R32 ;  /* 0x00007610ff267816 */ /* 0x000fe20000000020 */
[C---:B------:R-:W-:Y:S01]  /*44e0*/  FFMA.FTZ R54, R37.reuse, R54, R49 ;  /* 0x0000003625367223 */ /* 0x040fe20000010031 */
        /* <DEDUP_REMOVED lines=35> */
[----:B--2---:R-:W-:-:S05]  /*4720*/  PRMT R26, RZ, 0x5410, R44 ;  /* 0x00005410ff1a7816 */ /* 0x004fca000000002c */
        /* <DEDUP_REMOVED lines=24> */
[----:B------:R-:W-:-:S03]  /*48b0*/  PRMT R21, RZ, 0x5410, R47 ;  /* 0x00005410ff157816 */ /* 0x000fc6000000002f */
[C---:B------:R-:W-:Y:S02]  /*48c0*/  FFMA.FTZ R27, R34.reuse, R27, R26 ;  /* 0x0000001b221b7223 */ /* 0x040fe4000001001a */
[----:B------:R-:W-:Y:S01]  /*48d0*/  FFMA.FTZ R21, R34, R21, R20 ;  /* 0x0000001522157223 */ /* 0x000fe20000010014 */
[----:B------:R-:W-:Y:S02]  /*48e0*/  PRMT R20, RZ, 0x7610, R47 ;  /* 0x00007610ff147816 */ /* 0x000fe4000000002f */
[----:B------:R-:W-:-:S03]  /*48f0*/  PRMT R26, RZ, 0x7610, R43 ;  /* 0x00007610ff1a7816 */ /* 0x000fc6000000002b */
[C---:B------:R-:W-:Y:S02]  /*4900*/  FFMA.FTZ R20, R35.reuse, R20, R21 ;  /* 0x0000001423147223 */ /* 0x040fe40000010015 */
        /* <DEDUP_REMOVED lines=29> */
[----:B----4-:R-:W-:Y:S02]  /*4ae0*/  PRMT R23, RZ, 0x5410, R12 ;  /* 0x00005410ff177816 */ /* 0x010fe4000000000c */
[----:B---3--:R-:W-:-:S03]  /*4af0*/  PRMT R28, RZ, 0x5410, R16 ;  /* 0x00005410ff1c7816 */ /* 0x008fc60000000010 */
[C---:B------:R-:W-:Y:S01]  /*4b00*/  FFMA.FTZ R50, R37.reuse, R23, R50 ;  /* 0x0000001725327223 */ /* 0x040fe20000010032 */
        /* <DEDUP_REMOVED lines=59> */
[----:B------:R-:W-:Y:S01]  /*4ec0*/  PRMT R6, RZ, 0x7610, R11 ;  /* 0x00007610ff067816 */ /* 0x000fe2000000000b */
[C---:B------:R-:W-:Y:S02]  /*4ed0*/  FFMA.FTZ R8, R34.reuse, R9, R8 ;  /* 0x0000000922087223 */ /* 0x040fe40000010008 */
        /* <DEDUP_REMOVED lines=132> */
[----:B0-----:R-:W-:-:S02]  /*5720*/  FADD.FTZ R36, RZ, R36 ;  /* 0x00000024ff247221 */ /* 0x001fc40000010000 */
[----:B-1----:R-:W-:Y:S02]  /*5730*/  FADD.FTZ R40, RZ, R40 ;  /* 0x00000028ff287221 */ /* 0x002fe40000010000 */
[----:B------:R-:W-:Y:S02]  /*5740*/  FADD.FTZ R37, R36, R37 ;  /* 0x0000002524257221 */ /* 0x000fe40000010000 */
[----:B--2---:R-:W-:Y:S02]  /*5750*/  FADD.FTZ R32, RZ, R32 ;  /* 0x00000020ff207221 */ /* 0x004fe40000010000 */
[----:B------:R-:W-:Y:S02]  /*5760*/  FADD.FTZ R41, R40, R41 ;  /* 0x0000002928297221 */ /* 0x000fe40000010000 */
[----:B---3--:R-:W-:Y:S02]  /*5770*/  FADD.FTZ R28, RZ, R28 ;  /* 0x0000001cff1c7221 */ /* 0x008fe40000010000 */
[----:B------:R-:W-:-:S02]  /*5780*/  FADD.FTZ R33, R32, R33 ;  /* 0x0000002120217221 */ /* 0x000fc40000010000 */
[----:B----4-:R-:W-:Y:S02]  /*5790*/  FADD.FTZ R24, RZ, R24 ;  /* 0x00000018ff187221 */ /* 0x010fe40000010000 */
[----:B------:R-:W-:Y:S02]  /*57a0*/  FADD.FTZ R29, R28, R29 ;  /* 0x0000001d1c1d7221 */ /* 0x000fe40000010000 */
[----:B-----5:R-:W-:Y:S02]  /*57b0*/  FADD.FTZ R20, RZ, R20 ;  /* 0x00000014ff147221 */ /* 0x020fe40000010000 */
[----:B------:R-:W-:Y:S02]  /*57c0*/  FADD.FTZ R25, R24, R25 ;  /* 0x0000001918197221 */ /* 0x000fe40000010000 */
[----:B------:R-:W-:Y:S02]  /*57d0*/  FADD.FTZ R8, RZ, R8 ;  /* 0x00000008ff087221 */ /* 0x000fe40000010000 */
[----:B------:R-:W-:-:S02]  /*57e0*/  FADD.FTZ R21, R20, R21 ;  /* 0x0000001514157221 */ /* 0x000fc40000010000 */
[----:B------:R-:W-:Y:S02]  /*57f0*/  FADD.FTZ R16, RZ, R16 ;  /* 0x00000010ff107221 */ /* 0x000fe40000010000 */
[----:B------:R-:W-:Y:S02]  /*5800*/  FADD.FTZ R9, R8, R9 ;  /* 0x0000000908097221 */ /* 0x000fe40000010000 */
[----:B------:R-:W-:Y:S02]  /*5810*/  FADD.FTZ R12, RZ, R12 ;  /* 0x0000000cff0c7221 */ /* 0x000fe40000010000 */
        /* <DEDUP_REMOVED lines=45> */
.L_x_6:
        /* <DEDUP_REMOVED lines=9> */
.L_x_38:


//--------------------- .text._Z30router_gemm_kernel_bf16_outputI13__nv_bfloat16Li128ELi8ELi9ELi384ELi7168EEvPS0_PKT_S4_ --------------------------
	.section	.text._Z30router_gemm_kernel_bf16_outputI13__nv_bfloat16Li128ELi8ELi9ELi384ELi7168EEvPS0_PKT_S4_,"ax",@progbits
	.sectioninfo	@"SHI_REGISTERS=122"
	.align	128
        .global         _Z30router_gemm_kernel_bf16_outputI13__nv_bfloat16Li128ELi8ELi9ELi384ELi7168EEvPS0_PKT_S4_
        .type           _Z30router_gemm_kernel_bf16_outputI13__nv_bfloat16Li128ELi8ELi9ELi384ELi7168EEvPS0_PKT_S4_,@function
        .size           _Z30router_gemm_kernel_bf16_outputI13__nv_bfloat16Li128ELi8ELi9ELi384ELi7168EEvPS0_PKT_S4_,(.L_x_39 - _Z30router_gemm_kernel_bf16_outputI13__nv_bfloat16Li128ELi8ELi9ELi384ELi7168EEvPS0_PKT_S4_)
        .other          _Z30router_gemm_kernel_bf16_outputI13__nv_bfloat16Li128ELi8ELi9ELi384ELi7168EEvPS0_PKT_S4_,@"STO_CUDA_ENTRY STV_DEFAULT"
_Z30router_gemm_kernel_bf16_outputI13__nv_bfloat16Li128ELi8ELi9ELi384ELi7168EEvPS0_PKT_S4_:
.text._Z30router_gemm_kernel_bf16_outputI13__nv_bfloat16Li128ELi8ELi9ELi384ELi7168EEvPS0_PKT_S4_:
        /* <DEDUP_REMOVED lines=39> */
[--C-:B------:R-:W-:Y:S01]  /*0270*/  PRMT R97, RZ, 0x5410, R21.reuse ;  /* 0x00005410ff617816 */ /* 0x100fe20000000015 */
[----:B------:R-:W-:Y:S01]  /*0280*/  FFMA.FTZ R52, R98, R41, R40 ;  /* 0x0000002962347223 */ /* 0x000fe20000010028 */
[----:B------:R-:W-:Y:S01]  /*0290*/  PRMT R95, RZ, 0x7610, R21 ;  /* 0x00007610ff5f7816 */ /* 0x000fe20000000015 */
[----:B------:R-:W2:Y:S02]  /*02a0*/  LDG.E.128 R40, [R114.64+0x1c800] ;  /* 0x01c8000472287981 */ /* 0x000ea4000c1e1d00 */
[----:B------:R-:W-:Y:S01]  /*02b0*/  FFMA.FTZ R52, R97, R20, R52 ;  /* 0x0000001461347223 */ /* 0x000fe20000010034 */
[----:B------:R-:W-:-:S02]  /*02c0*/  PRMT R20, RZ, 0x7610, R53 ;  /* 0x00007610ff147816 */ /* 0x000fc40000000035 */
[----:B------:R-:W-:-:S03]  /*02d0*/  PRMT R93, RZ, 0x5410, R22 ;  /* 0x00005410ff5d7816 */ /* 0x000fc60000000016 */
[----:B------:R-:W-:Y:S01]  /*02e0*/  FFMA.FTZ R53, R95, R20, R52 ;  /* 0x000000145f357223 */ /* 0x000fe20000010034 */
[----:B------:R-:W-:Y:S02]  /*02f0*/  PRMT R52, RZ, 0x5410, R54 ;  /* 0x00005410ff347816 */ /* 0x000fe40000000036 */
[----:B---3--:R-:W-:-:S03]  /*0300*/  PRMT R99, RZ, 0x5410, R32 ;  /* 0x00005410ff637816 */ /* 0x008fc60000000020 */
[----:B------:R-:W-:Y:S01]  /*0310*/  FFMA.FTZ R52, R93, R52, R53 ;  /* 0x000000345d347223 */ /* 0x000fe20000010035 */
[----:B------:R-:W-:Y:S01]  /*0320*/  PRMT R53, RZ, 0x7610, R32 ;  /* 0x00007610ff357816 */ /* 0x000fe20000000020 */
[----:B------:R-:W-:Y:S01]  /*0330*/  FFMA.FTZ R99, R96, R99, RZ ;  /* 0x0000006360637223 */ /* 0x000fe200000100ff */
        /* <DEDUP_REMOVED lines=14> */
[--C-:B------:R-:W-:Y:S01]  /*0420*/  PRMT R32, RZ, 0x5410, R34.reuse ;  /* 0x00005410ff207816 */ /* 0x100fe20000000022 */
[----:B------:R-:W-:Y:S01]  /*0430*/  FFMA.FTZ R52, R95, R52, R53 ;  /* 0x000000345f347223 */ /* 0x000fe20000010035 */
[----:B------:R-:W-:Y:S02]  /*0440*/  PRMT R34, RZ, 0x7610, R34 ;  /* 0x00007610ff227816 */ /* 0x000fe40000000022 */
[----:B-----5:R-:W-:Y:S01]  /*0450*/  PRMT R33, RZ, 0x5410, R48 ;  /* 0x00005410ff217816 */ /* 0x020fe20000000030 */
[----:B------:R-:W-:-:S04]  /*0460*/  FFMA.FTZ R32, R93, R32, R52 ;  /* 0x000000205d207223 */ /* 0x000fc80000010034 */
[----:B------:R-:W-:Y:S01]  /*0470*/  FFMA.FTZ R34, R83, R34, R32 ;  /* 0x0000002253227223 */ /* 0x000fe20000010020 */
[--C-:B------:R-:W-:Y:S01]  /*0480*/  PRMT R32, RZ, 0x5410, R35.reuse ;  /* 0x00005410ff207816 */ /* 0x100fe20000000023 */
[----:B------:R-:W-:Y:S01]  /*0490*/  FFMA.FTZ R52, R96, R33, RZ ;  /* 0x0000002160347223 */ /* 0x000fe200000100ff */
[----:B------:R-:W-:Y:S02]  /*04a0*/  PRMT R33, RZ, 0x7610, R48 ;  /* 0x00007610ff217816 */ /* 0x000fe40000000030 */
[----:B------:R-:W-:Y:S01]  /*04b0*/  PRMT R35, RZ, 0x7610, R35 ;  /* 0x00007610ff237816 */ /* 0x000fe20000000023 */
[----:B------:R-:W-:Y:S01]  /*04c0*/  FFMA.FTZ R32, R81, R32, R34 ;  /* 0x0000002051207223 */ /* 0x000fe20000010022 */
[--C-:B------:R-:W-:Y:S01]  /*04d0*/  PRMT R34, RZ, 0x5410, R49.reuse ;  /* 0x00005410ff227816 */ /* 0x100fe20000000031 */
[----:B------:R-:W-:Y:S02]  /*04e0*/  FFMA.FTZ R33, R98, R33, R52 ;  /* 0x0000002162217223 */ /* 0x000fe40000010034 */
        /* <DEDUP_REMOVED lines=11> */
[----:B------:R-:W-:Y:S01]  /*05a0*/  FFMA.FTZ R99, R96, R99, RZ ;  /* 0x0000006360637223 */ /* 0x000fe200000100ff */
[----:B------:R-:W-:-:S03]  /*05b0*/  PRMT R24, RZ, 0x5410, R25 ;  /* 0x00005410ff187816 */ /* 0x000fc60000000019 */
[----:B------:R-:W-:Y:S02]  /*05c0*/  FFMA.FTZ R49, R98, R49, R99 ;  /* 0x0000003162317223 */ /* 0x000fe40000010063 */
[----:B------:R-:W-:Y:S02]  /*05d0*/  FFMA.FTZ R48, R83, R50, R48 ;  /* 0x0000003253307223 */ /* 0x000fe40000010030 */
        /* <DEDUP_REMOVED lines=61> */
[----:B------:R-:W4:Y:S02]  /*09b0*/  LDG.E.128 R36, [R114.64+0x16000] ;  /* 0x0160000472247981 */ /* 0x000f24000c1e1d00 */
        /* <DEDUP_REMOVED lines=17> */
[----:B------:R-:W4:Y:S02]  /*0ad0*/  LDG.E.128 R60, [R114.64+0x19800] ;  /* 0x01980004723c7981 */ /* 0x000f24000c1e1d00 */
[----:B------:R-:W-:Y:S01]  /*0ae0*/  FFMA.FTZ R6, R83, R6, R4 ;  /* 0x0000000653067223 */ /* 0x000fe20000010004 */
[--C-:B------:R-:W-:Y:S01]  /*0af0*/  PRMT R4, RZ, 0x5410, R7.reuse ;  /* 0x00005410ff047816 */ /* 0x100fe20000000007 */
[----:B------:R-:W-:Y:S01]  /*0b00*/  FFMA.FTZ R96, R96, R5, RZ ;  /* 0x0000000560607223 */ /* 0x000fe200000100ff */
        /* <DEDUP_REMOVED lines=47> */
[--C-:B------:R-:W-:Y:S01]  /*0e00*/  PRMT R30, RZ, 0x5410, R89.reuse ;  /* 0x00005410ff1e7816 */ /* 0x100fe20000000059 */
        /* <DEDUP_REMOVED lines=8> */
[----:B------:R-:W4:Y:S01]  /*0e90*/  LDG.E.128 R28, [R114.64+0x5000] ;  /* 0x00500004721c7981 */ /* 0x000f22000c1e1d00 */
        /* <DEDUP_REMOVED lines=14> */
[----:B------:R-:W-:Y:S02]  /*0f80*/  FFMA.FTZ R84, R103, R84, R92 ;  /* 0x0000005467547223 */ /* 0x000fe4000001005c */
        /* <DEDUP_REMOVED lines=41> */
[----:B------:R-:W4:Y:S02]  /*1220*/  LDG.E.128 R16, [R114.64+0x13000] ;  /* 0x0130000472107981 */ /* 0x000f24000c1e1d00 */
        /* <DEDUP_REMOVED lines=32> */
[C---:B------:R-:W-:Y:S01]  /*1430*/  FFMA.FTZ R56, R77.reuse, R56, R57 ;  /* 0x000000384d387223 */ /* 0x040fe20000010039 */
[----:B--2---:R-:W-:Y:S01]  /*1440*/  PRMT R57, RZ, 0x5410, R40 ;  /* 0x00005410ff397816 */ /* 0x004fe20000000028 */
[----:B------:R-:W-:Y:S01]  /*1450*/  FFMA.FTZ R76, R77, R76, R90 ;  /* 0x0000004c4d4c7223 */ /* 0x000fe2000001005a */
[----:B------:R-:W-:Y:S01]  /*1460*/  PRMT R40, RZ, 0x7610, R40 ;  /* 0x00007610ff287816 */ /* 0x000fe20000000028 */
[----:B------:R0:W2:Y:S02]  /*1470*/  LDG.E.128 R64, [R116.64+0x2000] ;  /* 0x0020000474407981 */ /* 0x0000a4000c1e1d00 */
[----:B------:R-:W-:Y:S01]  /*1480*/  FFMA.FTZ R57, R103, R57, R108 ;  /* 0x0000003967397223 */ /* 0x000fe2000001006c */
[----:B------:R-:W-:Y:S01]  /*1490*/  PRMT R75, RZ, 0x7610, R75 ;  /* 0x00007610ff4b7816 */ /* 0x000fe2000000004b */
[----:B------:R-:W-:Y:S02]  /*14a0*/  FFMA.FTZ R72, R77, R72, R74 ;  /* 0x000000484d487223 */ /* 0x000fe4000001004a */
[----:B------:R-:W-:Y:S01]  /*14b0*/  FFMA.FTZ R57, R105, R40, R57 ;  /* 0x0000002869397223 */ /* 0x000fe20000010039 */
[----:B------:R-:W-:-:S02]  /*14c0*/  PRMT R40, RZ, 0x5410, R43 ;  /* 0x00005410ff287816 */ /* 0x000fc4000000002b */
[----:B------:R-:W-:Y:S02]  /*14d0*/  PRMT R105, RZ, 0x7610, R43 ;  /* 0x00007610ff697816 */ /* 0x000fe4000000002b */
[----:B------:R-:W-:Y:S02]  /*14e0*/  PRMT R59, RZ, 0x7610, R59 ;  /* 0x00007610ff3b7816 */ /* 0x000fe4000000003b */
[----:B---3--:R-:W-:Y:S02]  /*14f0*/  PRMT R43, RZ, 0x5410, R20 ;  /* 0x00005410ff2b7816 */ /* 0x008fe40000000014 */
        /* <DEDUP_REMOVED lines=33> */
[----:B-----5:R-:W-:Y:S01]  /*1710*/  PRMT R21, RZ, 0x5410, R32 ;  /* 0x00005410ff157816 */ /* 0x020fe20000000020 */
[----:B------:R-:W-:Y:S02]  /*1720*/  FFMA.FTZ R76, R112, R91, R76 ;  /* 0x0000005b704c7223 */ /* 0x000fe4000001004c */
[----:B------:R-:W-:Y:S01]  /*1730*/  FFMA.FTZ R68, R71, R68, R20 ;  /* 0x0000004447447223 */ /* 0x000fe20000010014 */
[----:B----4-:R-:W-:Y:S01]  /*1740*/  PRMT R20, RZ, 0x5410, R52 ;  /* 0x00005410ff147816 */ /* 0x010fe20000000034 */
        /* <DEDUP_REMOVED lines=14> */
[----:B------:R-:W-:Y:S02]  /*1830*/  PRMT R21, RZ, 0x5410, R54 ;  /* 0x00005410ff157816 */ /* 0x000fe40000000036 */
[----:B------:R-:W-:Y:S01]  /*1840*/  PRMT R12, RZ, 0x5410, R15 ;  /* 0x00005410ff0c7816 */ /* 0x000fe2000000000f */
[----:B------:R-:W-:Y:S02]  /*1850*/  FFMA.FTZ R22, R101, R22, R23 ;  /* 0x0000001665167223 */ /* 0x000fe40000010017 */
[C---:B------:R-:W-:Y:S01]  /*1860*/  FFMA.FTZ R20, R100.reuse, R21, R20 ;  /* 0x0000001564147223 */ /* 0x040fe20000010014 */
[----:B------:R-:W-:Y:S01]  /*1870*/  PRMT R21, RZ, 0x5410, R34 ;  /* 0x00005410ff157816 */ /* 0x000fe20000000022 */
[----:B------:R-:W-:Y:S01]  /*1880*/  FFMA.FTZ R110, R77, R12, R14 ;  /* 0x0000000c4d6e7223 */ /* 0x000fe2000001000e */
[----:B------:R-:W-:Y:S02]  /*1890*/  PRMT R85, RZ, 0x7610, R15 ;  /* 0x00007610ff557816 */ /* 0x000fe4000000000f */
[----:B------:R-:W5:Y:S01]  /*18a0*/  LDG.E.128 R12, [R114.64+0xf800] ;  /* 0x00f80004720c7981 */ /* 0x000f62000c1e1d00 */
        /* <DEDUP_REMOVED lines=15> */
[----:B------:R-:W2:Y:S01]  /*19a0*/  LDG.E.128 R20, [R114.64+0x9000] ;  /* 0x0090000472147981 */ /* 0x000ea2000c1e1d00 */
[----:B------:R-:W-:Y:S01]  /*19b0*/  FFMA.FTZ R70, R71, R70, R32 ;  /* 0x0000004647467223 */ /* 0x000fe20000010020 */
[----:B------:R-:W-:Y:S01]  /*19c0*/  PRMT R32, RZ, 0x5410, R48 ;  /* 0x00005410ff207816 */ /* 0x000fe20000000030 */
[C---:B------:R-:W-:Y:S01]  /*19d0*/  FFMA.FTZ R110, R73.reuse, R33, R110 ;  /* 0x00000021496e7223 */ /* 0x040fe2000001006e */
[----:B------:R-:W-:Y:S01]  /*19e0*/  PRMT R33, RZ, 0x7610, R48 ;  /* 0x00007610ff217816 */ /* 0x000fe20000000030 */
[----:B------:R-:W2:Y:S02]  /*19f0*/  LDG.E.128 R84, [R114.64+0x1a000] ;  /* 0x01a0000472547981 */ /* 0x000ea4000c1e1d00 */
[----:B------:R-:W-:-:S02]  /*1a00*/  FFMA.FTZ R32, R73, R32, R104 ;  /* 0x0000002049207223 */ /* 0x000fc40000010068 */
[----:B------:R-:W2:Y:S02]  /*1a10*/  LDG.E.128 R52, [R114.64+0xc800] ;  /* 0x00c8000472347981 */ /* 0x000ea4000c1e1d00 */
[----:B------:R-:W-:Y:S01]  /*1a20*/  FFMA.FTZ R32, R74, R33, R32 ;  /* 0x000000214a207223 */ /* 0x000fe20000010020 */
[----:B------:R-:W-:Y:S02]  /*1a30*/  PRMT R33, RZ, 0x7610, R24 ;  /* 0x00007610ff217816 */ /* 0x000fe40000000018 */
        /* <DEDUP_REMOVED lines=10> */
[C---:B------:R-:W-:Y:S01]  /*1ae0*/  FFMA.FTZ R24, R100.reuse, R25, R24 ;  /* 0x0000001964187223 */ /* 0x040fe20000010018 */
[--C-:B------:R-:W-:Y:S02]  /*1af0*/  PRMT R25, RZ, 0x5410, R26.reuse ;  /* 0x00005410ff197816 */ /* 0x100fe4000000001a */
        /* <DEDUP_REMOVED lines=10> */
[----:B------:R-:W3:Y:S02]  /*1ba0*/  LDG.E.128 R32, [R114.64+0x10000] ;  /* 0x0100000472207981 */ /* 0x000ee4000c1e1d00 */
[----:B------:R-:W-:-:S02]  /*1bb0*/  FFMA.FTZ R25, R69, R26, R25 ;  /* 0x0000001a45197223 */ /* 0x000fc40000010019 */
[----:B------:R-:W-:Y:S02]  /*1bc0*/  FFMA.FTZ R24, R69, R24, R50 ;  /* 0x0000001845187223 */ /* 0x000fe40000010032 */
        /* <DEDUP_REMOVED lines=11> */
[C---:B------:R-:W-:Y:S01]  /*1c80*/  FFMA.FTZ R25, R74.reuse, R25, R24 ;  /* 0x000000194a197223 */ /* 0x040fe20000010018 */
[----:B------:R-:W-:Y:S01]  /*1c90*/  PRMT R24, RZ, 0x5410, R45 ;  /* 0x00005410ff187816 */ /* 0x000fe2000000002d */
[----:B------:R-:W-:Y:S01]  /*1ca0*/  FFMA.FTZ R27, R74, R27, R106 ;  /* 0x0000001b4a1b7223 */ /* 0x000fe2000001006a */
[----:B------:R-:W3:Y:S03]  /*1cb0*/  LDG.E.128 R48, [R114.64+0x13800] ;  /* 0x0138000472307981 */ /* 0x000ee6000c1e1d00 */
[----:B------:R-:W-:Y:S01]  /*1cc0*/  FFMA.FTZ R25, R75, R24, R25 ;  /* 0x000000184b197223 */ /* 0x000fe20000010019 */
[----:B------:R-:W-:-:S05]  /*1cd0*/  PRMT R24, RZ, 0x5410, R37 ;  /* 0x00005410ff187816 */ /* 0x000fca0000000025 */
[----:B------:R-:W-:Y:S01]  /*1ce0*/  FFMA.FTZ R27, R75, R24, R27 ;  /* 0x000000184b1b7223 */ /* 0x000fe2000001001b */
[----:B------:R-:W-:-:S05]  /*1cf0*/  PRMT R24, RZ, 0x7610, R45 ;  /* 0x00007610ff187816 */ /* 0x000fca000000002d */
        /* <DEDUP_REMOVED lines=17> */
[----:B------:R-:W3:Y:S01]  /*1e10*/  LDG.E.128 R76, [R114.64+0x5800] ;  /* 0x00580004724c7981 */ /* 0x000ee2000c1e1d00 */
        /* <DEDUP_REMOVED lines=10> */
[----:B------:R-:W-:-:S02]  /*1ec0*/  PRMT R37, RZ, 0x7610, R4 ;  /* 0x00007610ff257816 */ /* 0x000fc40000000004 */
[----:B------:R-:W-:-:S03]  /*1ed0*/  PRMT R4, RZ, 0x5410, R61 ;  /* 0x00005410ff047816 */ /* 0x000fc6000000003d */
[----:B------:R-:W-:Y:S02]  /*1ee0*/  FFMA.FTZ R37, R74, R37, R112 ;  /* 0x000000254a257223 */ /* 0x000fe40000010070 */
[----:B------:R-:W-:Y:S01]  /*1ef0*/  FFMA.FTZ R36, R75, R4, R36 ;  /* 0x000000044b247223 */ /* 0x000fe20000010024 */
[----:B------:R-:W-:-:S05]  /*1f00*/  PRMT R4, RZ, 0x5410, R5 ;  /* 0x00005410ff047816 */ /* 0x000fca0000000005 */
[----:B------:R-:W-:Y:S01]  /*1f10*/  FFMA.FTZ R37, R75, R4, R37 ;  /* 0x000000044b257223 */ /* 0x000fe20000010025 */
[----:B------:R-:W-:-:S05]  /*1f20*/  PRMT R4, RZ, 0x7610, R61 ;  /* 0x00007610ff047816 */ /* 0x000fca000000003d */
[C---:B------:R-:W-:Y:S01]  /*1f30*/  FFMA.FTZ R4, R101.reuse, R4, R36 ;  /* 0x0000000465047223 */ /* 0x040fe20000010024 */
[----:B------:R-:W-:Y:S02]  /*1f40*/  PRMT R36, RZ, 0x7610, R5 ;  /* 0x00007610ff247816 */ /* 0x000fe40000000005 */
[--C-:B------:R-:W-:Y:S02]  /*1f50*/  PRMT R5, RZ, 0x5410, R62.reuse ;  /* 0x00005410ff057816 */ /* 0x100fe4000000003e */
[----:B------:R-:W-:Y:S01]  /*1f60*/  PRMT R62, RZ, 0x7610, R62 ;  /* 0x00007610ff3e7816 */ /* 0x000fe2000000003e */
[----:B------:R-:W-:Y:S02]  /*1f70*/  FFMA.FTZ R36, R101, R36, R37 ;  /* 0x0000002465247223 */ /* 0x000fe40000010025 */
[C---:B------:R-:W-:Y:S01]  /*1f80*/  FFMA.FTZ R4, R100.reuse, R5, R4 ;  /* 0x0000000564047223 */ /* 0x040fe20000010004 */
[--C-:B------:R-:W-:Y:S02]  /*1f90*/  PRMT R5, RZ, 0x5410, R6.reuse ;  /* 0x00005410ff057816 */ /* 0x100fe40000000006 */
[----:B------:R-:W-:Y:S01]  /*1fa0*/  PRMT R6, RZ, 0x7610, R6 ;  /* 0x00007610ff067816 */ /* 0x000fe20000000006 */
[C---:B------:R-:W-:Y:S01]  /*1fb0*/  FFMA.FTZ R62, R103.reuse, R62, R4 ;  /* 0x0000003e673e7223 */ /* 0x040fe20000010004 */
        /* <DEDUP_REMOVED lines=19> */
[----:B------:R-:W-:Y:S01]  /*20f0*/  FFMA.FTZ R60, R6, R61, R60 ;  /* 0x0000003d063c7223 */ /* 0x000fe2000001003c */
[----:B------:R-:W-:Y:S02]  /*2100*/  PRMT R61, RZ, 0x7610, R28 ;  /* 0x00007610ff3d7816 */ /* 0x000fe4000000001c */
[----:B------:R-:W-:-:S03]  /*2110*/  PRMT R28, RZ, 0x5410, R81 ;  /* 0x00005410ff1c7816 */ /* 0x000fc60000000051 */
[----:B------:R-:W-:Y:S02]  /*2120*/  FFMA.FTZ R61, R6, R61, R70 ;  /* 0x0000003d063d7223 */ /* 0x000fe40000010046 */
[C---:B------:R-:W-:Y:S01]  /*2130*/  FFMA.FTZ R28, R7.reuse, R28, R60 ;  /* 0x0000001c071c7223 */ /* 0x040fe2000001003c */
[----:B------:R-:W-:Y:S01]  /*2140*/  PRMT R60, RZ, 0x5410, R29 ;  /* 0x00005410ff3c7816 */ /* 0x000fe2000000001d */
[----:B------:R0:W3:Y:S01]  /*2150*/  LDG.E.128 R68, [R116.64+0x2800] ;  /* 0x0028000474447981 */ /* 0x0000e2000c1e1d00 */
        /* <DEDUP_REMOVED lines=9> */
[----:B------:R-:W3:Y:S01]  /*21f0*/  LDG.E.128 R60, [R114.64+0x2800] ;  /* 0x00280004723c7981 */ /* 0x000ee2000c1e1d00 */
[----:B------:R-:W-:Y:S01]  /*2200*/  PRMT R10, RZ, 0x7610, R10 ;  /* 0x00007610ff0a7816 */ /* 0x000fe2000000000a */
[C---:B------:R-:W-:Y:S01]  /*2210*/  FFMA.FTZ R72, R9.reuse, R72, R29 ;  /* 0x0000004809487223 */ /* 0x040fe2000001001d */
[----:B------:R-:W-:Y:S01]  /*2220*/  PRMT R29, RZ, 0x7610, R82 ;  /* 0x00007610ff1d7816 */ /* 0x000fe20000000052 */
[----:B------:R-:W-:Y:S01]  /*2230*/  FFMA.FTZ R28, R9, R28, R81 ;  /* 0x0000001c091c7223 */ /* 0x000fe20000010051 */
[----:B------:R-:W-:Y:S01]  /*2240*/  PRMT R100, RZ, 0x5410, R11 ;  /* 0x00005410ff647816 */ /* 0x000fe2000000000b */
[----:B0-----:R-:W3:Y:S02]  /*2250*/  LDG.E.128 R116, [R116.64+0x3000] ;  /* 0x0030000474747981 */ /* 0x001ee4000c1e1d00 */
[----:B------:R-:W-:Y:S01]  /*2260*/  FFMA.FTZ R28, R10, R29, R28 ;  /* 0x0000001d0a1c7223 */ /* 0x000fe2000001001c */
[----:B------:R-:W-:-:S05]  /*2270*/  PRMT R29, RZ, 0x7610, R30 ;  /* 0x00007610ff1d7816 */ /* 0x000fca000000001e */
[----:B------:R-:W-:Y:S01]  /*2280*/  FFMA.FTZ R30, R10, R29, R72 ;  /* 0x0000001d0a1e7223 */ /* 0x000fe20000010048 */
[----:B------:R-:W-:Y:S01]  /*2290*/  PRMT R29, RZ, 0x5410, R83 ;  /* 0x00005410ff1d7816 */ /* 0x000fe20000000053 */
[----:B------:R-:W3:Y:S01]  /*22a0*/  LDG.E.128 R72, [R114.64+0x6000] ;  /* 0x0060000472487981 */ /* 0x000ee2000c1e1d00 */
        /* <DEDUP_REMOVED lines=32> */
[----:B------:R-:W-:-:S02]  /*24b0*/  FFMA.FTZ R80, R9, R80, R97 ;  /* 0x0000005009507223 */ /* 0x000fc40000010061 */
[----:B------:R-:W-:Y:S01]  /*24c0*/  FFMA.FTZ R93, R100, R93, R92 ;  /* 0x0000005d645d7223 */ /* 0x000fe2000001005c */
[----:B------:R-:W-:Y:S01]  /*24d0*/  PRMT R92, RZ, 0x7610, R95 ;  /* 0x00007610ff5c7816 */ /* 0x000fe2000000005f */
[----:B------:R-:W-:Y:S01]  /*24e0*/  FFMA.FTZ R94, R10, R81, R80 ;  /* 0x000000510a5e7223 */ /* 0x000fe20000010050 */
[----:B------:R-:W-:Y:S01]  /*24f0*/  PRMT R97, RZ, 0x5410, R99 ;  /* 0x00005410ff617816 */ /* 0x000fe20000000063 */
[----:B------:R-:W3:Y:S02]  /*2500*/  LDG.E.128 R80, [R114.64+0xd000] ;  /* 0x00d0000472507981 */ /* 0x000ee4000c1e1d00 */
[C---:B------:R-:W-:Y:S01]  /*2510*/  FFMA.FTZ R103, R11.reuse, R92, R93 ;  /* 0x0000005c0b677223 */ /* 0x040fe2000001005d */
[----:B------:R-:W-:Y:S01]  /*2520*/  PRMT R92, RZ, 0x7610, R99 ;  /* 0x00007610ff5c7816 */ /* 0x000fe20000000063 */
[----:B------:R-:W-:Y:S01]  /*2530*/  FFMA.FTZ R94, R100, R97, R94 ;  /* 0x00000061645e7223 */ /* 0x000fe2000001005e */
[----:B------:R-:W-:Y:S01]  /*2540*/  PRMT R93, RZ, 0x5410, R16 ;  /* 0x00005410ff5d7816 */ /* 0x000fe20000000010 */
[----:B------:R-:W3:Y:S02]  /*2550*/  LDG.E.128 R96, [R114.64+0x14000] ;  /* 0x0140000472607981 */ /* 0x000ee4000c1e1d00 */
[----:B------:R-:W-:Y:S01]  /*2560*/  FFMA.FTZ R105, R11, R92, R94 ;  /* 0x0000005c0b697223 */ /* 0x000fe2000001005e */
[----:B-----5:R-:W-:Y:S01]  /*2570*/  PRMT R92, RZ, 0x5410, R12 ;  /* 0x00005410ff5c7816 */ /* 0x020fe2000000000c */
[----:B------:R-:W-:Y:S01]  /*2580*/  FFMA.FTZ R106, R5, R93, R106 ;  /* 0x0000005d056a7223 */ /* 0x000fe2000001006a */
[----:B------:R-:W-:-:S03]  /*2590*/  PRMT R93, RZ, 0x7610, R12 ;  /* 0x00007610ff5d7816 */ /* 0x000fc6000000000c */
[----:B------:R-:W-:Y:S01]  /*25a0*/  FFMA.FTZ R92, R5, R92, R104 ;  /* 0x0000005c055c7223 */ /* 0x000fe20000010068 */
[----:B------:R-:W-:-:S03]  /*25b0*/  PRMT R12, RZ, 0x5410, R13 ;  /* 0x00005410ff0c7816 */ /* 0x000fc6000000000d */
[C---:B------:R-:W-:Y:S01]  /*25c0*/  FFMA.FTZ R92, R6.reuse, R93, R92 ;  /* 0x0000005d065c7223 */ /* 0x040fe2000001005c */
[----:B------:R-:W-:Y:S02]  /*25d0*/  PRMT R93, RZ, 0x7610, R16 ;  /* 0x00007610ff5d7816 */ /* 0x000fe40000000010 */
[----:B------:R-:W-:Y:S01]  /*25e0*/  PRMT R13, RZ, 0x7610, R13 ;  /* 0x00007610ff0d7816 */ /* 0x000fe2000000000d */
[C---:B------:R-:W-:Y:S01]  /*25f0*/  FFMA.FTZ R12, R7.reuse, R12, R92 ;  /* 0x0000000c070c7223 */ /* 0x040fe2000001005c */
[----:B------:R-:W-:Y:S01]  /*2600*/  PRMT R16, RZ, 0x5410, R17 ;  /* 0x00005410ff107816 */ /* 0x000fe20000000011 */
[----:B------:R-:W-:Y:S02]  /*2610*/  FFMA.FTZ R93, R6, R93, R106 ;  /* 0x0000005d065d7223 */ /* 0x000fe4000001006a */
[C---:B------:R-:W-:Y:S01]  /*2620*/  FFMA.FTZ R13, R8.reuse, R13, R12 ;  /* 0x0000000d080d7223 */ /* 0x040fe2000001000c */
        /* <DEDUP_REMOVED lines=19> */
[----:B--2---:R-:W-:Y:S01]  /*2760*/  PRMT R13, RZ, 0x5410, R84 ;  /* 0x00005410ff0d7816 */ /* 0x004fe20000000054 */
[----:B------:R-:W-:Y:S01]  /*2770*/  FFMA.FTZ R104, R11, R104, R12 ;  /* 0x000000680b687223 */ /* 0x000fe2000001000c */
[----:B----4-:R-:W-:Y:S02]  /*2780*/  PRMT R12, RZ, 0x5410, R88 ;  /* 0x00005410ff0c7816 */ /* 0x010fe40000000058 */
        /* <DEDUP_REMOVED lines=8> */
[C---:B------:R-:W-:Y:S01]  /*2810*/  FFMA.FTZ R16, R7.reuse, R14, R15 ;  /* 0x0000000e07107223 */ /* 0x040fe2000001000f */
[----:B------:R-:W-:Y:S02]  /*2820*/  PRMT R85, RZ, 0x7610, R85 ;  /* 0x00007610ff557816 */ /* 0x000fe40000000055 */
[----:B------:R-:W-:Y:S01]  /*2830*/  PRMT R89, RZ, 0x7610, R89 ;  /* 0x00007610ff597816 */ /* 0x000fe20000000059 */
        /* <DEDUP_REMOVED lines=9> */
[----:B------:R-:W-:Y:S01]  /*28d0*/  PRMT R85, RZ, 0x7610, R90 ;  /* 0x00007610ff557816 */ /* 0x000fe2000000005a */
[----:B------:R-:W4:Y:S04]  /*28e0*/  LDG.E.128 R16, [R114.64+0x1b000] ;  /* 0x01b0000472107981 */ /* 0x000f28000c1e1d00 */
        /* <DEDUP_REMOVED lines=8> */
[----:B------:R-:W-:-:S05]  /*2970*/  PRMT R84, RZ, 0x7610, R91 ;  /* 0x00007610ff547816 */ /* 0x000fca000000005b */
[C---:B------:R-:W-:Y:S02]  /*2980*/  FFMA.FTZ R84, R11.reuse, R84, R85 ;  /* 0x000000540b547223 */ /* 0x040fe40000010055 */
[----:B------:R-:W-:Y:S01]  /*2990*/  FFMA.FTZ R85, R11, R86, R89 ;  /* 0x000000560b557223 */ /* 0x000fe20000010059 */
[----:B---3--:R-:W-:-:S05]  /*29a0*/  PRMT R86, RZ, 0x5410, R56 ;  /* 0x00005410ff567816 */ /* 0x008fca0000000038 */
        /* <DEDUP_REMOVED lines=49> */
[----:B------:R-:W-:-:S02]  /*2cc0*/  FFMA.FTZ R8, R87, R76, R8 ;  /* 0x0000004c57087223 */ /* 0x000fc40000010008 */
[C---:B------:R-:W-:Y:S01]  /*2cd0*/  FFMA.FTZ R65, R88.reuse, R41, R20 ;  /* 0x0000002958417223 */ /* 0x040fe20000010014 */
[----:B------:R-:W-:Y:S01]  /*2ce0*/  PRMT R20, RZ, 0x7610, R77 ;  /* 0x00007610ff147816 */ /* 0x000fe2000000004d */
[----:B------:R-:W-:Y:S01]  /*2cf0*/  FFMA.FTZ R40, R88, R9, R8 ;  /* 0x0000000958287223 */ /* 0x000fe20000010008 */
[----:B------:R-:W-:Y:S01]  /*2d00*/  PRMT R64, RZ, 0x7610, R21 ;  /* 0x00007610ff407816 */ /* 0x000fe20000000015 */
[----:B------:R-:W2:Y:S01]  /*2d10*/  LDG.E.128 R8, [R114.64+0x6800] ;  /* 0x0068000472087981 */ /* 0x000ea2000c1e1d00 */
[----:B------:R-:W-:Y:S01]  /*2d20*/  PRMT R21, RZ, 0x5410, R78 ;  /* 0x00005410ff157816 */ /* 0x000fe2000000004e */
[C---:B------:R-:W-:Y:S02]  /*2d30*/  FFMA.FTZ R20, R89.reuse, R20, R40 ;  /* 0x0000001459147223 */ /* 0x040fe40000010028 */
[----:B------:R-:W-:Y:S01]  /*2d40*/  FFMA.FTZ R64, R89, R64, R65 ;  /* 0x0000004059407223 */ /* 0x000fe20000010041 */
[----:B------:R-:W-:Y:S01]  /*2d50*/  PRMT R78, RZ, 0x7610, R78 ;  /* 0x00007610ff4e7816 */ /* 0x000fe2000000004e */
[----:B------:R-:W-:Y:S01]  /*2d60*/  FFMA.FTZ R20, R90, R21, R20 ;  /* 0x000000155a147223 */ /* 0x000fe20000010014 */
[--C-:B------:R-:W-:Y:S01]  /*2d70*/  PRMT R21, RZ, 0x5410, R22.reuse ;  /* 0x00005410ff157816 */ /* 0x100fe20000000016 */
[----:B------:R-:W2:Y:S01]  /*2d80*/  LDG.E.128 R40, [R114.64+0xa000] ;  /* 0x00a0000472287981 */ /* 0x000ea2000c1e1d00 */
[----:B------:R-:W-:-:S03]  /*2d90*/  PRMT R22, RZ, 0x7610, R22 ;  /* 0x00007610ff167816 */ /* 0x000fc60000000016 */
[----:B------:R-:W-:Y:S02]  /*2da0*/  FFMA.FTZ R21, R90, R21, R64 ;  /* 0x000000155a157223 */ /* 0x000fe40000010040 */
[C---:B------:R-:W-:Y:S02]  /*2db0*/  FFMA.FTZ R20, R91.reuse, R78, R20 ;  /* 0x0000004e5b147223 */ /* 0x040fe40000010014 */
        /* <DEDUP_REMOVED lines=15> */
[C---:B------:R-:W-:Y:S02]  /*2eb0*/  FFMA.FTZ R52, R87.reuse, R52, R20 ;  /* 0x0000003457347223 */ /* 0x040fe40000010014 */
[----:B------:R-:W-:Y:S02]  /*2ec0*/  FFMA.FTZ R21, R86, R21, R104 ;  /* 0x0000001556157223 */ /* 0x000fe40000010068 */
[C---:B------:R-:W-:Y:S01]  /*2ed0*/  FFMA.FTZ R52, R88.reuse, R65, R52 ;  /* 0x0000004158347223 */ /* 0x040fe20000010034 */
[----:B------:R-:W-:Y:S01]  /*2ee0*/  PRMT R65, RZ, 0x5410, R33 ;  /* 0x00005410ff417816 */ /* 0x000fe20000000021 */
[----:B------:R-:W-:Y:S01]  /*2ef0*/  FFMA.FTZ R32, R87, R32, R21 ;  /* 0x0000002057207223 */ /* 0x000fe20000010015 */
[----:B------:R-:W-:Y:S01]  /*2f00*/  PRMT R79, RZ, 0x7610, R35 ;  /* 0x00007610ff4f7816 */ /* 0x000fe20000000023 */
[----:B------:R-:W2:Y:S02]  /*2f10*/  LDG.E.128 R20, [R114.64+0xd800] ;  /* 0x00d8000472147981 */ /* 0x000ea4000c1e1d00 */
[----:B------:R-:W-:Y:S01]  /*2f20*/  FFMA.FTZ R78, R88, R65, R32 ;  /* 0x00000041584e7223 */ /* 0x000fe20000010020 */
[----:B------:R-:W-:Y:S01]  /*2f30*/  PRMT R32, RZ, 0x7610, R53 ;  /* 0x00007610ff207816 */ /* 0x000fe20000000035 */
[----:B------:R-:W2:Y:S04]  /*2f40*/  LDG.E.128 R64, [R114.64+0x11000] ;  /* 0x0110000472407981 */ /* 0x000ea8000c1e1d00 */
        /* <DEDUP_REMOVED lines=24> */
[C---:B------:R-:W-:Y:S02]  /*30d0*/  FFMA.FTZ R24, R87.reuse, R24, R84 ;  /* 0x0000001857187223 */ /* 0x040fe40000010054 */
[----:B------:R-:W-:-:S02]  /*30e0*/  FFMA.FTZ R48, R87, R48, R33 ;  /* 0x0000003057307223 */ /* 0x000fc40000010021 */
[C---:B------:R-:W-:Y:S01]  /*30f0*/  FFMA.FTZ R101, R88.reuse, R101, R24 ;  /* 0x0000006558657223 */ /* 0x040fe20000010018 */
[----:B------:R-:W-:Y:S01]  /*3100*/  PRMT R24, RZ, 0x7610, R49 ;  /* 0x00007610ff187816 */ /* 0x000fe20000000031 */
[----:B------:R-:W-:-:S04]  /*3110*/  FFMA.FTZ R48, R88, R53, R48 ;  /* 0x0000003558307223 */ /* 0x000fc80000010030 */
        /* <DEDUP_REMOVED lines=13> */
[----:B------:R-:W-:-:S04]  /*31f0*/  FFMA.FTZ R24, R100, R25, R24 ;  /* 0x0000001964187223 */ /* 0x000fc80000010018 */
[----:B------:R-:W-:Y:S01]  /*3200*/  FFMA.FTZ R84, R102, R51, R24 ;  /* 0x0000003366547223 */ /* 0x000fe20000010018 */
[--C-:B------:R-:W-:Y:S01]  /*3210*/  PRMT R24, RZ, 0x5410, R36.reuse ;  /* 0x00005410ff187816 */ /* 0x100fe20000000024 */
[----:B------:R-:W3:Y:S01]  /*3220*/  LDG.E.128 R48, [R114.64+0x1f000] ;  /* 0x01f0000472307981 */ /* 0x000ee2000c1e1d00 */
[----:B------:R-:W-:-:S03]  /*3230*/  PRMT R36, RZ, 0x7610, R36 ;  /* 0x00007610ff247816 */ /* 0x000fc60000000024 */
        /* <DEDUP_REMOVED lines=9> */
[----:B------:R-:W-:Y:S02]  /*32d0*/  PRMT R36, RZ, 0x7610, R37 ;  /* 0x00007610ff247816 */ /* 0x000fe40000000025 */
[----:B------:R-:W-:Y:S01]  /*32e0*/  PRMT R37, RZ, 0x5410, R38 ;  /* 0x00005410ff257816 */ /* 0x000fe20000000026 */
[----:B------:R-:W-:Y:S01]  /*32f0*/  FFMA.FTZ R87, R88, R87, R44 ;  /* 0x0000005758577223 */ /* 0x000fe2000001002c */
[----:B------:R-:W-:Y:S01]  /*3300*/  PRMT R44, RZ, 0x7610, R45 ;  /* 0x00007610ff2c7816 */ /* 0x000fe2000000002d */
[----:B------:R-:W-:-:S04]  /*3310*/  FFMA.FTZ R36, R89, R36, R85 ;  /* 0x0000002459247223 */ /* 0x000fc80000010055 */
[C---:B------:R-:W-:Y:S01]  /*3320*/  FFMA.FTZ R36, R90.reuse, R37, R36 ;  /* 0x000000255a247223 */ /* 0x040fe20000010024 */
[--C-:B------:R-:W-:Y:S01]  /*3330*/  PRMT R37, RZ, 0x5410, R46.reuse ;  /* 0x00005410ff257816 */ /* 0x100fe2000000002e */
[----:B------:R-:W-:Y:S01]  /*3340*/  FFMA.FTZ R44, R89, R44, R87 ;  /* 0x0000002c592c7223 */ /* 0x000fe20000010057 */
        /* <DEDUP_REMOVED lines=10> */
[--C-:B------:R-:W-:Y:S02]  /*33f0*/  PRMT R39, RZ, 0x5410, R68.reuse ;  /* 0x00005410ff277816 */ /* 0x100fe40000000044 */
[----:B------:R-:W-:Y:S02]  /*3400*/  PRMT R68, RZ, 0x7610, R68 ;  /* 0x00007610ff447816 */ /* 0x000fe40000000044 */
[----:B------:R-:W-:Y:S01]  /*3410*/  PRMT R45, RZ, 0x7610, R60 ;  /* 0x00007610ff2d7816 */ /* 0x000fe2000000003c */
[----:B------:R-:W-:Y:S01]  /*3420*/  FFMA.FTZ R107, R39, R38, R107 ;  /* 0x00000026276b7223 */ /* 0x000fe2000001006b */
[----:B------:R-:W-:-:S03]  /*3430*/  PRMT R25, RZ, 0x5410, R27 ;  /* 0x00005410ff197816 */ /* 0x000fc6000000001b */
        /* <DEDUP_REMOVED lines=19> */
[----:B------:R-:W3:Y:S02]  /*3570*/  LDG.E.128 R32, [R114.64+0x14800] ;  /* 0x0148000472207981 */ /* 0x000ee4000c1e1d00 */
[C---:B------:R-:W-:Y:S01]  /*3580*/  FFMA.FTZ R46, R69.reuse, R46, R45 ;  /* 0x0000002e452e7223 */ /* 0x040fe2000001002d */
[--C-:B------:R-:W-:Y:S01]  /*3590*/  PRMT R45, RZ, 0x5410, R73.reuse ;  /* 0x00005410ff2d7816 */ /* 0x100fe20000000049 */
[----:B------:R-:W-:Y:S01]  /*35a0*/  FFMA.FTZ R47, R68, R47, R76 ;  /* 0x0000002f442f7223 */ /* 0x000fe2000001004c */
[----:B------:R-:W-:Y:S01]  /*35b0*/  PRMT R60, RZ, 0x7610, R73 ;  /* 0x00007610ff3c7816 */ /* 0x000fe20000000049 */
[----:B------:R-:W3:Y:S02]  /*35c0*/  LDG.E.128 R52, [R114.64+0x18000] ;  /* 0x0180000472347981 */ /* 0x000ee4000c1e1d00 */
[----:B------:R-:W-:Y:S01]  /*35d0*/  FFMA.FTZ R47, R44, R45, R47 ;  /* 0x0000002d2c2f7223 */ /* 0x000fe2000001002f */
[----:B------:R-:W-:Y:S01]  /*35e0*/  PRMT R45, RZ, 0x5410, R62 ;  /* 0x00005410ff2d7816 */ /* 0x000fe2000000003e */
[----:B------:R-:W3:Y:S01]  /*35f0*/  LDG.E.128 R24, [R114.64+0x1b800] ;  /* 0x01b8000472187981 */ /* 0x000ee2000c1e1d00 */
[----:B------:R-:W-:Y:S01]  /*3600*/  PRMT R70, RZ, 0x7610, R70 ;  /* 0x00007610ff467816 */ /* 0x000fe20000000046 */
[----:B------:R-:W-:-:S02]  /*3610*/  FFMA.FTZ R60, R69, R60, R47 ;  /* 0x0000003c453c7223 */ /* 0x000fc4000001002f */
        /* <DEDUP_REMOVED lines=15> */
[--C-:B------:R-:W-:Y:S02]  /*3710*/  PRMT R60, RZ, 0x5410, R28.reuse ;  /* 0x00005410ff3c7816 */ /* 0x100fe4000000001c */
[----:B------:R-:W-:Y:S02]  /*3720*/  PRMT R47, RZ, 0x7610, R28 ;  /* 0x00007610ff2f7816 */ /* 0x000fe4000000001c */
[--C-:B------:R-:W-:Y:S01]  /*3730*/  PRMT R28, RZ, 0x5410, R80.reuse ;  /* 0x00005410ff1c7816 */ /* 0x100fe20000000050 */
[----:B------:R-:W-:Y:S01]  /*3740*/  FFMA.FTZ R77, R39, R60, R77 ;  /* 0x0000003c274d7223 */ /* 0x000fe2000001004d */
[----:B------:R-:W-:-:S03]  /*3750*/  PRMT R61, RZ, 0x7610, R80 ;  /* 0x00007610ff3d7816 */ /* 0x000fc60000000050 */
[----:B------:R-:W-:Y:S02]  /*3760*/  FFMA.FTZ R28, R39, R28, R78 ;  /* 0x0000001c271c7223 */ /* 0x000fe4000001004e */
[C---:B------:R-:W-:Y:S01]  /*3770*/  FFMA.FTZ R77, R68.reuse, R47, R77 ;  /* 0x0000002f444d7223 */ /* 0x040fe2000001004d */
        /* <DEDUP_REMOVED lines=25> */
[----:B-----5:R-:W-:-:S05]  /*3910*/  PRMT R30, RZ, 0x5410, R92 ;  /* 0x00005410ff1e7816 */ /* 0x020fca000000005c */
        /* <DEDUP_REMOVED lines=31> */
[--C-:B--2---:R-:W-:Y:S02]  /*3b10*/  PRMT R60, RZ, 0x5410, R12.reuse ;  /* 0x00005410ff3c7816 */ /* 0x104fe4000000000c */
[----:B------:R-:W-:Y:S02]  /*3b20*/  PRMT R47, RZ, 0x7610, R12 ;  /* 0x00007610ff2f7816 */ /* 0x000fe4000000000c */
[--C-:B----4-:R-:W-:Y:S01]  /*3b30*/  PRMT R12, RZ, 0x5410, R16.reuse ;  /* 0x00005410ff0c7816 */ /* 0x110fe20000000010 */
        /* <DEDUP_REMOVED lines=35> */
[----:B---3--:R-:W-:Y:S01]  /*3d70*/  PRMT R39, RZ, 0x5410, R4 ;  /* 0x00005410ff277816 */ /* 0x008fe20000000004 */
        /* <DEDUP_REMOVED lines=22> */
[--C-:B------:R-:W-:Y:S01]  /*3ee0*/  PRMT R5, RZ, 0x5410, R118.reuse ;  /* 0x00005410ff057816 */ /* 0x100fe20000000076 */
[C---:B------:R-:W-:Y:S01]  /*3ef0*/  FFMA.FTZ R31, R71.reuse, R60, R31 ;  /* 0x0000003c471f7223 */ /* 0x040fe2000001001f */
        /* <DEDUP_REMOVED lines=310> */
.L_x_7:
        /* <DEDUP_REMOVED lines=10> */
.L_x_39:


//--------------------- .text._Z30router_gemm_kernel_bf16_outputI13__nv_bfloat16Li128ELi8ELi8ELi384ELi7168EEvPS0_PKT_S4_ --------------------------
	.section	.text._Z30router_gemm_kernel_bf16_outputI13__nv_bfloat16Li128ELi8ELi8ELi384ELi7168EEvPS0_PKT_S4_,"ax",@progbits
	.sectioninfo	@"SHI_REGISTERS=120"
	.align	128
        .global         _Z30router_gemm_kernel_bf16_outputI13__nv_bfloat16Li128ELi8ELi8ELi384ELi7168EEvPS0_PKT_S4_
        .type           _Z30router_gemm_kernel_bf16_outputI13__nv_bfloat16Li128ELi8ELi8ELi384ELi7168EEvPS0_PKT_S4_,@function
        .size           _Z30router_gemm_kernel_bf16_outputI13__nv_bfloat16Li128ELi8ELi8ELi384ELi7168EEvPS0_PKT_S4_,(.L_x_40 - _Z30router_gemm_kernel_bf16_outputI13__nv_bfloat16Li128ELi8ELi8ELi384ELi7168EEvPS0_PKT_S4_)
        .other          _Z30router_gemm_kernel_bf16_outputI13__nv_bfloat16Li128ELi8ELi8ELi384ELi7168EEvPS0_PKT_S4_,@"STO_CUDA_ENTRY STV_DEFAULT"
_Z30router_gemm_kernel_bf16_outputI13__nv_bfloat16Li128ELi8ELi8ELi384ELi7168EEvPS0_PKT_S4_:
.text._Z30router_gemm_kernel_bf16_outputI13__nv_bfloat16Li128ELi8ELi8ELi384ELi7168EEvPS0_PKT_S4_:
        /* <DEDUP_REMOVED lines=39> */
[----:B------:R-:W-:-:S03]  /*0270*/  PRMT R77, RZ, 0x5410, R97 ;  /* 0x00005410ff4d7816 */ /* 0x000fc60000000061 */
[----:B------:R-:W-:Y:S01]  /*0280*/  FFMA.FTZ R17, R96, R17, R16 ;  /* 0x0000001160117223 */ /* 0x000fe20000010010 */
[----:B------:R-:W-:Y:S02]  /*0290*/  PRMT R16, RZ, 0x5410, R49 ;  /* 0x00005410ff107816 */ /* 0x000fe40000000031 */
[----:B------:R-:W-:-:S03]  /*02a0*/  PRMT R78, RZ, 0x7610, R97 ;  /* 0x00007610ff4e7816 */ /* 0x000fc60000000061 */
[----:B------:R-:W-:Y:S01]  /*02b0*/  FFMA.FTZ R16, R77, R16, R17 ;  /* 0x000000104d107223 */ /* 0x000fe20000010011 */
[----:B---3--:R-:W-:Y:S02]  /*02c0*/  PRMT R17, RZ, 0x5410, R40 ;  /* 0x00005410ff117816 */ /* 0x008fe40000000028 */
[----:B------:R-:W-:Y:S02]  /*02d0*/  PRMT R49, RZ, 0x7610, R49 ;  /* 0x00007610ff317816 */ /* 0x000fe40000000031 */
[----:B------:R-:W-:Y:S01]  /*02e0*/  PRMT R86, RZ, 0x5410, R98 ;  /* 0x00005410ff567816 */ /* 0x000fe20000000062 */
[----:B------:R-:W-:Y:S01]  /*02f0*/  FFMA.FTZ R18, R76, R17, RZ ;  /* 0x000000114c127223 */ /* 0x000fe200000100ff */
        /* <DEDUP_REMOVED lines=19> */
[--C-:B-----5:R-:W-:Y:S02]  /*0430*/  PRMT R49, RZ, 0x5410, R36.reuse ;  /* 0x00005410ff317816 */ /* 0x120fe40000000024 */
[----:B------:R-:W-:Y:S01]  /*0440*/  PRMT R99, RZ, 0x7610, R99 ;  /* 0x00007610ff637816 */ /* 0x000fe20000000063 */
[----:B------:R-:W-:Y:S01]  /*0450*/  FFMA.FTZ R42, R87, R42, R41 ;  /* 0x0000002a572a7223 */ /* 0x000fe20000010029 */
[----:B------:R-:W-:Y:S01]  /*0460*/  PRMT R40, RZ, 0x7610, R51 ;  /* 0x00007610ff287816 */ /* 0x000fe20000000033 */
[----:B------:R-:W-:Y:S01]  /*0470*/  FFMA.FTZ R49, R76, R49, RZ ;  /* 0x000000314c317223 */ /* 0x000fe200000100ff */
[----:B------:R-:W-:Y:S02]  /*0480*/  PRMT R41, RZ, 0x7610, R36 ;  /* 0x00007610ff297816 */ /* 0x000fe40000000024 */
[----:B------:R-:W-:Y:S01]  /*0490*/  PRMT R36, RZ, 0x5410, R37 ;  /* 0x00005410ff247816 */ /* 0x000fe20000000025 */
[----:B------:R-:W-:-:S02]  /*04a0*/  FFMA.FTZ R97, R99, R40, R48 ;  /* 0x0000002863617223 */ /* 0x000fc40000010030 */
[----:B------:R-:W-:Y:S01]  /*04b0*/  FFMA.FTZ R40, R96, R41, R49 ;  /* 0x0000002960287223 */ /* 0x000fe20000010031 */
[----:B------:R-:W-:Y:S01]  /*04c0*/  PRMT R37, RZ, 0x7610, R37 ;  /* 0x00007610ff257816 */ /* 0x000fe20000000025 */
[----:B------:R-:W3:Y:S01]  /*04d0*/  LDG.E.128 R48, [R112.64+0xb800] ;  /* 0x00b8000470307981 */ /* 0x000ee2000c1e1d00 */
        /* <DEDUP_REMOVED lines=8> */
[----:B------:R-:W-:Y:S01]  /*0560*/  FFMA.FTZ R36, R76, R37, RZ ;  /* 0x000000254c247223 */ /* 0x000fe200000100ff */
[--C-:B------:R-:W-:Y:S02]  /*0570*/  PRMT R37, RZ, 0x5410, R38.reuse ;  /* 0x00005410ff257816 */ /* 0x100fe40000000026 */
        /* <DEDUP_REMOVED lines=19> */
[----:B------:R-:W-:Y:S01]  /*06b0*/  FFMA.FTZ R37, R76, R37, RZ ;  /* 0x000000254c257223 */ /* 0x000fe200000100ff */
[----:B------:R-:W-:-:S03]  /*06c0*/  PRMT R4, RZ, 0x5410, R5 ;  /* 0x00005410ff047816 */ /* 0x000fc60000000005 */
        /* <DEDUP_REMOVED lines=11> */
[----:B------:R-:W-:Y:S01]  /*0780*/  FFMA.FTZ R4, R76, R5, RZ ;  /* 0x000000054c047223 */ /* 0x000fe200000100ff */
[--C-:B------:R-:W-:Y:S02]  /*0790*/  PRMT R5, RZ, 0x5410, R6.reuse ;  /* 0x00005410ff057816 */ /* 0x100fe40000000006 */
[----:B------:R-:W-:Y:S01]  /*07a0*/  PRMT R6, RZ, 0x7610, R6 ;  /* 0x00007610ff067816 */ /* 0x000fe20000000006 */
[----:B------:R-:W-:Y:S01]  /*07b0*/  FFMA.FTZ R64, R96, R25, R4 ;  /* 0x0000001960407223 */ /* 0x000fe20000010004 */
[--C-:B------:R-:W-:Y:S01]  /*07c0*/  PRMT R4, RZ, 0x5410, R65.reuse ;  /* 0x00005410ff047816 */ /* 0x100fe20000000041 */
        /* <DEDUP_REMOVED lines=16> */
[----:B------:R-:W-:Y:S01]  /*08d0*/  FFMA.FTZ R7, R76, R7, RZ ;  /* 0x000000074c077223 */ /* 0x000fe200000100ff */
[----:B------:R-:W-:Y:S02]  /*08e0*/  PRMT R64, RZ, 0x5410, R73 ;  /* 0x00005410ff407816 */ /* 0x000fe40000000049 */
        /* <DEDUP_REMOVED lines=30> */
[----:B------:R-:W-:Y:S01]  /*0ad0*/  PRMT R69, RZ, 0x5410, R71 ;  /* 0x00005410ff457816 */ /* 0x000fe20000000047 */
[----:B------:R-:W3:Y:S01]  /*0ae0*/  LDG.E.128 R64, [R114.64+0x1800] ;  /* 0x0018000472407981 */ /* 0x000ee2000c1e1d00 */
[----:B------:R-:W-:-:S02]  /*0af0*/  PRMT R71, RZ, 0x5410, R80 ;  /* 0x00005410ff477816 */ /* 0x000fc40000000050 */
        /* <DEDUP_REMOVED lines=44> */
[--C-:B------:R-:W-:Y:S01]  /*0dc0*/  PRMT R89, RZ, 0x5410, R91.reuse ;  /* 0x00005410ff597816 */ /* 0x100fe2000000005b */
[----:B------:R-:W-:Y:S02]  /*0dd0*/  FFMA.FTZ R88, R100, R81, R80 ;  /* 0x0000005164587223 */ /* 0x000fe40000010050 */
[----:B------:R-:W5:Y:S02]  /*0de0*/  LDG.E.128 R80, [R112.64+0xc000] ;  /* 0x00c0000470507981 */ /* 0x000f64000c1e1d00 */
        /* <DEDUP_REMOVED lines=12> */
[----:B------:R-:W-:-:S02]  /*0eb0*/  PRMT R62, RZ, 0x7610, R62 ;  /* 0x00007610ff3e7816 */ /* 0x000fc4000000003e */
[----:B------:R-:W-:Y:S01]  /*0ec0*/  PRMT R28, RZ, 0x5410, R29 ;  /* 0x00005410ff1c7816 */ /* 0x000fe2000000001d */
[----:B------:R-:W-:Y:S02]  /*0ed0*/  FFMA.FTZ R61, R100, R61, R95 ;  /* 0x0000003d643d7223 */ /* 0x000fe4000001005f */
[----:B------:R-:W-:Y:S02]  /*0ee0*/  FFMA.FTZ R60, R69, R62, R60 ;  /* 0x0000003e453c7223 */ /* 0x000fe4000001003c */
[----:B------:R-:W-:Y:S01]  /*0ef0*/  FFMA.FTZ R62, R97, R28, R61 ;  /* 0x0000001c613e7223 */ /* 0x000fe2000001003d */
[----:B------:R-:W-:Y:S02]  /*0f00*/  PRMT R28, RZ, 0x7610, R29 ;  /* 0x00007610ff1c7816 */ /* 0x000fe4000000001d */
[--C-:B------:R-:W-:Y:S02]  /*0f10*/  PRMT R61, RZ, 0x5410, R63.reuse ;  /* 0x00005410ff3d7816 */ /* 0x100fe4000000003f */
        /* <DEDUP_REMOVED lines=13> */
[----:B------:R-:W5:Y:S02]  /*0ff0*/  LDG.E.128 R92, [R112.64+0x13000] ;  /* 0x01300004705c7981 */ /* 0x000f64000c1e1d00 */
[----:B------:R-:W-:Y:S01]  /*1000*/  FFMA.FTZ R52, R100, R29, R28 ;  /* 0x0000001d64347223 */ /* 0x000fe2000001001c */
[----:B------:R-:W-:-:S02]  /*1010*/  PRMT R28, RZ, 0x5410, R53 ;  /* 0x00005410ff1c7816 */ /* 0x000fc40000000035 */
        /* <DEDUP_REMOVED lines=70> */
[--C-:B------:R-:W-:Y:S01]  /*1480*/  PRMT R101, RZ, 0x5410, R13.reuse ;  /* 0x00005410ff657816 */ /* 0x100fe2000000000d */
        /* <DEDUP_REMOVED lines=23> */
[----:B--2---:R-:W-:Y:S01]  /*1600*/  PRMT R33, RZ, 0x7610, R16 ;  /* 0x00007610ff217816 */ /* 0x004fe20000000010 */
[----:B------:R-:W2:Y:S02]  /*1610*/  LDG.E.128 R12, [R112.64+0x9000] ;  /* 0x00900004700c7981 */ /* 0x000ea4000c1e1d00 */
[----:B------:R-:W-:Y:S01]  /*1620*/  FFMA.FTZ R10, R71, R8, R10 ;  /* 0x00000008470a7223 */ /* 0x000fe2000001000a */
[----:B------:R-:W-:-:S02]  /*1630*/  PRMT R8, RZ, 0x5410, R16 ;  /* 0x00005410ff087816 */ /* 0x000fc40000000010 */
        /* <DEDUP_REMOVED lines=15> */
[----:B---3--:R-:W-:Y:S01]  /*1730*/  PRMT R17, RZ, 0x5410, R48 ;  /* 0x00005410ff117816 */ /* 0x008fe20000000030 */
        /* <DEDUP_REMOVED lines=9> */
[----:B------:R-:W-:-:S02]  /*17d0*/  PRMT R16, RZ, 0x5410, R19 ;  /* 0x00005410ff107816 */ /* 0x000fc40000000013 */
        /* <DEDUP_REMOVED lines=24> */
[----:B-----5:R-:W-:Y:S01]  /*1960*/  PRMT R41, RZ, 0x5410, R36 ;  /* 0x00005410ff297816 */ /* 0x020fe20000000024 */
[----:B------:R-:W-:Y:S01]  /*1970*/  FFMA.FTZ R110, R102, R51, R40 ;  /* 0x00000033666e7223 */ /* 0x000fe20000010028 */
[--C-:B------:R-:W-:Y:S01]  /*1980*/  PRMT R40, RZ, 0x5410, R42.reuse ;  /* 0x00005410ff287816 */ /* 0x100fe2000000002a */
        /* <DEDUP_REMOVED lines=8> */
[--C-:B------:R-:W-:Y:S02]  /*1a10*/  PRMT R36, RZ, 0x5410, R43.reuse ;  /* 0x00005410ff247816 */ /* 0x100fe4000000002b */
[----:B------:R-:W-:Y:S01]  /*1a20*/  PRMT R43, RZ, 0x7610, R43 ;  /* 0x00007610ff2b7816 */ /* 0x000fe2000000002b */
[----:B------:R-:W-:Y:S02]  /*1a30*/  FFMA.FTZ R41, R100, R41, R53 ;  /* 0x0000002964297223 */ /* 0x000fe40000010035 */
[----:B------:R-:W-:Y:S01]  /*1a40*/  FFMA.FTZ R36, R69, R36, R40 ;  /* 0x0000002445247223 */ /* 0x000fe20000010028 */
[--C-:B------:R-:W-:Y:S01]  /*1a50*/  PRMT R40, RZ, 0x5410, R37.reuse ;  /* 0x00005410ff287816 */ /* 0x100fe20000000025 */
[----:B------:R-:W2:Y:S02]  /*1a60*/  LDG.E.128 R52, [R112.64+0x1a800] ;  /* 0x01a8000470347981 */ /* 0x000ea4000c1e1d00 */
        /* <DEDUP_REMOVED lines=16> */
[----:B------:R-:W2:Y:S02]  /*1b70*/  LDG.E.128 R40, [R112.64+0x6000] ;  /* 0x0060000470287981 */ /* 0x000ea4000c1e1d00 */
[----:B------:R-:W-:Y:S01]  /*1b80*/  FFMA.FTZ R24, R69, R24, R36 ;  /* 0x0000001845187223 */ /* 0x000fe20000010024 */
[----:B------:R-:W-:-:S02]  /*1b90*/  PRMT R36, RZ, 0x7610, R25 ;  /* 0x00007610ff247816 */ /* 0x000fc40000000019 */
        /* <DEDUP_REMOVED lines=19> */
[--C-:B------:R-:W-:Y:S01]  /*1cd0*/  PRMT R5, RZ, 0x7610, R6.reuse ;  /* 0x00007610ff057816 */ /* 0x100fe20000000006 */
[----:B------:R-:W4:Y:S02]  /*1ce0*/  LDG.E.128 R24, [R114.64+0x2800] ;  /* 0x0028000472187981 */ /* 0x000f24000c1e1d00 */
[----:B------:R-:W-:Y:S01]  /*1cf0*/  FFMA.FTZ R101, R71, R4, R101 ;  /* 0x0000000447657223 */ /* 0x000fe20000010065 */
[----:B------:R-:W-:Y:S02]  /*1d00*/  PRMT R4, RZ, 0x5410, R6 ;  /* 0x00005410ff047816 */ /* 0x000fe40000000006 */
[----:B------:R-:W-:-:S03]  /*1d10*/  PRMT R71, RZ, 0x5410, R76 ;  /* 0x00005410ff477816 */ /* 0x000fc6000000004c */
[----:B------:R-:W-:Y:S01]  /*1d20*/  FFMA.FTZ R4, R97, R4, R101 ;  /* 0x0000000461047223 */ /* 0x000fe20000010065 */
[--C-:B------:R-:W-:Y:S01]  /*1d30*/  PRMT R6, RZ, 0x5410, R7.reuse ;  /* 0x00005410ff067816 */ /* 0x100fe20000000007 */
        /* <DEDUP_REMOVED lines=103> */
[----:B------:R-:W5:Y:S01]  /*23b0*/  LDG.E.128 R80, [R112.64+0x17800] ;  /* 0x0178000470507981 */ /* 0x000f62000c1e1d00 */
[----:B------:R-:W-:Y:S01]  /*23c0*/  PRMT R89, RZ, 0x7610, R28 ;  /* 0x00007610ff597816 */ /* 0x000fe2000000001c */
[----:B------:R-:W-:-:S02]  /*23d0*/  FFMA.FTZ R90, R4, R93, R90 ;  /* 0x0000005d045a7223 */ /* 0x000fc4000001005a */
        /* <DEDUP_REMOVED lines=16> */
[----:B------:R-:W5:Y:S04]  /*24e0*/  LDG.E.128 R88, [R114.64+0x3000] ;  /* 0x0030000472587981 */ /* 0x000f68000c1e1d00 */
[----:B------:R-:W-:Y:S01]  /*24f0*/  FFMA.FTZ R28, R5, R28, R29 ;  /* 0x0000001c051c7223 */ /* 0x000fe2000001001d */
[----:B------:R-:W-:-:S05]  /*2500*/  PRMT R29, RZ, 0x5410, R60 ;  /* 0x00005410ff1d7816 */ /* 0x000fca000000003c */
[----:B------:R-:W-:Y:S01]  /*2510*/  FFMA.FTZ R102, R99, R29, R102 ;  /* 0x0000001d63667223 */ /* 0x000fe20000010066 */
[----:B------:R-:W-:Y:S02]  /*2520*/  PRMT R29, RZ, 0x7610, R30 ;  /* 0x00007610ff1d7816 */ /* 0x000fe4000000001e */
[--C-:B------:R-:W-:Y:S01]  /*2530*/  PRMT R30, RZ, 0x5410, R61.reuse ;  /* 0x00005410ff1e7816 */ /* 0x100fe2000000003d */
        /* <DEDUP_REMOVED lines=27> */
[----:B------:R-:W-:-:S03]  /*26f0*/  PRMT R28, RZ, 0x5410, R31 ;  /* 0x00005410ff1c7816 */ /* 0x000fc6000000001f */
[----:B------:R-:W-:Y:S01]  /*2700*/  FFMA.FTZ R44, R101, R4, R5 ;  /* 0x00000004652c7223 */ /* 0x000fe20000010005 */
[--C-:B---3--:R-:W-:Y:S01]  /*2710*/  PRMT R4, RZ, 0x5410, R20.reuse ;  /* 0x00005410ff047816 */ /* 0x108fe20000000014 */
        /* <DEDUP_REMOVED lines=8> */
[----:B------:R-:W3:Y:S01]  /*27a0*/  LDG.E.128 R4, [R112.64+0xd800] ;  /* 0x00d8000470047981 */ /* 0x000ee2000c1e1d00 */
[----:B------:R-:W-:-:S03]  /*27b0*/  PRMT R20, RZ, 0x5410, R21 ;  /* 0x00005410ff147816 */ /* 0x000fc60000000015 */
        /* <DEDUP_REMOVED lines=8> */
[----:B------:R-:W-:Y:S02]  /*2840*/  PRMT R21, RZ, 0x5410, R59 ;  /* 0x00005410ff157816 */ /* 0x000fe4000000003b */
[----:B------:R-:W-:Y:S01]  /*2850*/  PRMT R109, RZ, 0x7610, R47 ;  /* 0x00007610ff6d7816 */ /* 0x000fe2000000002f */
[----:B------:R-:W-:Y:S01]  /*2860*/  FFMA.FTZ R45, R100, R45, R20 ;  /* 0x0000002d642d7223 */ /* 0x000fe20000010014 */
[----:B------:R-:W-:Y:S01]  /*2870*/  PRMT R20, RZ, 0x7610, R59 ;  /* 0x00007610ff147816 */ /* 0x000fe2000000003b */
[----:B------:R-:W-:-:S04]  /*2880*/  FFMA.FTZ R21, R102, R21, R44 ;  /* 0x0000001566157223 */ /* 0x000fc8000001002c */
[----:B------:R-:W-:Y:S01]  /*2890*/  FFMA.FTZ R57, R109, R20, R21 ;  /* 0x000000146d397223 */ /* 0x000fe20000010015 */
[----:B------:R-:W-:Y:S02]  /*28a0*/  PRMT R21, RZ, 0x7610, R22 ;  /* 0x00007610ff157816 */ /* 0x000fe40000000016 */
[----:B--2---:R-:W-:-:S03]  /*28b0*/  PRMT R20, RZ, 0x5410, R12 ;  /* 0x00005410ff147816 */ /* 0x004fc6000000000c */
        /* <DEDUP_REMOVED lines=46> */
[----:B------:R-:W4:Y:S03]  /*2ba0*/  LDG.E.128 R12, [R112.64+0x1b800] ;  /* 0x01b80004700c7981 */ /* 0x000f26000c1e1d00 */
[C---:B------:R-:W-:Y:S01]  /*2bb0*/  FFMA.FTZ R32, R61.reuse, R16, R32 ;  /* 0x000000103d207223 */ /* 0x040fe20000010020 */
[----:B------:R-:W-:Y:S01]  /*2bc0*/  PRMT R16, RZ, 0x5410, R17 ;  /* 0x00005410ff107816 */ /* 0x000fe20000000011 */
[----:B------:R-:W-:Y:S01]  /*2bd0*/  FFMA.FTZ R105, R56, R105, R107 ;  /* 0x0000006938697223 */ /* 0x000fe2000001006b */
[----:B------:R-:W2:Y:S03]  /*2be0*/  LDG.E.128 R8, [R112.64+0x18000] ;  /* 0x0180000470087981 */ /* 0x000ea6000c1e1d00 */
[----:B------:R-:W-:Y:S01]  /*2bf0*/  FFMA.FTZ R105, R61, R16, R105 ;  /* 0x000000103d697223 */ /* 0x000fe20000010069 */
[----:B------:R-:W-:-:S05]  /*2c00*/  PRMT R16, RZ, 0x7610, R33 ;  /* 0x00007610ff107816 */ /* 0x000fca0000000021 */
        /* <DEDUP_REMOVED lines=16> */
[----:B------:R-:W-:-:S03]  /*2d10*/  PRMT R18, RZ, 0x7610, R19 ;  /* 0x00007610ff127816 */ /* 0x000fc60000000013 */
[C---:B------:R-:W-:Y:S01]  /*2d20*/  FFMA.FTZ R16, R109.reuse, R16, R17 ;  /* 0x000000106d107223 */ /* 0x040fe20000010011 */
[----:B-----5:R-:W-:Y:S01]  /*2d30*/  PRMT R19, RZ, 0x5410, R48 ;  /* 0x00005410ff137816 */ /* 0x020fe20000000030 */
[----:B------:R-:W-:Y:S01]  /*2d40*/  FFMA.FTZ R17, R109, R18, R32 ;  /* 0x000000126d117223 */ /* 0x000fe20000010020 */
[--C-:B------:R-:W-:Y:S02]  /*2d50*/  PRMT R18, RZ, 0x5410, R52.reuse ;  /* 0x00005410ff127816 */ /* 0x100fe40000000034 */
        /* <DEDUP_REMOVED lines=132> */
[C---:B------:R-:W-:Y:S02]  /*35a0*/  FFMA.FTZ R16, R27.reuse, R16, R17 ;  /* 0x000000101b107223 */ /* 0x040fe40000010011 */
        /* <DEDUP_REMOVED lines=140> */
[----:B----4-:R-:W-:-:S03]  /*3e70*/  PRMT R18, RZ, 0x5410, R12 ;  /* 0x00005410ff127816 */ /* 0x010fc6000000000c */
        /* <DEDUP_REMOVED lines=24> */
[----:B------:R-:W-:Y:S01]  /*4000*/  PRMT R10, RZ, 0x7610, R15 ;  /* 0x00007610ff0a7816 */ /* 0x000fe2000000000f */
[----:B------:R-:W-:Y:S02]  /*4010*/  FFMA.FTZ R11, R26, R11, R12 ;  /* 0x0000000b1a0b7223 */ /* 0x000fe4000001000c */
        /* <DEDUP_REMOVED lines=155> */
.L_x_8:
        /* <DEDUP_REMOVED lines=11> */
.L_x_40:


//--------------------- .text._Z30router_gemm_kernel_bf16_outputI13__nv_bfloat16Li128ELi8ELi7ELi384ELi7168EEvPS0_PKT_S4_ --------------------------
	.section	.text._Z30router_gemm_kernel_bf16_outputI13__nv_bfloat16Li128ELi8ELi7ELi384ELi7168EEvPS0_PKT_S4_,"ax",@progbits
	.sectioninfo	@"SHI_REGISTERS=118"
	.align	128
        .global         _Z30router_gemm_kernel_bf16_outputI13__nv_bfloat16Li128ELi8ELi7ELi384ELi7168EEvPS0_PKT_S4_
        .type           _Z30router_gemm_kernel_bf16_outputI13__nv_bfloat16Li128ELi8ELi7ELi384ELi7168EEvPS0_PKT_S4_,@function
        .size           _Z30router_gemm_kernel_bf16_outputI13__nv_bfloat16Li128ELi8ELi7ELi384ELi7168EEvPS0_PKT_S4_,(.L_x_41 - _Z30router_gemm_kernel_bf16_outputI13__nv_bfloat16Li128ELi8ELi7ELi384ELi7168EEvPS0_PKT_S4_)
        .other          _Z30router_gemm_kernel_bf16_outputI13__nv_bfloat16Li128ELi8ELi7ELi384ELi7168EEvPS0_PKT_S4_,@"STO_CUDA_ENTRY STV_DEFAULT"
_Z30router_gemm_kernel_bf16_outputI13__nv_bfloat16Li128ELi8ELi7ELi384ELi7168EEvPS0_PKT_S4_:
.text._Z30router_gemm_kernel_bf16_outputI13__nv_bfloat16Li128ELi8ELi7ELi384ELi7168EEvPS0_PKT_S4_:
[----:B------:R-:W-:Y:S02]  /*0000*/  IMAD.MOV.U32 R1, RZ, RZ, c[0x0][0x28] ;  /* 0x00000a00ff017624 */ /* 0x000fe400078e00ff */
[----:B------:R-:W0:Y:S01]  /*0010*/  S2R R2, SR_TID.X ;  /* 0x0000000000027919 */ /* 0x000e220000002100 */
[----:B------:R-:W-:Y:S01]  /*0020*/  IMAD.MOV.U32 R3, RZ, RZ, 0x2 ;  /* 0x00000002ff037424 */ /* 0x000fe200078e00ff */
[----:B------:R-:W-:Y:S02]  /*0030*/  ULDC.64 UR4, c[0x0][0x118] ;  /* 0x0000460000047ab9 */ /* 0x000fe40000000a00 */
[----:B------:R-:W1:Y:S01]  /*0040*/  S2R R0, SR_CTAID.X ;  /* 0x0000000000007919 */ /* 0x000e620000002500 */
[----:B0-----:R-:W-:Y:S02]  /*0050*/  IMAD.SHL.U32 R102, R2, 0x8, RZ ;  /* 0x0000000802667824 */ /* 0x001fe400078e00ff */
[----:B-1----:R-:W-:-:S03]  /*0060*/  IMAD R5, R0, 0x1c00, RZ ;  /* 0x00001c0000057824 */ /* 0x002fc600078e02ff */
        /* <DEDUP_REMOVED lines=28> */
[----:B-----5:R-:W-:Y:S02]  /*0230*/  PRMT R92, RZ, 0x5410, R64 ;  /* 0x00005410ff5c7816 */ /* 0x020fe40000000040 */
[----:B------:R-:W-:Y:S02]  /*0240*/  PRMT R4, RZ, 0x7610, R4 ;  /* 0x00007610ff047816 */ /* 0x000fe40000000004 */
[----:B------:R-:W-:Y:S01]  /*0250*/  PRMT R93, RZ, 0x7610, R64 ;  /* 0x00007610ff5d7816 */ /* 0x000fe20000000040 */
[----:B------:R-:W-:Y:S01]  /*0260*/  FFMA.FTZ R21, R92, R21, RZ ;  /* 0x000000155c157223 */ /* 0x000fe200000100ff */
[----:B------:R-:W-:-:S03]  /*0270*/  PRMT R94, RZ, 0x5410, R65 ;  /* 0x00005410ff5e7816 */ /* 0x000fc60000000041 */
[----:B------:R-:W-:Y:S01]  /*0280*/  FFMA.FTZ R4, R93, R4, R21 ;  /* 0x000000045d047223 */ /* 0x000fe20000010015 */
[--C-:B------:R-:W-:Y:S02]  /*0290*/  PRMT R21, RZ, 0x5410, R5.reuse ;  /* 0x00005410ff157816 */ /* 0x100fe40000000005 */
        /* <DEDUP_REMOVED lines=10> */
[----:B------:R-:W-:-:S03]  /*0340*/  PRMT R99, RZ, 0x5410, R67 ;  /* 0x00005410ff637816 */ /* 0x000fc60000000043 */
[----:B------:R-:W-:Y:S01]  /*0350*/  FFMA.FTZ R5, R98, R5, R4 ;  /* 0x0000000562057223 */ /* 0x000fe20000010004 */
[----:B------:R-:W-:-:S05]  /*0360*/  PRMT R4, RZ, 0x5410, R7 ;  /* 0x00005410ff047816 */ /* 0x000fca0000000007 */
[----:B------:R-:W-:Y:S01]  /*0370*/  FFMA.FTZ R4, R99, R4, R5 ;  /* 0x0000000463047223 */ /* 0x000fe20000010005 */
[--C-:B--2---:R-:W-:Y:S02]  /*0380*/  PRMT R5, RZ, 0x5410, R44.reuse ;  /* 0x00005410ff057816 */ /* 0x104fe4000000002c */
[----:B------:R-:W-:-:S03]  /*0390*/  PRMT R44, RZ, 0x7610, R44 ;  /* 0x00007610ff2c7816 */ /* 0x000fc6000000002c */
[C---:B------:R-:W-:Y:S01]  /*03a0*/  FFMA.FTZ R5, R92.reuse, R5, RZ ;  /* 0x000000055c057223 */ /* 0x040fe200000100ff */
[----:B------:R-:W-:Y:S02]  /*03b0*/  PRMT R108, RZ, 0x7610, R7 ;  /* 0x00007610ff6c7816 */ /* 0x000fe40000000007 */
[--C-:B---3--:R-:W-:Y:S01]  /*03c0*/  PRMT R7, RZ, 0x5410, R28.reuse ;  /* 0x00005410ff077816 */ /* 0x108fe2000000001c */
        /* <DEDUP_REMOVED lines=25> */
[----:B------:R-:W-:Y:S02]  /*0560*/  PRMT R31, RZ, 0x5410, R88 ;  /* 0x00005410ff1f7816 */ /* 0x000fe40000000058 */
[----:B------:R-:W-:-:S02]  /*0570*/  PRMT R29, RZ, 0x5410, R36 ;  /* 0x00005410ff1d7816 */ /* 0x000fc40000000024 */
[----:B------:R-:W-:Y:S01]  /*0580*/  PRMT R88, RZ, 0x7610, R88 ;  /* 0x00007610ff587816 */ /* 0x000fe20000000058 */
[C---:B------:R-:W-:Y:S01]  /*0590*/  FFMA.FTZ R31, R92.reuse, R31, RZ ;  /* 0x0000001f5c1f7223 */ /* 0x040fe200000100ff */
[----:B------:R-:W-:Y:S01]  /*05a0*/  PRMT R36, RZ, 0x7610, R36 ;  /* 0x00007610ff247816 */ /* 0x000fe20000000024 */
[----:B------:R-:W-:Y:S02]  /*05b0*/  FFMA.FTZ R29, R92, R29, RZ ;  /* 0x0000001d5c1d7223 */ /* 0x000fe400000100ff */
        /* <DEDUP_REMOVED lines=12> */
[--C-:B------:R-:W-:Y:S01]  /*0680*/  PRMT R89, RZ, 0x5410, R84.reuse ;  /* 0x00005410ff597816 */ /* 0x100fe20000000054 */
[----:B------:R-:W-:Y:S01]  /*0690*/  FFMA.FTZ R29, R96, R37, R29 ;  /* 0x00000025601d7223 */ /* 0x000fe2000001001d */
[----:B------:R-:W-:-:S03]  /*06a0*/  PRMT R84, RZ, 0x7610, R84 ;  /* 0x00007610ff547816 */ /* 0x000fc60000000054 */
[----:B------:R-:W-:Y:S01]  /*06b0*/  FFMA.FTZ R28, R97, R28, R29 ;  /* 0x0000001c611c7223 */ /* 0x000fe2000001001d */
[----:B------:R-:W-:Y:S01]  /*06c0*/  PRMT R29, RZ, 0x7610, R38 ;  /* 0x00007610ff1d7816 */ /* 0x000fe20000000026 */
[C---:B------:R-:W-:Y:S01]  /*06d0*/  FFMA.FTZ R89, R92.reuse, R89, RZ ;  /* 0x000000595c597223 */ /* 0x040fe200000100ff */
[--C-:B------:R-:W-:Y:S02]  /*06e0*/  PRMT R38, RZ, 0x5410, R91.reuse ;  /* 0x00005410ff267816 */ /* 0x100fe4000000005b */
[----:B------:R-:W-:Y:S01]  /*06f0*/  PRMT R104, RZ, 0x7610, R91 ;  /* 0x00007610ff687816 */ /* 0x000fe2000000005b */
[----:B------:R-:W-:Y:S01]  /*0700*/  FFMA.FTZ R84, R93, R84, R89 ;  /* 0x000000545d547223 */ /* 0x000fe20000010059 */
[--C-:B------:R-:W-:Y:S02]  /*0710*/  PRMT R91, RZ, 0x5410, R12.reuse ;  /* 0x00005410ff5b7816 */ /* 0x100fe4000000000c */
[----:B------:R-:W-:Y:S02]  /*0720*/  PRMT R89, RZ, 0x5410, R85 ;  /* 0x00005410ff597816 */ /* 0x000fe40000000055 */
[----:B------:R-:W-:Y:S01]  /*0730*/  PRMT R12, RZ, 0x7610, R12 ;  /* 0x00007610ff0c7816 */ /* 0x000fe2000000000c */
[----:B------:R-:W-:-:S02]  /*0740*/  FFMA.FTZ R91, R92, R91, RZ ;  /* 0x0000005b5c5b7223 */ /* 0x000fc400000100ff */
[C---:B------:R-:W-:Y:S01]  /*0750*/  FFMA.FTZ R84, R94.reuse, R89, R84 ;  /* 0x000000595e547223 */ /* 0x040fe20000010054 */
        /* <DEDUP_REMOVED lines=19> */
[----:B------:R-:W-:Y:S01]  /*0890*/  PRMT R29, RZ, 0x7610, R90 ;  /* 0x00007610ff1d7816 */ /* 0x000fe2000000005a */
[----:B------:R-:W-:-:S02]  /*08a0*/  FFMA.FTZ R30, R97, R30, R31 ;  /* 0x0000001e611e7223 */ /* 0x000fc4000001001f */
[----:B------:R-:W-:Y:S01]  /*08b0*/  FFMA.FTZ R84, R97, R84, R13 ;  /* 0x0000005461547223 */ /* 0x000fe2000001000d */
[----:B------:R-:W-:Y:S01]  /*08c0*/  PRMT R13, RZ, 0x7610, R86 ;  /* 0x00007610ff0d7816 */ /* 0x000fe20000000056 */
[C---:B------:R-:W-:Y:S01]  /*08d0*/  FFMA.FTZ R88, R98.reuse, R29, R30 ;  /* 0x0000001d62587223 */ /* 0x040fe2000001001e */
[----:B------:R-:W-:Y:S01]  /*08e0*/  PRMT R89, RZ, 0x7610, R8 ;  /* 0x00007610ff597816 */ /* 0x000fe20000000008 */
[----:B------:R-:W5:Y:S02]  /*08f0*/  LDG.E.128 R28, [R102.64+0x1800] ;  /* 0x00180004661c7981 */ /* 0x000f64000c1e1d00 */
[----:B------:R-:W-:Y:S01]  /*0900*/  FFMA.FTZ R13, R98, R13, R12 ;  /* 0x0000000d620d7223 */ /* 0x000fe2000001000c */
[----:B------:R-:W-:Y:S01]  /*0910*/  PRMT R12, RZ, 0x5410, R87 ;  /* 0x00005410ff0c7816 */ /* 0x000fe20000000057 */
[----:B------:R-:W-:Y:S01]  /*0920*/  FFMA.FTZ R38, R99, R38, R88 ;  /* 0x0000002663267223 */ /* 0x000fe20000010058 */
[--C-:B------:R-:W-:Y:S01]  /*0930*/  PRMT R87, RZ, 0x5410, R9.reuse ;  /* 0x00005410ff577816 */ /* 0x100fe20000000009 */
[----:B------:R-:W2:Y:S01]  /*0940*/  LDG.E.128 R44, [R114.64+0x1800] ;  /* 0x00180004722c7981 */ /* 0x000ea2000c1e1d00 */
[----:B------:R-:W-:-:S02]  /*0950*/  PRMT R88, RZ, 0x7610, R9 ;  /* 0x00007610ff587816 */ /* 0x000fc40000000009 */
        /* <DEDUP_REMOVED lines=36> */
[----:B------:R-:W-:-:S02]  /*0ba0*/  PRMT R36, RZ, 0x5410, R39 ;  /* 0x00005410ff247816 */ /* 0x000fc40000000027 */
        /* <DEDUP_REMOVED lines=15> */
[----:B------:R-:W-:Y:S01]  /*0ca0*/  PRMT R32, RZ, 0x7610, R32 ;  /* 0x00007610ff207816 */ /* 0x000fe20000000020 */
[----:B------:R-:W5:Y:S02]  /*0cb0*/  LDG.E.128 R36, [R102.64+0x5000] ;  /* 0x0050000466247981 */ /* 0x000f64000c1e1d00 */
[----:B------:R-:W-:-:S02]  /*0cc0*/  FFMA.FTZ R40, R91, R40, R106 ;  /* 0x000000285b287223 */ /* 0x000fc4000001006a */
[C---:B------:R-:W-:Y:S01]  /*0cd0*/  FFMA.FTZ R41, R89.reuse, R24, R41 ;  /* 0x0000001859297223 */ /* 0x040fe20000010029 */
[----:B------:R-:W-:Y:S01]  /*0ce0*/  PRMT R24, RZ, 0x5410, R33 ;  /* 0x00005410ff187816 */ /* 0x000fe20000000021 */
[----:B------:R-:W-:Y:S01]  /*0cf0*/  FFMA.FTZ R32, R89, R32, R40 ;  /* 0x0000002059207223 */ /* 0x000fe20000010028 */
[----:B------:R-:W5:Y:S03]  /*0d00*/  LDG.E.128 R8, [R102.64+0xf800] ;  /* 0x00f8000466087981 */ /* 0x000f66000c1e1d00 */
[----:B------:R-:W-:Y:S01]  /*0d10*/  FFMA.FTZ R24, R87, R24, R32 ;  /* 0x0000001857187223 */ /* 0x000fe20000010020 */
[--C-:B------:R-:W-:Y:S01]  /*0d20*/  PRMT R32, RZ, 0x5410, R25.reuse ;  /* 0x00005410ff207816 */ /* 0x100fe20000000019 */
[C---:B------:R-:W-:Y:S01]  /*0d30*/  FFMA.FTZ R100, R95.reuse, R100, R12 ;  /* 0x000000645f647223 */ /* 0x040fe2000001000c */
[----:B------:R-:W-:Y:S01]  /*0d40*/  PRMT R25, RZ, 0x7610, R25 ;  /* 0x00007610ff197816 */ /* 0x000fe20000000019 */
[----:B------:R-:W-:Y:S01]  /*0d50*/  FFMA.FTZ R90, R95, R90, R14 ;  /* 0x0000005a5f5a7223 */ /* 0x000fe2000001000e */
[----:B------:R-:W-:Y:S01]  /*0d60*/  PRMT R33, RZ, 0x7610, R33 ;  /* 0x00007610ff217816 */ /* 0x000fe20000000021 */
[----:B------:R-:W-:Y:S01]  /*0d70*/  FFMA.FTZ R32, R87, R32, R41 ;  /* 0x0000002057207223 */ /* 0x000fe20000010029 */
[----:B------:R-:W5:Y:S03]  /*0d80*/  LDG.E.128 R92, [R102.64+0xc000] ;  /* 0x00c00004665c7981 */ /* 0x000f66000c1e1d00 */
[C---:B------:R-:W-:Y:S01]  /*0d90*/  FFMA.FTZ R32, R88.reuse, R25, R32 ;  /* 0x0000001958207223 */ /* 0x040fe20000010020 */
        /* <DEDUP_REMOVED lines=8> */
[----:B------:R-:W-:Y:S01]  /*0e20*/  FFMA.FTZ R25, R86, R25, R32 ;  /* 0x0000001956197223 */ /* 0x000fe20000010020 */
[----:B------:R-:W-:Y:S01]  /*0e30*/  PRMT R106, RZ, 0x5410, R82 ;  /* 0x00005410ff6a7816 */ /* 0x000fe20000000052 */
[----:B------:R-:W5:Y:S02]  /*0e40*/  LDG.E.128 R40, [R114.64+0x2000] ;  /* 0x0020000472287981 */ /* 0x000f64000c1e1d00 */
[C---:B------:R-:W-:Y:S01]  /*0e50*/  FFMA.FTZ R26, R85.reuse, R26, R25 ;  /* 0x0000001a551a7223 */ /* 0x040fe20000010019 */
[----:B------:R-:W-:Y:S01]  /*0e60*/  PRMT R25, RZ, 0x5410, R35 ;  /* 0x00005410ff197816 */ /* 0x000fe20000000023 */
        /* <DEDUP_REMOVED lines=11> */
[----:B------:R-:W-:Y:S01]  /*0f20*/  PRMT R32, RZ, 0x5410, R57 ;  /* 0x00005410ff207816 */ /* 0x000fe20000000039 */
[----:B------:R-:W5:Y:S02]  /*0f30*/  LDG.E.128 R24, [R102.64+0x2000] ;  /* 0x0020000466187981 */ /* 0x000f64000c1e1d00 */
[----:B------:R-:W-:Y:S01]  /*0f40*/  FFMA.FTZ R104, R89, R16, R104 ;  /* 0x0000001059687223 */ /* 0x000fe20000010068 */
[----:B------:R-:W-:-:S05]  /*0f50*/  PRMT R16, RZ, 0x5410, R56 ;  /* 0x00005410ff107816 */ /* 0x000fca0000000038 */
[----:B------:R-:W-:Y:S01]  /*0f60*/  FFMA.FTZ R100, R91, R16, R100 ;  /* 0x000000105b647223 */ /* 0x000fe20000010064 */
[--C-:B------:R-:W-:Y:S02]  /*0f70*/  PRMT R16, RZ, 0x5410, R17.reuse ;  /* 0x00005410ff107816 */ /* 0x100fe40000000011 */
        /* <DEDUP_REMOVED lines=36> */
[----:B------:R-:W-:Y:S01]  /*11c0*/  PRMT R72, RZ, 0x5410, R80 ;  /* 0x00005410ff487816 */ /* 0x000fe20000000050 */
[----:B------:R0:W5:Y:S01]  /*11d0*/  LDG.E.128 R88, [R102.64+0xc800] ;  /* 0x00c8000466587981 */ /* 0x000162000c1e1d00 */
        /* <DEDUP_REMOVED lines=22> */
[----:B------:R0:W5:Y:S01]  /*1340*/  LDG.E.128 R84, [R102.64+0x10000] ;  /* 0x0100000466547981 */ /* 0x000162000c1e1d00 */
[----:B------:R-:W-:-:S03]  /*1350*/  PRMT R56, RZ, 0x5410, R79 ;  /* 0x00005410ff387816 */ /* 0x000fc6000000004f */
[----:B------:R-:W-:Y:S01]  /*1360*/  FFMA.FTZ R58, R74, R75, R58 ;  /* 0x0000004b4a3a7223 */ /* 0x000fe2000001003a */
[----:B------:R-:W-:Y:S02]  /*1370*/  PRMT R75, RZ, 0x5410, R83 ;  /* 0x00005410ff4b7816 */ /* 0x000fe40000000053 */
[----:B------:R-:W-:Y:S01]  /*1380*/  PRMT R79, RZ, 0x7610, R79 ;  /* 0x00007610ff4f7816 */ /* 0x000fe2000000004f */
[----:B------:R0:W5:Y:S02]  /*1390*/  LDG.E.128 R80, [R102.64+0x13800] ;  /* 0x0138000466507981 */ /* 0x000164000c1e1d00 */
        /* <DEDUP_REMOVED lines=49> */
[----:B------:R-:W-:Y:S02]  /*16b0*/  PRMT R22, RZ, 0x5410, R23 ;  /* 0x00005410ff167816 */ /* 0x000fe40000000017 */
[----:B------:R-:W-:Y:S01]  /*16c0*/  PRMT R63, RZ, 0x7610, R63 ;  /* 0x00007610ff3f7816 */ /* 0x000fe2000000003f */
[C---:B------:R-:W-:Y:S02]  /*16d0*/  FFMA.FTZ R20, R75.reuse, R20, R21 ;  /* 0x000000144b147223 */ /* 0x040fe40000010015 */
[----:B------:R-:W-:Y:S02]  /*16e0*/  FFMA.FTZ R22, R75, R22, R58 ;  /* 0x000000164b167223 */ /* 0x000fe4000001003a */
[C---:B------:R-:W-:Y:S01]  /*16f0*/  FFMA.FTZ R58, R104.reuse, R63, R20 ;  /* 0x0000003f683a7223 */ /* 0x040fe20000010014 */
[--C-:B---3--:R-:W-:Y:S01]  /*1700*/  PRMT R20, RZ, 0x5410, R4.reuse ;  /* 0x00005410ff147816 */ /* 0x108fe20000000004 */
[----:B------:R-:W-:Y:S01]  /*1710*/  FFMA.FTZ R52, R101, R52, R111 ;  /* 0x0000003465347223 */ /* 0x000fe2000001006f */
[----:B------:R-:W-:Y:S01]  /*1720*/  PRMT R4, RZ, 0x7610, R4 ;  /* 0x00007610ff047816 */ /* 0x000fe20000000004 */
[----:B------:R-:W-:Y:S01]  /*1730*/  FFMA.FTZ R100, R104, R79, R56 ;  /* 0x0000004f68647223 */ /* 0x000fe20000010038 */
[--C-:B--2---:R-:W-:Y:S01]  /*1740*/  PRMT R21, RZ, 0x5410, R64.reuse ;  /* 0x00005410ff157816 */ /* 0x104fe20000000040 */
[C---:B------:R-:W-:Y:S01]  /*1750*/  FFMA.FTZ R20, R72.reuse, R20, R57 ;  /* 0x0000001448147223 */ /* 0x040fe20000010039 */
[----:B------:R-:W-:Y:S01]  /*1760*/  PRMT R64, RZ, 0x7610, R64 ;  /* 0x00007610ff407816 */ /* 0x000fe20000000040 */
[----:B------:R0:W2:Y:S02]  /*1770*/  LDG.E.128 R76, [R102.64+0x17000] ;  /* 0x01700004664c7981 */ /* 0x0000a4000c1e1d00 */
[----:B------:R-:W-:Y:S01]  /*1780*/  FFMA.FTZ R20, R59, R4, R20 ;  /* 0x000000043b147223 */ /* 0x000fe20000010014 */
[----:B------:R-:W-:Y:S01]  /*1790*/  PRMT R4, RZ, 0x5410, R5 ;  /* 0x00005410ff047816 */ /* 0x000fe20000000005 */
[----:B------:R-:W-:Y:S01]  /*17a0*/  FFMA.FTZ R21, R72, R21, R105 ;  /* 0x0000001548157223 */ /* 0x000fe20000010069 */
[----:B------:R-:W-:Y:S01]  /*17b0*/  PRMT R53, RZ, 0x5410, R50 ;  /* 0x00005410ff357816 */ /* 0x000fe20000000032 */
[----:B------:R0:W3:Y:S02]  /*17c0*/  LDG.E.128 R60, [R102.64+0x6000] ;  /* 0x00600004663c7981 */ /* 0x0000e4000c1e1d00 */
        /* <DEDUP_REMOVED lines=8> */
[C---:B------:R-:W-:Y:S01]  /*1850*/  FFMA.FTZ R4, R106.reuse, R5, R4 ;  /* 0x000000056a047223 */ /* 0x040fe20000010004 */
[----:B------:R-:W-:Y:S01]  /*1860*/  PRMT R5, RZ, 0x5410, R66 ;  /* 0x00005410ff057816 */ /* 0x000fe20000000042 */
[----:B------:R-:W-:Y:S02]  /*1870*/  FFMA.FTZ R20, R101, R20, R21 ;  /* 0x0000001465147223 */ /* 0x000fe40000010015 */
[C---:B------:R-:W-:Y:S02]  /*1880*/  FFMA.FTZ R52, R106.reuse, R53, R52 ;  /* 0x000000356a347223 */ /* 0x040fe40000010034 */
        /* <DEDUP_REMOVED lines=10> */
[----:B-----5:R-:W-:Y:S01]  /*1930*/  PRMT R4, RZ, 0x5410, R28 ;  /* 0x00005410ff047816 */ /* 0x020fe2000000001c */
[----:B------:R-:W-:Y:S01]  /*1940*/  FFMA.FTZ R57, R74, R57, R106 ;  /* 0x000000394a397223 */ /* 0x000fe2000001006a */
[----:B------:R-:W-:-:S02]  /*1950*/  PRMT R105, RZ, 0x7610, R44 ;  /* 0x00007610ff697816 */ /* 0x000fc4000000002c */
[----:B------:R-:W-:Y:S01]  /*1960*/  PRMT R28, RZ, 0x7610, R28 ;  /* 0x00007610ff1c7816 */ /* 0x000fe2000000001c */
[----:B------:R-:W-:Y:S02]  /*1970*/  FFMA.FTZ R6, R75, R6, R57 ;  /* 0x000000064b067223 */ /* 0x000fe40000010039 */
        /* <DEDUP_REMOVED lines=18> */
[----:B------:R-:W-:Y:S02]  /*1aa0*/  PRMT R36, RZ, 0x7610, R36 ;  /* 0x00007610ff247816 */ /* 0x000fe40000000024 */
[----:B------:R-:W-:Y:S01]  /*1ab0*/  PRMT R28, RZ, 0x5410, R30 ;  /* 0x00005410ff1c7816 */ /* 0x000fe2000000001e */
[C---:B------:R-:W-:Y:S01]  /*1ac0*/  FFMA.FTZ R56, R104.reuse, R51, R50 ;  /* 0x0000003368387223 */ /* 0x040fe20000010032 */
[----:B------:R-:W-:Y:S01]  /*1ad0*/  PRMT R57, RZ, 0x5410, R37 ;  /* 0x00005410ff397816 */ /* 0x000fe20000000025 */
[C---:B------:R-:W-:Y:S01]  /*1ae0*/  FFMA.FTZ R108, R104.reuse, R23, R22 ;  /* 0x00000017686c7223 */ /* 0x040fe20000010016 */
[--C-:B------:R-:W-:Y:S01]  /*1af0*/  PRMT R7, RZ, 0x5410, R47.reuse ;  /* 0x00005410ff077816 */ /* 0x100fe2000000002f */
        /* <DEDUP_REMOVED lines=8> */
[----:B------:R0:W4:Y:S02]  /*1b80*/  LDG.E.128 R48, [R102.64+0x2800] ;  /* 0x0028000466307981 */ /* 0x000124000c1e1d00 */
[----:B------:R-:W-:Y:S01]  /*1b90*/  FFMA.FTZ R29, R6, R29, R28 ;  /* 0x0000001d061d7223 */ /* 0x000fe2000001001c */
[----:B------:R-:W-:Y:S01]  /*1ba0*/  PRMT R28, RZ, 0x5410, R38 ;  /* 0x00005410ff1c7816 */ /* 0x000fe20000000026 */
[----:B------:R-:W-:Y:S01]  /*1bb0*/  FFMA.FTZ R36, R4, R37, R36 ;  /* 0x0000002504247223 */ /* 0x000fe20000010024 */
[--C-:B------:R-:W-:Y:S01]  /*1bc0*/  PRMT R109, RZ, 0x7610, R31.reuse ;  /* 0x00007610ff6d7816 */ /* 0x100fe2000000001f */
[----:B------:R-:W5:Y:S02]  /*1bd0*/  LDG.E.128 R52, [R114.64+0x2800] ;  /* 0x0028000472347981 */ /* 0x000f64000c1e1d00 */
[----:B------:R-:W-:Y:S01]  /*1be0*/  FFMA.FTZ R36, R5, R28, R36 ;  /* 0x0000001c05247223 */ /* 0x000fe20000010024 */
[----:B------:R-:W-:Y:S01]  /*1bf0*/  PRMT R28, RZ, 0x5410, R31 ;  /* 0x00005410ff1c7816 */ /* 0x000fe2000000001f */
[----:B------:R0:W2:Y:S04]  /*1c00*/  LDG.E.128 R20, [R102.64+0x9800] ;  /* 0x0098000466147981 */ /* 0x0000a8000c1e1d00 */
[C---:B------:R-:W-:Y:S01]  /*1c10*/  FFMA.FTZ R28, R7.reuse, R28, R29 ;  /* 0x0000001c071c7223 */ /* 0x040fe2000001001d */
[----:B------:R-:W-:Y:S01]  /*1c20*/  PRMT R29, RZ, 0x7610, R38 ;  /* 0x00007610ff1d7816 */ /* 0x000fe20000000026 */
[----:B------:R0:W3:Y:S02]  /*1c30*/  LDG.E.128 R72, [R102.64+0xd000] ;  /* 0x00d0000466487981 */ /* 0x0000e4000c1e1d00 */
[----:B------:R-:W-:Y:S01]  /*1c40*/  FFMA.FTZ R109, R100, R109, R28 ;  /* 0x0000006d646d7223 */ /* 0x000fe2000001001c */
[--C-:B------:R-:W-:Y:S01]  /*1c50*/  PRMT R28, RZ, 0x5410, R39.reuse ;  /* 0x00005410ff1c7816 */ /* 0x100fe20000000027 */
[----:B------:R-:W-:Y:S01]  /*1c60*/  FFMA.FTZ R29, R6, R29, R36 ;  /* 0x0000001d061d7223 */ /* 0x000fe20000010024 */
[----:B------:R-:W-:Y:S01]  /*1c70*/  PRMT R107, RZ, 0x7610, R39 ;  /* 0x00007610ff6b7816 */ /* 0x000fe20000000027 */
[----:B------:R0:W3:Y:S02]  /*1c80*/  LDG.E.128 R44, [R102.64+0x10800] ;  /* 0x01080004662c7981 */ /* 0x0000e4000c1e1d00 */
[----:B------:R-:W-:Y:S01]  /*1c90*/  FFMA.FTZ R28, R7, R28, R29 ;  /* 0x0000001c071c7223 */ /* 0x000fe2000001001d */
[--C-:B------:R-:W-:Y:S01]  /*1ca0*/  PRMT R29, RZ, 0x5410, R96.reuse ;  /* 0x00005410ff1d7816 */ /* 0x100fe20000000060 */
[----:B------:R0:W3:Y:S01]  /*1cb0*/  LDG.E.128 R64, [R102.64+0x14000] ;  /* 0x0140000466407981 */ /* 0x0000e2000c1e1d00 */
[----:B------:R-:W-:Y:S01]  /*1cc0*/  PRMT R96, RZ, 0x7610, R96 ;  /* 0x00007610ff607816 */ /* 0x000fe20000000060 */
[----:B------:R-:W-:Y:S01]  /*1cd0*/  FFMA.FTZ R107, R100, R107, R28 ;  /* 0x0000006b646b7223 */ /* 0x000fe2000001001c */
[----:B------:R-:W-:Y:S01]  /*1ce0*/  PRMT R28, RZ, 0x5410, R92 ;  /* 0x00005410ff1c7816 */ /* 0x000fe2000000005c */
[----:B------:R-:W-:Y:S01]  /*1cf0*/  FFMA.FTZ R29, R101, R29, R56 ;  /* 0x0000001d651d7223 */ /* 0x000fe20000010038 */
[----:B------:R-:W-:Y:S01]  /*1d00*/  PRMT R92, RZ, 0x7610, R92 ;  /* 0x00007610ff5c7816 */ /* 0x000fe2000000005c */
[----:B------:R0:W3:Y:S02]  /*1d10*/  LDG.E.128 R36, [R102.64+0x17800] ;  /* 0x0178000466247981 */ /* 0x0000e4000c1e1d00 */
[----:B------:R-:W-:Y:S01]  /*1d20*/  FFMA.FTZ R96, R105, R96, R29 ;  /* 0x0000006069607223 */ /* 0x000fe2000001001d */
[----:B------:R-:W-:Y:S01]  /*1d30*/  PRMT R29, RZ, 0x5410, R97 ;  /* 0x00005410ff1d7816 */ /* 0x000fe20000000061 */
[----:B------:R-:W-:Y:S01]  /*1d40*/  FFMA.FTZ R28, R101, R28, R58 ;  /* 0x0000001c651c7223 */ /* 0x000fe2000001003a */
[----:B------:R-:W-:Y:S01]  /*1d50*/  PRMT R31, RZ, 0x5410, R93 ;  /* 0x00005410ff1f7816 */ /* 0x000fe2000000005d */
[----:B------:R-:W3:Y:S01]  /*1d60*/  LDG.E.128 R56, [R114.64+0x3000] ;  /* 0x0030000472387981 */ /* 0x000ee2000c1e1d00 */
[----:B------:R-:W-:Y:S01]  /*1d70*/  PRMT R97, RZ, 0x7610, R97 ;  /* 0x00007610ff617816 */ /* 0x000fe20000000061 */
[----:B------:R-:W-:-:S02]  /*1d80*/  FFMA.FTZ R28, R105, R92, R28 ;  /* 0x0000005c691c7223 */ /* 0x000fc4000001001c */
[C---:B------:R-:W-:Y:S02]  /*1d90*/  FFMA.FTZ R29, R106.reuse, R29, R96 ;  /* 0x0000001d6a1d7223 */ /* 0x040fe40000010060 */
        /* <DEDUP_REMOVED lines=22> */
[----:B------:R-:W-:-:S03]  /*1f00*/  PRMT R8, RZ, 0x7610, R8 ;  /* 0x00007610ff087816 */ /* 0x000fc60000000008 */
[----:B------:R-:W-:-:S04]  /*1f10*/  FFMA.FTZ R93, R101, R93, R108 ;  /* 0x0000005d655d7223 */ /* 0x000fc8000001006c */
        /* <DEDUP_REMOVED lines=38> */
[----:B------:R0:W3:Y:S02]  /*2180*/  LDG.E.128 R12, [R102.64+0x11000] ;  /* 0x01100004660c7981 */ /* 0x0000e4000c1e1d00 */
[----:B------:R-:W-:Y:S01]  /*2190*/  FFMA.FTZ R106, R106, R9, R68 ;  /* 0x000000096a6a7223 */ /* 0x000fe20000010044 */
[----:B------:R-:W-:-:S02]  /*21a0*/  PRMT R68, RZ, 0x5410, R40 ;  /* 0x00005410ff447816 */ /* 0x000fc40000000028 */
        /* <DEDUP_REMOVED lines=8> */
[----:B------:R0:W3:Y:S01]  /*2230*/  LDG.E.128 R8, [R102.64+0xd800] ;  /* 0x00d8000466087981 */ /* 0x0000e2000c1e1d00 */
[----:B------:R-:W-:-:S02]  /*2240*/  PRMT R4, RZ, 0x7610, R25 ;  /* 0x00007610ff047816 */ /* 0x000fc40000000019 */
[----:B------:R-:W-:Y:S01]  /*2250*/  PRMT R41, RZ, 0x7610, R41 ;  /* 0x00007610ff297816 */ /* 0x000fe20000000029 */
[----:B------:R-:W-:Y:S02]  /*2260*/  FFMA.FTZ R24, R40, R109, R24 ;  /* 0x0000006d28187223 */ /* 0x000fe40000010018 */
        /* <DEDUP_REMOVED lines=20> */
[----:B------:R0:W3:Y:S02]  /*23b0*/  LDG.E.128 R24, [R102.64+0x18000] ;  /* 0x0180000466187981 */ /* 0x0000e4000c1e1d00 */
[----:B------:R-:W-:Y:S01]  /*23c0*/  FFMA.FTZ R100, R43, R100, R4 ;  /* 0x000000642b647223 */ /* 0x000fe20000010004 */
[----:B------:R-:W-:-:S02]  /*23d0*/  PRMT R4, RZ, 0x5410, R16 ;  /* 0x00005410ff047816 */ /* 0x000fc40000000010 */
[----:B------:R-:W-:Y:S01]  /*23e0*/  PRMT R16, RZ, 0x7610, R16 ;  /* 0x00007610ff107816 */ /* 0x000fe20000000010 */
[C---:B------:R-:W-:Y:S02]  /*23f0*/  FFMA.FTZ R110, R68.reuse, R5, R110 ;  /* 0x00000005446e7223 */ /* 0x040fe4000001006e */
[----:B------:R-:W-:Y:S01]  /*2400*/  FFMA.FTZ R107, R68, R4, R107 ;  /* 0x00000004446b7223 */ /* 0x000fe2000001006b */
[----:B------:R-:W-:Y:S01]  /*2410*/  PRMT R32, RZ, 0x7610, R32 ;  /* 0x00007610ff207816 */ /* 0x000fe20000000020 */
[----:B------:R0:W3:Y:S02]  /*2420*/  LDG.E.128 R4, [R102.64+0x14800] ;  /* 0x0148000466047981 */ /* 0x0000e4000c1e1d00 */
[C---:B------:R-:W-:Y:S02]  /*2430*/  FFMA.FTZ R16, R69.reuse, R16, R107 ;  /* 0x0000001045107223 */ /* 0x040fe4000001006b */
[----:B------:R-:W-:Y:S01]  /*2440*/  FFMA.FTZ R110, R69, R32, R110 ;  /* 0x00000020456e7223 */ /* 0x000fe2000001006e */
[----:B0-----:R-:W-:-:S05]  /*2450*/  PRMT R103, RZ, 0x5410, R17 ;  /* 0x00005410ff677816 */ /* 0x001fca0000000011 */
[C---:B------:R-:W-:Y:S01]  /*2460*/  FFMA.FTZ R32, R40.reuse, R103, R16 ;  /* 0x0000006728207223 */ /* 0x040fe20000010010 */
[----:B------:R-:W-:Y:S02]  /*2470*/  PRMT R16, RZ, 0x7610, R17 ;  /* 0x00007610ff107816 */ /* 0x000fe40000000011 */
        /* <DEDUP_REMOVED lines=53> */
[----:B--2---:R-:W-:Y:S02]  /*27d0*/  PRMT R33, RZ, 0x5410, R76 ;  /* 0x00005410ff217816 */ /* 0x004fe4000000004c */
[----:B------:R-:W-:Y:S02]  /*27e0*/  PRMT R32, RZ, 0x5410, R80 ;  /* 0x00005410ff207816 */ /* 0x000fe40000000050 */
[----:B------:R-:W-:Y:S01]  /*27f0*/  PRMT R76, RZ, 0x7610, R76 ;  /* 0x00007610ff4c7816 */ /* 0x000fe2000000004c */
[C---:B------:R-:W-:Y:S01]  /*2800*/  FFMA.FTZ R33, R68.reuse, R33, R71 ;  /* 0x0000002144217223 */ /* 0x040fe20000010047 */
[----:B------:R-:W-:Y:S01]  /*2810*/  PRMT R80, RZ, 0x7610, R80 ;  /* 0x00007610ff507816 */ /* 0x000fe20000000050 */
[----:B------:R-:W-:-:S02]  /*2820*/  FFMA.FTZ R32, R68, R32, R101 ;  /* 0x0000002044207223 */ /* 0x000fc40000010065 */
        /* <DEDUP_REMOVED lines=25> */
[----:B----4-:R-:W-:Y:S01]  /*29c0*/  PRMT R33, RZ, 0x5410, R48 ;  /* 0x00005410ff217816 */ /* 0x010fe20000000030 */
[----:B------:R-:W-:Y:S01]  /*29d0*/  FFMA.FTZ R43, R43, R34, R35 ;  /* 0x000000222b2b7223 */ /* 0x000fe20000010023 */
[--C-:B-----5:R-:W-:Y:S02]  /*29e0*/  PRMT R35, RZ, 0x5410, R52.reuse ;  /* 0x00005410ff237816 */ /* 0x120fe40000000034 */
[----:B------:R-:W-:Y:S02]  /*29f0*/  PRMT R52, RZ, 0x7610, R52 ;  /* 0x00007610ff347816 */ /* 0x000fe40000000034 */
[----:B------:R-:W-:Y:S01]  /*2a00*/  PRMT R41, RZ, 0x7610, R48 ;  /* 0x00007610ff297816 */ /* 0x000fe20000000030 */
[----:B------:R-:W-:-:S04]  /*2a10*/  FFMA.FTZ R100, R35, R33, R100 ;  /* 0x0000002123647223 */ /* 0x000fc80000010064 */
[C---:B------:R-:W-:Y:S01]  /*2a20*/  FFMA.FTZ R100, R52.reuse, R41, R100 ;  /* 0x0000002934647223 */ /* 0x040fe20000010064 */
[--C-:B---3--:R-:W-:Y:S02]  /*2a30*/  PRMT R41, RZ, 0x5410, R60.reuse ;  /* 0x00005410ff297816 */ /* 0x108fe4000000003c */
[----:B------:R-:W-:Y:S02]  /*2a40*/  PRMT R69, RZ, 0x7610, R60 ;  /* 0x00007610ff457816 */ /* 0x000fe4000000003c */
        /* <DEDUP_REMOVED lines=231> */
[----:B------:R-:W0:Y:S03]  /*38c0*/  SHFL.BFLY PT, R10, R17, 0x10, 0x1f ;  /* 0x0e001f00110a7f89 */ /* 0x000e2600000e0000 */
[----:B------:R-:W-:Y:S01]  /*38d0*/  FFMA.FTZ R5, R59, R6, R5 ;  /* 0x000000063b057223 */ /* 0x000fe20000010005 */
[----:B------:R-:W1:Y:S04]  /*38e0*/  SHFL.BFLY PT, R7, R16, 0x10, 0x1f ;  /* 0x0e001f0010077f89 */ /* 0x000e6800000e0000 */
[----:B------:R-:W2:Y:S04]  /*38f0*/  SHFL.BFLY PT, R11, R18, 0x10, 0x1f ;  /* 0x0e001f00120b7f89 */ /* 0x000ea800000e0000 */
[----:B------:R-:W3:Y:S04]  /*3900*/  SHFL.BFLY PT, R13, R8, 0x10, 0x1f ;  /* 0x0e001f00080d7f89 */ /* 0x000ee800000e0000 */
[----:B------:R-:W4:Y:S04]  /*3910*/  SHFL.BFLY PT, R12, R9, 0x10, 0x1f ;  /* 0x0e001f00090c7f89 */ /* 0x000f2800000e0000 */
[----:B------:R-:W5:Y:S04]  /*3920*/  SHFL.BFLY PT, R15, R4, 0x10, 0x1f ;  /* 0x0e001f00040f7f89 */ /* 0x000f6800000e0000 */
[----:B------:R-:W5:Y:S01]  /*3930*/  SHFL.BFLY PT, R20, R5, 0x10, 0x1f ;  /* 0x0e001f0005147f89 */ /* 0x000f6200000e0000 */
[----:B0-----:R-:W-:-:S02]  /*3940*/  FADD.FTZ R10, R17, R10 ;  /* 0x0000000a110a7221 */ /* 0x001fc40000010000 */
[----:B-1----:R-:W-:Y:S02]  /*3950*/  FADD.FTZ R7, R16, R7 ;  /* 0x0000000710077221 */ /* 0x002fe40000010000 */
[----:B--2---:R-:W-:-:S03]  /*3960*/  FADD.FTZ R11, R18, R11 ;  /* 0x0000000b120b7221 */ /* 0x004fc60000010000 */
[----:B------:R-:W0:Y:S01]  /*3970*/  SHFL.BFLY PT, R6, R7, 0x8, 0x1f ;  /* 0x0d001f0007067f89 */ /* 0x000e2200000e0000 */
[----:B---3--:R-:W-:Y:S02]  /*3980*/  FADD.FTZ R13, R8, R13 ;  /* 0x0000000d080d7221 */ /* 0x008fe40000010000 */
[----:B----4-:R-:W-:Y:S02]  /*3990*/  FADD.FTZ R14, R9, R12 ;  /* 0x0000000c090e7221 */ /* 0x010fe40000010000 */
[----:B-----5:R-:W-:Y:S01]  /*39a0*/  FADD.FTZ R16, R4, R15 ;  /* 0x0000000f04107221 */ /* 0x020fe20000010000 */
[----:B------:R-:W1:Y:S01]  /*39b0*/  SHFL.BFLY PT, R9, R10, 0x8, 0x1f ;  /* 0x0d001f000a097f89 */ /* 0x000e6200000e0000 */
[----:B------:R-:W-:-:S03]  /*39c0*/  FADD.FTZ R20, R5, R20 ;  /* 0x0000001405147221 */ /* 0x000fc60000010000 */
[----:B------:R-:W2:Y:S04]  /*39d0*/  SHFL.BFLY PT, R8, R11, 0x8, 0x1f ;  /* 0x0d001f000b087f89 */ /* 0x000ea800000e0000 */
[----:B------:R-:W3:Y:S04]  /*39e0*/  SHFL.BFLY PT, R4, R13, 0x8, 0x1f ;  /* 0x0d001f000d047f89 */ /* 0x000ee800000e0000 */
[----:B------:R-:W4:Y:S04]  /*39f0*/  SHFL.BFLY PT, R15, R14, 0x8, 0x1f ;  /* 0x0d001f000e0f7f89 */ /* 0x000f2800000e0000 */
[----:B------:R-:W5:Y:S04]  /*3a00*/  SHFL.BFLY PT, R17, R16, 0x8, 0x1f ;  /* 0x0d001f0010117f89 */ /* 0x000f6800000e0000 */
[----:B------:R-:W5:Y:S01]  /*3a10*/  SHFL.BFLY PT, R19, R20, 0x8, 0x1f ;  /* 0x0d001f0014137f89 */ /* 0x000f6200000e0000 */
[----:B0-----:R-:W-:-:S02]  /*3a20*/  FADD.FTZ R6, R7, R6 ;  /* 0x0000000607067221 */ /* 0x001fc40000010000 */
[----:B-1----:R-:W-:Y:S02]  /*3a30*/  FADD.FTZ R9, R10, R9 ;  /* 0x000000090a097221 */ /* 0x002fe40000010000 */
[----:B--2---:R-:W-:Y:S01]  /*3a40*/  FADD.FTZ R8, R11, R8 ;  /* 0x000000080b087221 */ /* 0x004fe20000010000 */
[----:B------:R-:W0:Y:S01]  /*3a50*/  SHFL.BFLY PT, R5, R6, 0x4, 0x1f ;  /* 0x0c801f0006057f89 */ /* 0x000e2200000e0000 */
[----:B---3--:R-:W-:Y:S02]  /*3a60*/  FADD.FTZ R12, R13, R4 ;  /* 0x000000040d0c7221 */ /* 0x008fe40000010000 */
[----:B----4-:R-:W-:Y:S01]  /*3a70*/  FADD.FTZ R15, R14, R15 ;  /* 0x0000000f0e0f7221 */ /* 0x010fe20000010000 */
[----:B------:R-:W1:Y:S01]  /*3a80*/  SHFL.BFLY PT, R4, R9, 0x4, 0x1f ;  /* 0x0c801f0009047f89 */ /* 0x000e6200000e0000 */
[----:B-----5:R-:W-:Y:S02]  /*3a90*/  FADD.FTZ R17, R16, R17 ;  /* 0x0000001110117221 */ /* 0x020fe40000010000 */
[----:B------:R-:W-:Y:S01]  /*3aa0*/  FADD.FTZ R19, R20, R19 ;  /* 0x0000001314137221 */ /* 0x000fe20000010000 */
[----:B------:R-:W2:Y:S04]  /*3ab0*/  SHFL.BFLY PT, R7, R8, 0x4, 0x1f ;  /* 0x0c801f0008077f89 */ /* 0x000ea800000e0000 */
[----:B------:R-:W3:Y:S04]  /*3ac0*/  SHFL.BFLY PT, R11, R12, 0x4, 0x1f ;  /* 0x0c801f000c0b7f89 */ /* 0x000ee800000e0000 */
[----:B------:R-:W4:Y:S04]  /*3ad0*/  SHFL.BFLY PT, R14, R15, 0x4, 0x1f ;  /* 0x0c801f000f0e7f89 */ /* 0x000f2800000e0000 */
[----:B------:R-:W5:Y:S04]  /*3ae0*/  SHFL.BFLY PT, R16, R17, 0x4, 0x1f ;  /* 0x0c801f0011107f89 */ /* 0x000f6800000e0000 */
[----:B------:R-:W5:Y:S01]  /*3af0*/  SHFL.BFLY PT, R18, R19, 0x4, 0x1f ;  /* 0x0c801f0013127f89 */ /* 0x000f6200000e0000 */
[----:B0-----:R-:W-:-:S02]  /*3b00*/  FADD.FTZ R5, R6, R5 ;  /* 0x0000000506057221 */ /* 0x001fc40000010000 */
[----:B-1----:R-:W-:Y:S02]  /*3b10*/  FADD.FTZ R6, R9, R4 ;  /* 0x0000000409067221 */ /* 0x002fe40000010000 */
[----:B--2---:R-:W-:Y:S02]  /*3b20*/  FADD.FTZ R10, R8, R7 ;  /* 0x00000007080a7221 */ /* 0x004fe40000010000 */
[----:B---3--:R-:W-:Y:S01]  /*3b30*/  FADD.FTZ R11, R12, R11 ;  /* 0x0000000b0c0b7221 */ /* 0x008fe20000010000 */
[----:B------:R-:W0:Y:S01]  /*3b40*/  SHFL.BFLY PT, R7, R6, 0x2, 0x1f ;  /* 0x0c401f0006077f89 */ /* 0x000e2200000e0000 */
[----:B----4-:R-:W-:Y:S02]  /*3b50*/  FADD.FTZ R14, R15, R14 ;  /* 0x0000000e0f0e7221 */ /* 0x010fe40000010000 */
[----:B-----5:R-:W-:Y:S02]  /*3b60*/  FADD.FTZ R16, R17, R16 ;  /* 0x0000001011107221 */ /* 0x020fe40000010000 */
[----:B------:R-:W-:Y:S01]  /*3b70*/  FADD.FTZ R18, R19, R18 ;  /* 0x0000001213127221 */ /* 0x000fe20000010000 */
        /* <DEDUP_REMOVED lines=12> */
[----:B------:R-:W-:Y:S01]  /*3c40*/  FADD.FTZ R19, R18, R19 ;  /* 0x0000001312137221 */ /* 0x000fe20000010000 */
[----:B------:R-:W-:Y:S04]  /*3c50*/  SHFL.BFLY PT, R7, R4, 0x1, 0x1f ;  /* 0x0c201f0004077f89 */ /* 0x000fe800000e0000 */
[----:B------:R-:W0:Y:S04]  /*3c60*/  SHFL.BFLY PT, R9, R8, 0x1, 0x1f ;  /* 0x0c201f0008097f89 */ /* 0x000e2800000e0000 */
[----:B------:R-:W1:Y:S04]  /*3c70*/  SHFL.BFLY PT, R11, R6, 0x1, 0x1f ;  /* 0x0c201f00060b7f89 */ /* 0x000e6800000e0000 */
[----:B------:R-:W2:Y:S04]  /*3c80*/  SHFL.BFLY PT, R13, R12, 0x1, 0x1f ;  /* 0x0c201f000c0d7f89 */ /* 0x000ea800000e0000 */
[----:B------:R-:W3:Y:S04]  /*3c90*/  SHFL.BFLY PT, R15, R10, 0x1, 0x1f ;  /* 0x0c201f000a0f7f89 */ /* 0x000ee800000e0000 */
[----:B------:R-:W4:Y:S04]  /*3ca0*/  SHFL.BFLY PT, R14, R17, 0x1, 0x1f ;  /* 0x0c201f00110e7f89 */ /* 0x000f2800000e0000 */
        /* <DEDUP_REMOVED lines=11> */
[----:B-----5:R-:W-:Y:S01]  /*3d60*/  FADD.FTZ R16, R19, R16 ;  /* 0x0000001013107221 */ /* 0x020fe20000010000 */
[----:B------:R0:W-:Y:S04]  /*3d70*/  @!P0 STS [R5.X4], R4 ;  /* 0x0000000405008388 */ /* 0x0001e80000004800 */
        /* <DEDUP_REMOVED lines=57> */
[----:B------:R-:W-:Y:S04]  /*4110*/  STG.E.U16 [R2.64], R10 ;  /* 0x0000000a02007986 */ /* 0x000fe8000c101504 */
[----:B------:R-:W-:Y:S01]  /*4120*/  STG.E.U16 [R2.64+0x1200], R6 ;  /* 0x0012000602007986 */ /* 0x000fe2000c101504 */
[----:B------:R-:W-:Y:S05]  /*4130*/  EXIT ;  /* 0x000000000000794d */ /* 0x000fea0003800000 */
.L_x_9:
        /* <DEDUP_REMOVED lines=12> */
.L_x_41:


//--------------------- .text._Z30router_gemm_kernel_bf16_outputI13__nv_bfloat16Li128ELi8ELi6ELi384ELi7168EEvPS0_PKT_S4_ --------------------------
	.section	.text._Z30router_gemm_kernel_bf16_outputI13__nv_bfloat16Li128ELi8ELi6ELi384ELi7168EEvPS0_PKT_S4_,"ax",@progbits
	.sectioninfo	@"SHI_REGISTERS=115"
	.align	128
        .global         _Z30router_gemm_kernel_bf16_outputI13__nv_bfloat16Li128ELi8ELi6ELi384ELi7168EEvPS0_PKT_S4_
        .type           _Z30router_gemm_kernel_bf16_outputI13__nv_bfloat16Li128ELi8ELi6ELi384ELi7168EEvPS0_PKT_S4_,@function
        .size           _Z30router_gemm_kernel_bf16_outputI13__nv_bfloat16Li128ELi8ELi6ELi384ELi7168EEvPS0_PKT_S4_,(.L_x_42 - _Z30router_gemm_kernel_bf16_outputI13__nv_bfloat16Li128ELi8ELi6ELi384ELi7168EEvPS0_PKT_S4_)
        .other          _Z30router_gemm_kernel_bf16_outputI13__nv_bfloat16Li128ELi8ELi6ELi384ELi7168EEvPS0_PKT_S4_,@"STO_CUDA_ENTRY STV_DEFAULT"
_Z30router_gemm_kernel_bf16_outputI13__nv_bfloat16Li128ELi8ELi6ELi384ELi7168EEvPS0_PKT_S4_:
.text._Z30router_gemm_kernel_bf16_outputI13__nv_bfloat16Li128ELi8ELi6ELi384ELi7168EEvPS0_PKT_S4_:
        /* <DEDUP_REMOVED lines=37> */
[----:B------:R-:W-:Y:S02]  /*0250*/  PRMT R99, RZ, 0x7610, R16 ;  /* 0x00007610ff637816 */ /* 0x000fe40000000010 */
[----:B---3--:R-:W-:Y:S01]  /*0260*/  PRMT R16, RZ, 0x5410, R24 ;  /* 0x00005410ff107816 */ /* 0x008fe20000000018 */
[C---:B------:R-:W-:Y:S01]  /*0270*/  FFMA.FTZ R20, R103.reuse, R20, RZ ;  /* 0x0000001467147223 */ /* 0x040fe200000100ff */
[--C-:B------:R-:W-:Y:S02]  /*0280*/  PRMT R97, RZ, 0x5410, R17.reuse ;  /* 0x00005410ff617816 */ /* 0x100fe40000000011 */
[----:B------:R-:W-:Y:S01]  /*0290*/  PRMT R100, RZ, 0x7610, R17 ;  /* 0x00007610ff647816 */ /* 0x000fe20000000011 */
[----:B------:R-:W-:Y:S01]  /*02a0*/  FFMA.FTZ R17, R103, R16, RZ ;  /* 0x0000001067117223 */ /* 0x000fe200000100ff */
[--C-:B------:R-:W-:Y:S01]  /*02b0*/  PRMT R16, RZ, 0x5410, R53.reuse ;  /* 0x00005410ff107816 */ /* 0x100fe20000000035 */
        /* <DEDUP_REMOVED lines=26> */
[----:B-----5:R-:W-:Y:S01]  /*0460*/  PRMT R26, RZ, 0x5410, R32 ;  /* 0x00005410ff1a7816 */ /* 0x020fe20000000020 */
[----:B------:R-:W3:Y:S02]  /*0470*/  LDG.E.128 R16, [R84.64+0x1800] ;  /* 0x0018000454107981 */ /* 0x000ee4000c1e1d00 */
[----:B------:R-:W-:Y:S01]  /*0480*/  FFMA.FTZ R106, R96, R55, R24 ;  /* 0x00000037606a7223 */ /* 0x000fe20000010018 */
[----:B------:R-:W-:-:S02]  /*0490*/  PRMT R24, RZ, 0x5410, R28 ;  /* 0x00005410ff187816 */ /* 0x000fc4000000001c */
[----:B------:R-:W-:-:S03]  /*04a0*/  PRMT R28, RZ, 0x7610, R28 ;  /* 0x00007610ff1c7816 */ /* 0x000fc6000000001c */
[----:B------:R-:W-:Y:S01]  /*04b0*/  FFMA.FTZ R24, R103, R24, RZ ;  /* 0x0000001867187223 */ /* 0x000fe200000100ff */
[----:B------:R-:W-:-:S03]  /*04c0*/  PRMT R32, RZ, 0x7610, R32 ;  /* 0x00007610ff207816 */ /* 0x000fc60000000020 */
[----:B------:R-:W-:Y:S01]  /*04d0*/  FFMA.FTZ R53, R99, R28, R24 ;  /* 0x0000001c63357223 */ /* 0x000fe20000010018 */
[--C-:B------:R-:W-:Y:S01]  /*04e0*/  PRMT R28, RZ, 0x5410, R29.reuse ;  /* 0x00005410ff1c7816 */ /* 0x100fe2000000001d */
[----:B------:R-:W-:Y:S01]  /*04f0*/  FFMA.FTZ R54, R103, R26, RZ ;  /* 0x0000001a67367223 */ /* 0x000fe200000100ff */
[----:B------:R-:W-:-:S03]  /*0500*/  PRMT R29, RZ, 0x7610, R29 ;  /* 0x00007610ff1d7816 */ /* 0x000fc6000000001d */
[----:B------:R-:W-:Y:S02]  /*0510*/  FFMA.FTZ R28, R97, R28, R53 ;  /* 0x0000001c611c7223 */ /* 0x000fe40000010035 */
[----:B------:R-:W-:Y:S01]  /*0520*/  FFMA.FTZ R54, R99, R32, R54 ;  /* 0x0000002063367223 */ /* 0x000fe20000010036 */
[--C-:B------:R-:W-:Y:S01]  /*0530*/  PRMT R32, RZ, 0x5410, R33.reuse ;  /* 0x00005410ff207816 */ /* 0x100fe20000000021 */
[C---:B------:R-:W-:Y:S01]  /*0540*/  FFMA.FTZ R29, R100.reuse, R29, R28 ;  /* 0x0000001d641d7223 */ /* 0x040fe2000001001c */
        /* <DEDUP_REMOVED lines=17> */
[--C-:B------:R-:W-:Y:S02]  /*0660*/  PRMT R32, RZ, 0x5410, R36.reuse ;  /* 0x00005410ff207816 */ /* 0x100fe40000000024 */
[----:B------:R-:W-:-:S03]  /*0670*/  PRMT R36, RZ, 0x7610, R36 ;  /* 0x00007610ff247816 */ /* 0x000fc60000000024 */
[----:B------:R-:W-:Y:S01]  /*0680*/  FFMA.FTZ R32, R103, R32, RZ ;  /* 0x0000002067207223 */ /* 0x000fe200000100ff */
[----:B------:R-:W-:-:S03]  /*0690*/  PRMT R34, RZ, 0x5410, R40 ;  /* 0x00005410ff227816 */ /* 0x000fc60000000028 */
[----:B------:R-:W-:Y:S01]  /*06a0*/  FFMA.FTZ R53, R99, R36, R32 ;  /* 0x0000002463357223 */ /* 0x000fe20000010020 */
[--C-:B------:R-:W-:Y:S01]  /*06b0*/  PRMT R36, RZ, 0x5410, R37.reuse ;  /* 0x00005410ff247816 */ /* 0x100fe20000000025 */
[----:B------:R-:W-:Y:S01]  /*06c0*/  FFMA.FTZ R103, R103, R34, RZ ;  /* 0x0000002267677223 */ /* 0x000fe200000100ff */
[----:B------:R-:W-:Y:S02]  /*06d0*/  PRMT R40, RZ, 0x7610, R40 ;  /* 0x00007610ff287816 */ /* 0x000fe40000000028 */
        /* <DEDUP_REMOVED lines=34> */
[----:B------:R-:W5:Y:S01]  /*0900*/  LDG.E.128 R28, [R84.64+0x8800] ;  /* 0x00880004541c7981 */ /* 0x000f62000c1e1d00 */
[----:B------:R-:W-:-:S02]  /*0910*/  PRMT R102, RZ, 0x5410, R45 ;  /* 0x00005410ff667816 */ /* 0x000fc4000000002d */
[----:B------:R-:W-:Y:S01]  /*0920*/  PRMT R105, RZ, 0x7610, R45 ;  /* 0x00007610ff697816 */ /* 0x000fe2000000002d */
[C---:B------:R-:W-:Y:S01]  /*0930*/  FFMA.FTZ R53, R101.reuse, R40, R106 ;  /* 0x0000002865357223 */ /* 0x040fe2000001006a */
[----:B------:R-:W-:Y:S01]  /*0940*/  PRMT R45, RZ, 0x7610, R48 ;  /* 0x00007610ff2d7816 */ /* 0x000fe20000000030 */
[----:B------:R-:W4:Y:S01]  /*0950*/  LDG.E.128 R32, [R84.64+0xc000] ;  /* 0x00c0000454207981 */ /* 0x000f22000c1e1d00 */
[--C-:B------:R-:W-:Y:S02]  /*0960*/  PRMT R44, RZ, 0x5410, R60.reuse ;  /* 0x00005410ff2c7816 */ /* 0x100fe4000000003c */
[--C-:B------:R-:W-:Y:S01]  /*0970*/  PRMT R97, RZ, 0x5410, R47.reuse ;  /* 0x00005410ff617816 */ /* 0x100fe2000000002f */
[----:B------:R-:W4:Y:S01]  /*0980*/  LDG.E.128 R36, [R84.64+0xf800] ;  /* 0x00f8000454247981 */ /* 0x000f22000c1e1d00 */
[----:B------:R-:W-:Y:S01]  /*0990*/  PRMT R106, RZ, 0x7610, R47 ;  /* 0x00007610ff6a7816 */ /* 0x000fe2000000002f */
[----:B------:R-:W-:Y:S01]  /*09a0*/  FFMA.FTZ R53, R100, R45, R53 ;  /* 0x0000002d64357223 */ /* 0x000fe20000010035 */
[----:B------:R-:W-:Y:S01]  /*09b0*/  PRMT R47, RZ, 0x7610, R60 ;  /* 0x00007610ff2f7816 */ /* 0x000fe2000000003c */
        /* <DEDUP_REMOVED lines=26> */
[----:B------:R-:W-:Y:S01]  /*0b60*/  PRMT R56, RZ, 0x5410, R80 ;  /* 0x00005410ff387816 */ /* 0x000fe20000000050 */
[----:B------:R-:W5:Y:S02]  /*0b70*/  LDG.E.128 R52, [R84.64+0x5800] ;  /* 0x0058000454347981 */ /* 0x000f64000c1e1d00 */
        /* <DEDUP_REMOVED lines=33> */
[----:B------:R-:W-:-:S02]  /*0d90*/  FFMA.FTZ R81, R102, R81, R104 ;  /* 0x0000005166517223 */ /* 0x000fc40000010068 */
        /* <DEDUP_REMOVED lines=20> */
[----:B------:R0:W5:Y:S01]  /*0ee0*/  LDG.E.128 R44, [R2.64+0x2000] ;  /* 0x00200004022c7981 */ /* 0x000162000c1e1d00 */
[C---:B------:R-:W-:Y:S01]  /*0ef0*/  FFMA.FTZ R96, R106.reuse, R67, R64 ;  /* 0x000000436a607223 */ /* 0x040fe20000010040 */
[----:B------:R-:W-:Y:S01]  /*0f00*/  PRMT R64, RZ, 0x5410, R70 ;  /* 0x00005410ff407816 */ /* 0x000fe20000000046 */
[----:B------:R-:W-:-:S02]  /*0f10*/  FFMA.FTZ R110, R106, R51, R50 ;  /* 0x000000336a6e7223 */ /* 0x000fc40000010032 */
[----:B------:R-:W-:Y:S01]  /*0f20*/  FFMA.FTZ R65, R105, R66, R65 ;  /* 0x0000004269417223 */ /* 0x000fe20000010041 */
[----:B------:R-:W5:Y:S01]  /*0f30*/  LDG.E.128 R48, [R84.64+0x2000] ;  /* 0x0020000454307981 */ /* 0x000f62000c1e1d00 */
[----:B------:R-:W-:Y:S02]  /*0f40*/  PRMT R80, RZ, 0x7610, R70 ;  /* 0x00007610ff507816 */ /* 0x000fe40000000046 */
[----:B------:R-:W-:Y:S01]  /*0f50*/  FFMA.FTZ R103, R103, R64, R65 ;  /* 0x0000004067677223 */ /* 0x000fe20000010041 */
[----:B------:R-:W-:Y:S01]  /*0f60*/  PRMT R83, RZ, 0x5410, R76 ;  /* 0x00005410ff537816 */ /* 0x000fe2000000004c */
[----:B------:R-:W5:Y:S02]  /*0f70*/  LDG.E.128 R64, [R84.64+0x10000] ;  /* 0x0100000454407981 */ /* 0x000f64000c1e1d00 */
[----:B------:R-:W-:Y:S01]  /*0f80*/  FFMA.FTZ R80, R99, R80, R103 ;  /* 0x0000005063507223 */ /* 0x000fe20000010067 */
[----:B------:R-:W-:Y:S02]  /*0f90*/  PRMT R99, RZ, 0x5410, R72 ;  /* 0x00005410ff637816 */ /* 0x000fe40000000048 */
[----:B------:R-:W-:-:S02]  /*0fa0*/  PRMT R76, RZ, 0x7610, R76 ;  /* 0x00007610ff4c7816 */ /* 0x000fc4000000004c */
[----:B------:R-:W-:Y:S01]  /*0fb0*/  PRMT R105, RZ, 0x7610, R72 ;  /* 0x00007610ff697816 */ /* 0x000fe20000000048 */
[----:B------:R-:W-:Y:S01]  /*0fc0*/  FFMA.FTZ R83, R99, R83, R110 ;  /* 0x0000005363537223 */ /* 0x000fe2000001006e */
[----:B------:R-:W-:Y:S02]  /*0fd0*/  PRMT R82, RZ, 0x5410, R71 ;  /* 0x00005410ff527816 */ /* 0x000fe40000000047 */
        /* <DEDUP_REMOVED lines=42> */
[----:B------:R0:W5:Y:S01]  /*1280*/  LDG.E.128 R72, [R2.64+0x2800] ;  /* 0x0028000402487981 */ /* 0x000162000c1e1d00 */
        /* <DEDUP_REMOVED lines=14> */
[----:B------:R-:W-:-:S02]  /*1370*/  FFMA.FTZ R88, R101, R94, R88 ;  /* 0x0000005e65587223 */ /* 0x000fc40000010058 */
        /* <DEDUP_REMOVED lines=42> */
[----:B--2---:R-:W-:Y:S01]  /*1620*/  PRMT R107, RZ, 0x5410, R20 ;  /* 0x00005410ff6b7816 */ /* 0x004fe20000000014 */
[C---:B------:R-:W-:Y:S01]  /*1630*/  FFMA.FTZ R105, R103.reuse, R8, R105 ;  /* 0x0000000867697223 */ /* 0x040fe20000010069 */
[----:B---3--:R-:W-:Y:S01]  /*1640*/  PRMT R8, RZ, 0x5410, R16 ;  /* 0x00005410ff087816 */ /* 0x008fe20000000010 */
        /* <DEDUP_REMOVED lines=20> */
[----:B------:R-:W-:Y:S01]  /*1790*/  FFMA.FTZ R17, R100, R17, R8 ;  /* 0x0000001164117223 */ /* 0x000fe20000010008 */
[----:B----4-:R-:W-:Y:S01]  /*17a0*/  PRMT R8, RZ, 0x5410, R24 ;  /* 0x00005410ff087816 */ /* 0x010fe20000000018 */
[----:B------:R-:W-:Y:S01]  /*17b0*/  FFMA.FTZ R112, R103, R112, R9 ;  /* 0x0000007067707223 */ /* 0x000fe20000010009 */
[--C-:B------:R-:W-:Y:S01]  /*17c0*/  PRMT R101, RZ, 0x5410, R22.reuse ;  /* 0x00005410ff657816 */ /* 0x100fe20000000016 */
[----:B------:R-:W4:Y:S01]  /*17d0*/  LDG.E.128 R12, [R84.64+0x6800] ;  /* 0x00680004540c7981 */ /* 0x000f22000c1e1d00 */
[----:B------:R-:W-:Y:S02]  /*17e0*/  PRMT R102, RZ, 0x7610, R22 ;  /* 0x00007610ff667816 */ /* 0x000fe40000000016 */
[--C-:B------:R-:W-:Y:S02]  /*17f0*/  PRMT R103, RZ, 0x5410, R23.reuse ;  /* 0x00005410ff677816 */ /* 0x100fe40000000017 */
[----:B------:R-:W-:Y:S02]  /*1800*/  PRMT R106, RZ, 0x7610, R23 ;  /* 0x00007610ff6a7816 */ /* 0x000fe40000000017 */
[----:B------:R0:W2:Y:S01]  /*1810*/  LDG.E.128 R20, [R2.64+0x3000] ;  /* 0x0030000402147981 */ /* 0x0000a2000c1e1d00 */
[----:B------:R-:W-:Y:S01]  /*1820*/  FFMA.FTZ R110, R107, R8, R110 ;  /* 0x000000086b6e7223 */ /* 0x000fe2000001006e */
[----:B------:R-:W-:-:S02]  /*1830*/  PRMT R8, RZ, 0x5410, R18 ;  /* 0x00005410ff087816 */ /* 0x000fc40000000012 */
[----:B0-----:R-:W-:Y:S02]  /*1840*/  PRMT R3, RZ, 0x7610, R24 ;  /* 0x00007610ff037816 */ /* 0x001fe40000000018 */
[----:B------:R-:W-:Y:S01]  /*1850*/  PRMT R2, RZ, 0x5410, R25 ;  /* 0x00005410ff027816 */ /* 0x000fe20000000019 */
[----:B------:R-:W-:Y:S02]  /*1860*/  FFMA.FTZ R8, R101, R8, R17 ;  /* 0x0000000865087223 */ /* 0x000fe40000010011 */
        /* <DEDUP_REMOVED lines=11> */
[----:B------:R-:W-:-:S04]  /*1920*/  FFMA.FTZ R16, R101, R16, R25 ;  /* 0x0000001065107223 */ /* 0x000fc80000010019 */
[----:B------:R-:W-:Y:S01]  /*1930*/  FFMA.FTZ R3, R102, R3, R16 ;  /* 0x0000000366037223 */ /* 0x000fe20000010010 */
[----:B-----5:R-:W-:-:S05]  /*1940*/  PRMT R16, RZ, 0x5410, R28 ;  /* 0x00005410ff107816 */ /* 0x020fca000000001c */
[----:B------:R-:W-:Y:S01]  /*1950*/  FFMA.FTZ R104, R107, R16, R104 ;  /* 0x000000106b687223 */ /* 0x000fe20000010068 */
[----:B------:R-:W-:-:S05]  /*1960*/  PRMT R16, RZ, 0x5410, R27 ;  /* 0x00005410ff107816 */ /* 0x000fca000000001b */
[----:B------:R-:W-:Y:S01]  /*1970*/  FFMA.FTZ R16, R103, R16, R3 ;  /* 0x0000001067107223 */ /* 0x000fe20000010003 */
[----:B------:R-:W-:-:S05]  /*1980*/  PRMT R3, RZ, 0x7610, R28 ;  /* 0x00007610ff037816 */ /* 0x000fca000000001c */
[----:B------:R-:W-:Y:S01]  /*1990*/  FFMA.FTZ R104, R108, R3, R104 ;  /* 0x000000036c687223 */ /* 0x000fe20000010068 */
[----:B------:R-:W-:Y:S02]  /*19a0*/  PRMT R3, RZ, 0x7610, R27 ;  /* 0x00007610ff037816 */ /* 0x000fe4000000001b */
        /* <DEDUP_REMOVED lines=75> */
[----:B------:R-:W-:Y:S01]  /*1e60*/  FFMA.FTZ R106, R106, R43, R38 ;  /* 0x0000002b6a6a7223 */ /* 0x000fe20000010026 */
[----:B------:R-:W-:Y:S01]  /*1e70*/  PRMT R38, RZ, 0x5410, R45 ;  /* 0x00005410ff267816 */ /* 0x000fe2000000002d */
[----:B------:R-:W-:Y:S01]  /*1e80*/  FFMA.FTZ R42, R44, R3, R42 ;  /* 0x000000032c2a7223 */ /* 0x000fe2000001002a */
[----:B------:R-:W-:-:S02]  /*1e90*/  PRMT R3, RZ, 0x5410, R49 ;  /* 0x00005410ff037816 */ /* 0x000fc40000000031 */
        /* <DEDUP_REMOVED lines=89> */
[----:B------:R-:W-:Y:S02]  /*2430*/  PRMT R37, RZ, 0x5410, R72 ;  /* 0x00005410ff257816 */ /* 0x000fe40000000048 */
[----:B--2---:R-:W-:Y:S02]  /*2440*/  PRMT R43, RZ, 0x5410, R76 ;  /* 0x00005410ff2b7816 */ /* 0x004fe4000000004c */
        /* <DEDUP_REMOVED lines=74> */
[----:B---3--:R-:W-:Y:S01]  /*28f0*/  PRMT R43, RZ, 0x5410, R4 ;  /* 0x00005410ff2b7816 */ /* 0x008fe20000000004 */
        /* <DEDUP_REMOVED lines=26> */
[----:B------:R-:W-:-:S05]  /*2aa0*/  PRMT R7, RZ, 0x5410, R20 ;  /* 0x00005410ff077816 */ /* 0x000fca0000000014 */
[C---:B------:R-:W-:Y:S01]  /*2ab0*/  FFMA.FTZ R2, R7.reuse, R38, R2 ;  /* 0x0000002607027223 */ /* 0x040fe20000010002 */
[----:B----4-:R-:W-:Y:S02]  /*2ac0*/  PRMT R38, RZ, 0x5410, R12 ;  /* 0x00005410ff267816 */ /* 0x010fe4000000000c */
[----:B------:R-:W-:Y:S02]  /*2ad0*/  PRMT R37, RZ, 0x5410, R99 ;  /* 0x00005410ff257816 */ /* 0x000fe40000000063 */
        /* <DEDUP_REMOVED lines=37> */
[----:B-----5:R-:W-:Y:S02]  /*2d30*/  PRMT R3, RZ, 0x5410, R24 ;  /* 0x00005410ff037816 */ /* 0x020fe40000000018 */
[----:B------:R-:W-:Y:S01]  /*2d40*/  PRMT R10, RZ, 0x5410, R16 ;  /* 0x00005410ff0a7816 */ /* 0x000fe20000000010 */
        /* <DEDUP_REMOVED lines=51> */
[C---:B------:R-:W-:Y:S02]  /*3080*/  FFMA.FTZ R6, R5.reuse, R6, R7 ;  /* 0x0000000605067223 */ /* 0x040fe40000010007 */
        /* <DEDUP_REMOVED lines=18> */
[----:B------:R-:W5:Y:S01]  /*31b0*/  SHFL.BFLY PT, R15, R6, 0x10, 0x1f ;  /* 0x0e001f00060f7f89 */ /* 0x000f6200000e0000 */
[----:B0-----:R-:W-:-:S02]  /*31c0*/  FADD.FTZ R11, R2, R11 ;  /* 0x0000000b020b7221 */ /* 0x001fc40000010000 */
[----:B-1----:R-:W-:Y:S02]  /*31d0*/  FADD.FTZ R5, R8, R5 ;  /* 0x0000000508057221 */ /* 0x002fe40000010000 */
[----:B--2---:R-:W-:Y:S02]  /*31e0*/  FADD.FTZ R10, R3, R10 ;  /* 0x0000000a030a7221 */ /* 0x004fe40000010000 */
[----:B---3--:R-:W-:Y:S02]  /*31f0*/  FADD.FTZ R12, R9, R12 ;  /* 0x0000000c090c7221 */ /* 0x008fe40000010000 */
[----:B----4-:R-:W-:Y:S02]  /*3200*/  FADD.FTZ R13, R4, R7 ;  /* 0x00000007040d7221 */ /* 0x010fe40000010000 */
[----:B-----5:R-:W-:Y:S01]  /*3210*/  FADD.FTZ R15, R6, R15 ;  /* 0x0000000f060f7221 */ /* 0x020fe20000010000 */
        /* <DEDUP_REMOVED lines=36> */
[----:B------:R-:W-:Y:S04]  /*3460*/  SHFL.BFLY PT, R5, R2, 0x1, 0x1f ;  /* 0x0c201f0002057f89 */ /* 0x000fe800000e0000 */
[----:B------:R-:W0:Y:S04]  /*3470*/  SHFL.BFLY PT, R4, R7, 0x1, 0x1f ;  /* 0x0c201f0007047f89 */ /* 0x000e2800000e0000 */
[----:B------:R-:W1:Y:S04]  /*3480*/  SHFL.BFLY PT, R6, R9, 0x1, 0x1f ;  /* 0x0c201f0009067f89 */ /* 0x000e6800000e0000 */
[----:B------:R-:W2:Y:S04]  /*3490*/  SHFL.BFLY PT, R8, R11, 0x1, 0x1f ;  /* 0x0c201f000b087f89 */ /* 0x000ea800000e0000 */
[----:B------:R-:W3:Y:S04]  /*34a0*/  SHFL.BFLY PT, R10, R13, 0x1, 0x1f ;  /* 0x0c201f000d0a7f89 */ /* 0x000ee800000e0000 */
[----:B------:R-:W4:Y:S01]  /*34b0*/  SHFL.BFLY PT, R12, R15, 0x1, 0x1f ;  /* 0x0c201f000f0c7f89 */ /* 0x000f2200000e0000 */
[----:B------:R-:W-:-:S02]  /*34c0*/  LOP3.LUT P0, RZ, R86, 0x1f, RZ, 0xc0, !PT ;  /* 0x0000001f56ff7812 */ /* 0x000fc4000780c0ff */
[----:B------:R-:W-:-:S04]  /*34d0*/  SHF.R.S32.HI R3, RZ, 0x1f, R86 ;  /* 0x0000001fff037819 */ /* 0x000fc80000011456 */
[----:B------:R-:W-:Y:S01]  /*34e0*/  LEA.HI R3, R3, R86, RZ, 0x5 ;  /* 0x0000005603037211 */ /* 0x000fe200078f28ff */
[----:B0-----:R-:W-:-:S03]  /*34f0*/  FADD.FTZ R4, R7, R4 ;  /* 0x0000000407047221 */ /* 0x001fc60000010000 */
[----:B------:R-:W-:Y:S01]  /*3500*/  SHF.R.S32.HI R3, RZ, 0x5, R3 ;  /* 0x00000005ff037819 */ /* 0x000fe20000011403 */
[----:B-1----:R-:W-:Y:S02]  /*3510*/  FADD.FTZ R6, R9, R6 ;  /* 0x0000000609067221 */ /* 0x002fe40000010000 */
[----:B------:R-:W-:Y:S02]  /*3520*/  @!P0 FADD.FTZ R2, R2, R5 ;  /* 0x0000000502028221 */ /* 0x000fe40000010000 */
[----:B--2---:R-:W-:Y:S02]  /*3530*/  FADD.FTZ R8, R11, R8 ;  /* 0x000000080b087221 */ /* 0x004fe40000010000 */
[----:B---3--:R-:W-:Y:S02]  /*3540*/  FADD.FTZ R10, R13, R10 ;  /* 0x0000000a0d0a7221 */ /* 0x008fe40000010000 */
[----:B----4-:R-:W-:Y:S01]  /*3550*/  FADD.FTZ R12, R15, R12 ;  /* 0x0000000c0f0c7221 */ /* 0x010fe20000010000 */
[----:B------:R0:W-:Y:S04]  /*3560*/  @!P0 STS [R3.X4], R2 ;  /* 0x0000000203008388 */ /* 0x0001e80000004800 */
        /* <DEDUP_REMOVED lines=13> */
[----:B------:R-:W4:Y:S04]  /*3640*/  LDS.128 R8, [RZ] ;  /* 0x00000000ff087984 */ /* 0x000f280000000c00 */
        /* <DEDUP_REMOVED lines=38> */
.L_x_10:
        /* <DEDUP_REMOVED lines=13> */
.L_x_42:


//--------------------- .text._Z30router_gemm_kernel_bf16_outputI13__nv_bfloat16Li128ELi8ELi5ELi384ELi7168EEvPS0_PKT_S4_ --------------------------
	.section	.text._Z30router_gemm_kernel_bf16_outputI13__nv_bfloat16Li128ELi8ELi5ELi384ELi7168EEvPS0_PKT_S4_,"ax",@progbits
	.sectioninfo	@"SHI_REGISTERS=119"
	.align	128
        .global         _Z30router_gemm_kernel_bf16_outputI13__nv_bfloat16Li128ELi8ELi5ELi384ELi7168EEvPS0_PKT_S4_
        .type           _Z30router_gemm_kernel_bf16_outputI13__nv_bfloat16Li128ELi8ELi5ELi384ELi7168EEvPS0_PKT_S4_,@function
        .size           _Z30router_gemm_kernel_bf16_outputI13__nv_bfloat16Li128ELi8ELi5ELi384ELi7168EEvPS0_PKT_S4_,(.L_x_43 - _Z30router_gemm_kernel_bf16_outputI13__nv_bfloat16Li128ELi8ELi5ELi384ELi7168EEvPS0_PKT_S4_)
        .other          _Z30router_gemm_kernel_bf16_outputI13__nv_bfloat16Li128ELi8ELi5ELi384ELi7168EEvPS0_PKT_S4_,@"STO_CUDA_ENTRY STV_DEFAULT"
_Z30router_gemm_kernel_bf16_outputI13__nv_bfloat16Li128ELi8ELi5ELi384ELi7168EEvPS0_PKT_S4_:
.text._Z30router_gemm_kernel_bf16_outputI13__nv_bfloat16Li128ELi8ELi5ELi384ELi7168EEvPS0_PKT_S4_:
        /* <DEDUP_REMOVED lines=8> */
[----:B------:R-:W-:-:S04]  /*0080*/  IADD3 R5, P0, R2, R3, RZ ;  /* 0x0000000302057210 */ /* 0x000fc80007f1e0ff */
[----:B------:R-:W-:Y:S01]  /*0090*/  LEA.HI.X.SX32 R4, R3, R4, 0x1, P0 ;  /* 0x0000000403047211 */ /* 0x000fe200000f0eff */
[----:B------:R-:W-:Y:S01]  /*00a0*/  IMAD.WIDE R2, R2, R91, c[0x0][0x168] ;  /* 0x00005a0002027625 */ /* 0x000fe200078e025b */
[----:B------:R-:W-:-:S04]  /*00b0*/  LEA R88, P0, R5, c[0x0][0x170], 0x1 ;  /* 0x00005c0005587a11 */ /* 0x000fc800078008ff */
[----:B------:R-:W-:Y:S01]  /*00c0*/  LEA.HI.X R89, R5, c[0x0][0x174], R4, 0x1, P0 ;  /* 0x00005d0005597a11 */ /* 0x000fe200000f0c04 */
[----:B------:R-:W2:Y:S04]  /*00d0*/  LDG.E.128 R44, [R2.64] ;  /* 0x00000004022c7981 */ /* 0x000ea8000c1e1d00 */
[----:B------:R-:W3:Y:S04]  /*00e0*/  LDG.E.128 R48, [R88.64] ;  /* 0x0000000458307981 */ /* 0x000ee8000c1e1d00 */
[----:B------:R-:W4:Y:S04]  /*00f0*/  LDG.E.128 R52, [R2.64+0x3800] ;  /* 0x0038000402347981 */ /* 0x000f28000c1e1d00 */
[----:B------:R-:W5:Y:S04]  /*0100*/  LDG.E.128 R56, [R2.64+0x7000] ;  /* 0x0070000402387981 */ /* 0x000f68000c1e1d00 */
        /* <DEDUP_REMOVED lines=15> */
[----:B------:R0:W5:Y:S04]  /*0200*/  LDG.E.128 R36, [R88.64+0x1800] ;  /* 0x0018000458247981 */ /* 0x000168000c1e1d00 */
[----:B------:R-:W5:Y:S01]  /*0210*/  LDG.E.128 R40, [R2.64+0x5000] ;  /* 0x0050000402287981 */ /* 0x000f62000c1e1d00 */
[----:B--2---:R-:W-:-:S02]  /*0220*/  PRMT R61, RZ, 0x5410, R44 ;  /* 0x00005410ff3d7816 */ /* 0x004fc4000000002c */
[----:B------:R-:W-:Y:S02]  /*0230*/  PRMT R104, RZ, 0x7610, R47 ;  /* 0x00007610ff687816 */ /* 0x000fe4000000002f */
[--C-:B---3--:R-:W-:Y:S02]  /*0240*/  PRMT R60, RZ, 0x5410, R48.reuse ;  /* 0x00005410ff3c7816 */ /* 0x108fe40000000030 */
[----:B------:R-:W-:Y:S02]  /*0250*/  PRMT R86, RZ, 0x7610, R48 ;  /* 0x00007610ff567816 */ /* 0x000fe40000000030 */
[----:B------:R-:W-:Y:S01]  /*0260*/  PRMT R87, RZ, 0x5410, R49 ;  /* 0x00005410ff577816 */ /* 0x000fe20000000031 */
[----:B------:R-:W-:Y:S01]  /*0270*/  FFMA.FTZ R62, R60, R61, RZ ;  /* 0x0000003d3c3e7223 */ /* 0x000fe200000100ff */
[----:B------:R-:W-:Y:S02]  /*0280*/  PRMT R61, RZ, 0x7610, R44 ;  /* 0x00007610ff3d7816 */ /* 0x000fe4000000002c */
[----:B------:R-:W-:-:S02]  /*0290*/  PRMT R44, RZ, 0x5410, R45 ;  /* 0x00005410ff2c7816 */ /* 0x000fc4000000002d */
[----:B------:R-:W-:Y:S01]  /*02a0*/  PRMT R100, RZ, 0x7610, R49 ;  /* 0x00007610ff647816 */ /* 0x000fe20000000031 */
[----:B------:R-:W-:Y:S01]  /*02b0*/  FFMA.FTZ R61, R86, R61, R62 ;  /* 0x0000003d563d7223 */ /* 0x000fe2000001003e */
[----:B----4-:R-:W-:Y:S02]  /*02c0*/  PRMT R49, RZ, 0x5410, R52 ;  /* 0x00005410ff317816 */ /* 0x010fe40000000034 */
[----:B-----5:R-:W-:Y:S01]  /*02d0*/  PRMT R63, RZ, 0x5410, R56 ;  /* 0x00005410ff3f7816 */ /* 0x020fe20000000038 */
[C---:B------:R-:W-:Y:S01]  /*02e0*/  FFMA.FTZ R44, R87.reuse, R44, R61 ;  /* 0x0000002c572c7223 */ /* 0x040fe2000001003d */
[----:B------:R-:W-:Y:S01]  /*02f0*/  PRMT R61, RZ, 0x7610, R52 ;  /* 0x00007610ff3d7816 */ /* 0x000fe20000000034 */
[----:B------:R-:W-:Y:S01]  /*0300*/  FFMA.FTZ R62, R60, R49, RZ ;  /* 0x000000313c3e7223 */ /* 0x000fe200000100ff */
[--C-:B------:R-:W-:Y:S02]  /*0310*/  PRMT R52, RZ, 0x5410, R53.reuse ;  /* 0x00005410ff347816 */ /* 0x100fe40000000035 */
[----:B------:R-:W-:Y:S01]  /*0320*/  PRMT R101, RZ, 0x5410, R50 ;  /* 0x00005410ff657816 */ /* 0x000fe20000000032 */
[----:B------:R-:W-:Y:S01]  /*0330*/  FFMA.FTZ R61, R86, R61, R62 ;  /* 0x0000003d563d7223 */ /* 0x000fe2000001003e */
        /* <DEDUP_REMOVED lines=30> */
[----:B------:R1:W2:Y:S01]  /*0520*/  LDG.E.128 R44, [R2.64+0x8800] ;  /* 0x00880004022c7981 */ /* 0x0002a2000c1e1d00 */
[----:B------:R-:W-:Y:S01]  /*0530*/  PRMT R52, RZ, 0x5410, R55 ;  /* 0x00005410ff347816 */ /* 0x000fe20000000037 */
[----:B------:R-:W-:Y:S02]  /*0540*/  FFMA.FTZ R104, R85, R104, R48 ;  /* 0x0000006855687223 */ /* 0x000fe40000010030 */
[----:B------:R-:W-:Y:S01]  /*0550*/  FFMA.FTZ R58, R60, R57, RZ ;  /* 0x000000393c3a7223 */ /* 0x000fe200000100ff */
[----:B------:R-:W-:Y:S01]  /*0560*/  PRMT R57, RZ, 0x7610, R64 ;  /* 0x00007610ff397816 */ /* 0x000fe20000000040 */
[----:B------:R-:W-:Y:S01]  /*0570*/  FFMA.FTZ R53, R103, R52, R53 ;  /* 0x0000003467357223 */ /* 0x000fe20000010035 */
[----:B------:R-:W-:Y:S01]  /*0580*/  PRMT R64, RZ, 0x5410, R65 ;  /* 0x00005410ff407816 */ /* 0x000fe20000000041 */
[----:B------:R1:W3:Y:S02]  /*0590*/  LDG.E.128 R48, [R2.64+0xc000] ;  /* 0x00c0000402307981 */ /* 0x0002e4000c1e1d00 */
[----:B------:R-:W-:Y:S01]  /*05a0*/  FFMA.FTZ R105, R86, R57, R58 ;  /* 0x0000003956697223 */ /* 0x000fe2000001003a */
[----:B------:R-:W-:-:S02]  /*05b0*/  PRMT R57, RZ, 0x5410, R68 ;  /* 0x00005410ff397816 */ /* 0x000fc40000000044 */
[----:B------:R-:W-:Y:S01]  /*05c0*/  PRMT R65, RZ, 0x7610, R65 ;  /* 0x00007610ff417816 */ /* 0x000fe20000000041 */
[----:B------:R-:W-:Y:S01]  /*05d0*/  FFMA.FTZ R64, R87, R64, R105 ;  /* 0x0000004057407223 */ /* 0x000fe20000010069 */
[----:B------:R-:W-:Y:S01]  /*05e0*/  PRMT R105, RZ, 0x7610, R68 ;  /* 0x00007610ff697816 */ /* 0x000fe20000000044 */
[----:B------:R-:W-:Y:S01]  /*05f0*/  FFMA.FTZ R106, R60, R57, RZ ;  /* 0x000000393c6a7223 */ /* 0x000fe200000100ff */
        /* <DEDUP_REMOVED lines=9> */
[----:B------:R0:W4:Y:S01]  /*0690*/  LDG.E.128 R60, [R88.64+0x2000] ;  /* 0x00200004583c7981 */ /* 0x000122000c1e1d00 */
[----:B------:R-:W-:-:S02]  /*06a0*/  PRMT R86, RZ, 0x7610, R67 ;  /* 0x00007610ff567816 */ /* 0x000fc40000000043 */
[----:B------:R-:W-:Y:S01]  /*06b0*/  PRMT R52, RZ, 0x5410, R59 ;  /* 0x00005410ff347816 */ /* 0x000fe2000000003b */
[----:B------:R-:W-:Y:S01]  /*06c0*/  FFMA.FTZ R64, R101, R64, R65 ;  /* 0x0000004065407223 */ /* 0x000fe20000010041 */
[----:B------:R-:W-:Y:S01]  /*06d0*/  PRMT R65, RZ, 0x7610, R66 ;  /* 0x00007610ff417816 */ /* 0x000fe20000000042 */
[----:B------:R-:W-:Y:S02]  /*06e0*/  FFMA.FTZ R69, R100, R69, R105 ;  /* 0x0000004564457223 */ /* 0x000fe40000010069 */
[----:B------:R-:W-:Y:S02]  /*06f0*/  FFMA.FTZ R56, R103, R52, R54 ;  /* 0x0000003467387223 */ /* 0x000fe40000010036 */
[----:B------:R-:W-:Y:S01]  /*0700*/  FFMA.FTZ R65, R102, R65, R64 ;  /* 0x0000004166417223 */ /* 0x000fe20000010040 */
[----:B------:R-:W-:Y:S01]  /*0710*/  PRMT R64, RZ, 0x5410, R70 ;  /* 0x00005410ff407816 */ /* 0x000fe20000000046 */
[----:B------:R1:W5:Y:S01]  /*0720*/  LDG.E.128 R52, [R2.64+0xf800] ;  /* 0x00f8000402347981 */ /* 0x000362000c1e1d00 */
[----:B------:R-:W-:-:S03]  /*0730*/  PRMT R84, RZ, 0x7610, R59 ;  /* 0x00007610ff547816 */ /* 0x000fc6000000003b */
[----:B------:R-:W-:Y:S01]  /*0740*/  FFMA.FTZ R69, R101, R64, R69 ;  /* 0x0000004065457223 */ /* 0x000fe20000010045 */
[----:B------:R-:W-:Y:S01]  /*0750*/  PRMT R64, RZ, 0x5410, R67 ;  /* 0x00005410ff407816 */ /* 0x000fe20000000043 */
[----:B------:R-:W-:Y:S01]  /*0760*/  FFMA.FTZ R84, R85, R84, R56 ;  /* 0x0000005455547223 */ /* 0x000fe20000010038 */
[----:B------:R-:W-:Y:S01]  /*0770*/  PRMT R87, RZ, 0x5410, R76 ;  /* 0x00005410ff577816 */ /* 0x000fe2000000004c */
[----:B------:R1:W2:Y:S02]  /*0780*/  LDG.E.128 R56, [R2.64+0x2000] ;  /* 0x0020000402387981 */ /* 0x0002a4000c1e1d00 */
        /* <DEDUP_REMOVED lines=11> */
[----:B------:R1:W2:Y:S02]  /*0840*/  LDG.E.128 R64, [R2.64+0x5800] ;  /* 0x0058000402407981 */ /* 0x0002a4000c1e1d00 */
[----:B------:R-:W-:Y:S01]  /*0850*/  FFMA.FTZ R76, R102, R69, R104 ;  /* 0x00000045664c7223 */ /* 0x000fe20000010068 */
[----:B------:R-:W-:Y:S01]  /*0860*/  PRMT R72, RZ, 0x5410, R73 ;  /* 0x00005410ff487816 */ /* 0x000fe20000000049 */
[----:B------:R-:W-:Y:S01]  /*0870*/  FFMA.FTZ R104, R85, R100, R103 ;  /* 0x0000006455687223 */ /* 0x000fe20000010067 */
[----:B------:R-:W-:Y:S01]  /*0880*/  PRMT R103, RZ, 0x5410, R77 ;  /* 0x00005410ff677816 */ /* 0x000fe2000000004d */
[----:B------:R1:W2:Y:S01]  /*0890*/  LDG.E.128 R68, [R2.64+0x9000] ;  /* 0x0090000402447981 */ /* 0x0002a2000c1e1d00 */
[----:B------:R-:W-:-:S03]  /*08a0*/  PRMT R73, RZ, 0x7610, R73 ;  /* 0x00007610ff497816 */ /* 0x000fc60000000049 */
        /* <DEDUP_REMOVED lines=20> */
[----:B------:R1:W3:Y:S02]  /*09f0*/  LDG.E.128 R72, [R2.64+0xc800] ;  /* 0x00c8000402487981 */ /* 0x0002e4000c1e1d00 */
[----:B------:R-:W-:Y:S01]  /*0a00*/  FFMA.FTZ R111, R100, R111, R4 ;  /* 0x0000006f646f7223 */ /* 0x000fe20000010004 */
[--C-:B------:R-:W-:Y:S01]  /*0a10*/  PRMT R4, RZ, 0x5410, R6.reuse ;  /* 0x00005410ff047816 */ /* 0x100fe20000000006 */
[----:B------:R-:W-:Y:S01]  /*0a20*/  FFMA.FTZ R5, R108, R5, R107 ;  /* 0x000000056c057223 */ /* 0x000fe2000001006b */
[----:B------:R-:W-:Y:S01]  /*0a30*/  PRMT R109, RZ, 0x7610, R83 ;  /* 0x00007610ff6d7816 */ /* 0x000fe20000000053 */
[----:B------:R1:W4:Y:S02]  /*0a40*/  LDG.E.128 R76, [R2.64+0x10000] ;  /* 0x01000004024c7981 */ /* 0x000324000c1e1d00 */
        /* <DEDUP_REMOVED lines=34> */
[----:B------:R0:W4:Y:S01]  /*0c70*/  LDG.E.128 R4, [R88.64+0x2800] ;  /* 0x0028000458047981 */ /* 0x000122000c1e1d00 */
        /* <DEDUP_REMOVED lines=9> */
[----:B------:R1:W4:Y:S02]  /*0d10*/  LDG.E.128 R84, [R2.64+0x2800] ;  /* 0x0028000402547981 */ /* 0x000324000c1e1d00 */
[----:B------:R-:W-:-:S02]  /*0d20*/  FFMA.FTZ R104, R100, R95, R104 ;  /* 0x0000005f64687223 */ /* 0x000fc40000010068 */
[----:B------:R-:W-:Y:S01]  /*0d30*/  FFMA.FTZ R95, R103, R92, R93 ;  /* 0x0000005c675f7223 */ /* 0x000fe2000001005d */
[----:B------:R-:W-:Y:S01]  /*0d40*/  PRMT R92, RZ, 0x5410, R98 ;  /* 0x00005410ff5c7816 */ /* 0x000fe20000000062 */
[----:B------:R1:W4:Y:S01]  /*0d50*/  LDG.E.128 R80, [R2.64+0x6000] ;  /* 0x0060000402507981 */ /* 0x000322000c1e1d00 */
        /* <DEDUP_REMOVED lines=39> */
[C---:B------:R-:W-:Y:S02]  /*0fd0*/  FFMA.FTZ R9, R110.reuse, R9, R10 ;  /* 0x000000096e097223 */ /* 0x040fe4000001000a */
        /* <DEDUP_REMOVED lines=10> */
[----:B------:R1:W4:Y:S02]  /*1080*/  LDG.E.128 R8, [R2.64+0x10800] ;  /* 0x0108000402087981 */ /* 0x000324000c1e1d00 */
        /* <DEDUP_REMOVED lines=27> */
[----:B------:R1:W4:Y:S01]  /*1240*/  LDG.E.128 R96, [R2.64+0x9800] ;  /* 0x0098000402607981 */ /* 0x000322000c1e1d00 */
[----:B------:R-:W-:Y:S01]  /*1250*/  PRMT R25, RZ, 0x7610, R25 ;  /* 0x00007610ff197816 */ /* 0x000fe20000000019 */
[----:B------:R-:W-:-:S02]  /*1260*/  FFMA.FTZ R16, R110, R19, R16 ;  /* 0x000000136e107223 */ /* 0x000fc40000010010 */
[----:B------:R-:W-:Y:S01]  /*1270*/  FFMA.FTZ R17, R110, R17, R24 ;  /* 0x000000116e117223 */ /* 0x000fe20000010018 */
[----:B------:R1:W4:Y:S01]  /*1280*/  LDG.E.128 R92, [R2.64+0xd000] ;  /* 0x00d00004025c7981 */ /* 0x000322000c1e1d00 */
[C---:B------:R-:W-:Y:S01]  /*1290*/  FFMA.FTZ R29, R112.reuse, R29, R16 ;  /* 0x0000001d701d7223 */ /* 0x040fe20000010010 */
[--C-:B------:R-:W-:Y:S01]  /*12a0*/  PRMT R16, RZ, 0x5410, R26.reuse ;  /* 0x00005410ff107816 */ /* 0x100fe2000000001a */
[----:B------:R-:W-:Y:S01]  /*12b0*/  FFMA.FTZ R17, R112, R25, R17 ;  /* 0x0000001970117223 */ /* 0x000fe20000010011 */
[----:B------:R1:W4:Y:S03]  /*12c0*/  LDG.E.128 R12, [R2.64+0x3000] ;  /* 0x00300004020c7981 */ /* 0x000326000c1e1d00 */
[----:B------:R-:W-:Y:S01]  /*12d0*/  FFMA.FTZ R16, R113, R16, R17 ;  /* 0x0000001071107223 */ /* 0x000fe20000010011 */
[----:B------:R-:W-:Y:S01]  /*12e0*/  PRMT R17, RZ, 0x7610, R26 ;  /* 0x00007610ff117816 */ /* 0x000fe2000000001a */
[----:B------:R1:W4:Y:S01]  /*12f0*/  LDG.E.128 R20, [R2.64+0xa000] ;  /* 0x00a0000402147981 */ /* 0x000322000c1e1d00 */
[----:B------:R-:W-:-:S03]  /*1300*/  PRMT R25, RZ, 0x5410, R27 ;  /* 0x00005410ff197816 */ /* 0x000fc6000000001b */
[----:B------:R-:W-:Y:S01]  /*1310*/  FFMA.FTZ R24, R114, R17, R16 ;  /* 0x0000001172187223 */ /* 0x000fe20000010010 */
[----:B0-----:R-:W-:-:S03]  /*1320*/  PRMT R88, RZ, 0x7610, R27 ;  /* 0x00007610ff587816 */ /* 0x001fc6000000001b */
[----:B------:R-:W-:Y:S01]  /*1330*/  FFMA.FTZ R24, R106, R25, R24 ;  /* 0x000000196a187223 */ /* 0x000fe20000010018 */
[----:B------:R-:W-:-:S03]  /*1340*/  PRMT R89, RZ, 0x5410, R36 ;  /* 0x00005410ff597816 */ /* 0x000fc60000000024 */
[----:B------:R-:W-:Y:S01]  /*1350*/  FFMA.FTZ R88, R111, R88, R24 ;  /* 0x000000586f587223 */ /* 0x000fe20000010018 */
[--C-:B------:R-:W-:Y:S02]  /*1360*/  PRMT R24, RZ, 0x5410, R32.reuse ;  /* 0x00005410ff187816 */ /* 0x100fe40000000020 */
        /* <DEDUP_REMOVED lines=9> */
[----:B------:R1:W4:Y:S01]  /*1400*/  LDG.E.128 R16, [R2.64+0x6800] ;  /* 0x0068000402107981 */ /* 0x000322000c1e1d00 */
        /* <DEDUP_REMOVED lines=12> */
[----:B------:R1:W4:Y:S01]  /*14d0*/  LDG.E.128 R28, [R2.64+0x11000] ;  /* 0x01100004021c7981 */ /* 0x000322000c1e1d00 */
[----:B------:R-:W-:Y:S02]  /*14e0*/  FFMA.FTZ R104, R111, R104, R25 ;  /* 0x000000686f687223 */ /* 0x000fe40000010019 */
[----:B------:R-:W-:Y:S01]  /*14f0*/  FFMA.FTZ R40, R105, R24, R40 ;  /* 0x0000001869287223 */ /* 0x000fe20000010028 */
[----:B------:R-:W-:Y:S01]  /*1500*/  PRMT R37, RZ, 0x5410, R38 ;  /* 0x00005410ff257816 */ /* 0x000fe20000000026 */
[----:B------:R1:W4:Y:S01]  /*1510*/  LDG.E.128 R24, [R2.64+0xd800] ;  /* 0x00d8000402187981 */ /* 0x000322000c1e1d00 */
[----:B------:R-:W-:-:S02]  /*1520*/  PRMT R41, RZ, 0x7610, R41 ;  /* 0x00007610ff297816 */ /* 0x000fc40000000029 */
[----:B------:R-:W-:Y:S02]  /*1530*/  PRMT R38, RZ, 0x7610, R38 ;  /* 0x00007610ff267816 */ /* 0x000fe40000000026 */
[--C-:B-1----:R-:W-:Y:S02]  /*1540*/  PRMT R2, RZ, 0x5410, R34.reuse ;  /* 0x00005410ff027816 */ /* 0x102fe40000000022 */
        /* <DEDUP_REMOVED lines=17> */
[----:B--2---:R-:W-:-:S03]  /*1660*/  PRMT R32, RZ, 0x5410, R44 ;  /* 0x00005410ff207816 */ /* 0x004fc6000000002c */
[----:B------:R-:W-:Y:S01]  /*1670*/  FFMA.FTZ R2, R39, R2, R33 ;  /* 0x0000000227027223 */ /* 0x000fe20000010021 */
[----:B---3--:R-:W-:Y:S01]  /*1680*/  PRMT R33, RZ, 0x5410, R48 ;  /* 0x00005410ff217816 */ /* 0x008fe20000000030 */
[C---:B------:R-:W-:Y:S01]  /*1690*/  FFMA.FTZ R32, R89.reuse, R32, R109 ;  /* 0x0000002059207223 */ /* 0x040fe2000001006d */
        /* <DEDUP_REMOVED lines=29> */
[--C-:B-----5:R-:W-:Y:S02]  /*1870*/  PRMT R34, RZ, 0x5410, R52.reuse ;  /* 0x00005410ff227816 */ /* 0x120fe40000000034 */
[----:B------:R-:W-:-:S03]  /*1880*/  PRMT R52, RZ, 0x7610, R52 ;  /* 0x00007610ff347816 */ /* 0x000fc60000000034 */
[----:B------:R-:W-:Y:S01]  /*1890*/  FFMA.FTZ R104, R89, R34, R104 ;  /* 0x0000002259687223 */ /* 0x000fe20000010068 */
        /* <DEDUP_REMOVED lines=8> */
[----:B----4-:R-:W-:-:S03]  /*1920*/  PRMT R34, RZ, 0x5410, R60 ;  /* 0x00005410ff227816 */ /* 0x010fc6000000003c */
[----:B------:R-:W-:Y:S01]  /*1930*/  FFMA.FTZ R40, R38, R41, R40 ;  /* 0x0000002926287223 */ /* 0x000fe20000010028 */
[----:B------:R-:W-:Y:S02]  /*1940*/  PRMT R41, RZ, 0x5410, R64 ;  /* 0x00005410ff297816 */ /* 0x000fe40000000040 */
[----:B------:R-:W-:-:S03]  /*1950*/  PRMT R35, RZ, 0x5410, R56 ;  /* 0x00005410ff237816 */ /* 0x000fc60000000038 */
[C---:B------:R-:W-:Y:S01]  /*1960*/  FFMA.FTZ R2, R34.reuse, R41, R2 ;  /* 0x0000002922027223 */ /* 0x040fe20000010002 */
[----:B------:R-:W-:Y:S01]  /*1970*/  PRMT R41, RZ, 0x5410, R68 ;  /* 0x00005410ff297816 */ /* 0x000fe20000000044 */
[C---:B------:R-:W-:Y:S01]  /*1980*/  FFMA.FTZ R35, R34.reuse, R35, R3 ;  /* 0x0000002322237223 */ /* 0x040fe20000010003 */
        /* <DEDUP_REMOVED lines=24> */
[----:B------:R-:W-:Y:S01]  /*1b10*/  FFMA.FTZ R38, R61, R2, R32 ;  /* 0x000000023d267223 */ /* 0x000fe20000010020 */
[----:B------:R-:W-:Y:S02]  /*1b20*/  PRMT R2, RZ, 0x5410, R66 ;  /* 0x00005410ff027816 */ /* 0x000fe40000000042 */
[--C-:B------:R-:W-:Y:S02]  /*1b30*/  PRMT R42, RZ, 0x5410, R58.reuse ;  /* 0x00005410ff2a7816 */ /* 0x100fe4000000003a */
[----:B------:R-:W-:Y:S01]  /*1b40*/  PRMT R37, RZ, 0x7610, R58 ;  /* 0x00007610ff257816 */ /* 0x000fe2000000003a */
[C---:B------:R-:W-:Y:S01]  /*1b50*/  FFMA.FTZ R2, R35.reuse, R2, R41 ;  /* 0x0000000223027223 */ /* 0x040fe20000010029 */
[----:B------:R-:W-:Y:S01]  /*1b60*/  PRMT R62, RZ, 0x7610, R62 ;  /* 0x00007610ff3e7816 */ /* 0x000fe2000000003e */
[C---:B------:R-:W-:Y:S01]  /*1b70*/  FFMA.FTZ R42, R35.reuse, R42, R46 ;  /* 0x0000002a232a7223 */ /* 0x040fe2000001002e */
        /* <DEDUP_REMOVED lines=54> */
[----:B------:R-:W-:-:S04]  /*1ee0*/  FFMA.FTZ R36, R63, R36, R42 ;  /* 0x000000243f247223 */ /* 0x000fc8000001002a */
[C---:B------:R-:W-:Y:S01]  /*1ef0*/  FFMA.FTZ R36, R3.reuse, R37, R36 ;  /* 0x0000002503247223 */ /* 0x040fe20000010024 */
        /* <DEDUP_REMOVED lines=80> */
[--C-:B------:R-:W-:Y:S02]  /*2400*/  PRMT R43, RZ, 0x5410, R11.reuse ;  /* 0x00005410ff2b7816 */ /* 0x100fe4000000000b */
[----:B------:R-:W-:Y:S02]  /*2410*/  PRMT R42, RZ, 0x7610, R11 ;  /* 0x00007610ff2a7816 */ /* 0x000fe4000000000b */
        /* <DEDUP_REMOVED lines=88> */
[C---:B------:R-:W-:Y:S01]  /*29a0*/  FFMA.FTZ R3, R103.reuse, R4, R3 ;  /* 0x0000000467037223 */ /* 0x040fe20000010003 */
[----:B------:R-:W-:Y:S01]  /*29b0*/  PRMT R4, RZ, 0x7610, R31 ;  /* 0x00007610ff047816 */ /* 0x000fe2000000001f */
[----:B------:R-:W-:Y:S02]  /*29c0*/  FFMA.FTZ R5, R6, R5, R7 ;  /* 0x0000000506057223 */ /* 0x000fe40000010007 */
[----:B------:R-:W-:-:S02]  /*29d0*/  FFMA.FTZ R10, R103, R10, R11 ;  /* 0x0000000a670a7223 */ /* 0x000fc4000001000b */
[----:B------:R-:W-:Y:S01]  /*29e0*/  FFMA.FTZ R4, R103, R4, R5 ;  /* 0x0000000467047223 */ /* 0x000fe20000010005 */
[----:B------:R-:W0:Y:S04]  /*29f0*/  SHFL.BFLY PT, R6, R9, 0x10, 0x1f ;  /* 0x0e001f0009067f89 */ /* 0x000e2800000e0000 */
[----:B------:R-:W1:Y:S04]  /*2a00*/  SHFL.BFLY PT, R11, R10, 0x10, 0x1f ;  /* 0x0e001f000a0b7f89 */ /* 0x000e6800000e0000 */
[----:B------:R-:W2:Y:S04]  /*2a10*/  SHFL.BFLY PT, R5, R2, 0x10, 0x1f ;  /* 0x0e001f0002057f89 */ /* 0x000ea800000e0000 */
[----:B------:R-:W3:Y:S04]  /*2a20*/  SHFL.BFLY PT, R8, R3, 0x10, 0x1f ;  /* 0x0e001f0003087f89 */ /* 0x000ee800000e0000 */
[----:B------:R-:W4:Y:S01]  /*2a30*/  SHFL.BFLY PT, R13, R4, 0x10, 0x1f ;  /* 0x0e001f00040d7f89 */ /* 0x000f2200000e0000 */
[----:B0-----:R-:W-:-:S02]  /*2a40*/  FADD.FTZ R6, R9, R6 ;  /* 0x0000000609067221 */ /* 0x001fc40000010000 */
[----:B-1----:R-:W-:Y:S02]  /*2a50*/  FADD.FTZ R11, R10, R11 ;  /* 0x0000000b0a0b7221 */ /* 0x002fe40000010000 */
[----:B--2---:R-:W-:Y:S02]  /*2a60*/  FADD.FTZ R7, R2, R5 ;  /* 0x0000000502077221 */ /* 0x004fe40000010000 */
[----:B---3--:R-:W-:Y:S01]  /*2a70*/  FADD.FTZ R12, R3, R8 ;  /* 0x00000008030c7221 */ /* 0x008fe20000010000 */
[----:B------:R-:W0:Y:S01]  /*2a80*/  SHFL.BFLY PT, R5, R6, 0x8, 0x1f ;  /* 0x0d001f0006057f89 */ /* 0x000e2200000e0000 */
[----:B----4-:R-:W-:-:S03]  /*2a90*/  FADD.FTZ R13, R4, R13 ;  /* 0x0000000d040d7221 */ /* 0x010fc60000010000 */
[----:B------:R-:W1:Y:S04]  /*2aa0*/  SHFL.BFLY PT, R2, R11, 0x8, 0x1f ;  /* 0x0d001f000b027f89 */ /* 0x000e6800000e0000 */
[----:B------:R-:W2:Y:S04]  /*2ab0*/  SHFL.BFLY PT, R8, R7, 0x8, 0x1f ;  /* 0x0d001f0007087f89 */ /* 0x000ea800000e0000 */
[----:B------:R-:W3:Y:S04]  /*2ac0*/  SHFL.BFLY PT, R9, R12, 0x8, 0x1f ;  /* 0x0d001f000c097f89 */ /* 0x000ee800000e0000 */
[----:B------:R-:W4:Y:S01]  /*2ad0*/  SHFL.BFLY PT, R14, R13, 0x8, 0x1f ;  /* 0x0d001f000d0e7f89 */ /* 0x000f2200000e0000 */
[----:B0-----:R-:W-:-:S02]  /*2ae0*/  FADD.FTZ R5, R6, R5 ;  /* 0x0000000506057221 */ /* 0x001fc40000010000 */
[----:B-1----:R-:W-:Y:S02]  /*2af0*/  FADD.FTZ R4, R11, R2 ;  /* 0x000000020b047221 */ /* 0x002fe40000010000 */
[----:B--2---:R-:W-:Y:S01]  /*2b00*/  FADD.FTZ R8, R7, R8 ;  /* 0x0000000807087221 */ /* 0x004fe20000010000 */
[----:B------:R-:W0:Y:S01]  /*2b10*/  SHFL.BFLY PT, R2, R5, 0x4, 0x1f ;  /* 0x0c801f0005027f89 */ /* 0x000e2200000e0000 */
[----:B---3--:R-:W-:Y:S02]  /*2b20*/  FADD.FTZ R10, R12, R9 ;  /* 0x000000090c0a7221 */ /* 0x008fe40000010000 */
[----:B----4-:R-:W-:Y:S01]  /*2b30*/  FADD.FTZ R14, R13, R14 ;  /* 0x0000000e0d0e7221 */ /* 0x010fe20000010000 */
        /* <DEDUP_REMOVED lines=24> */
[----:B------:R-:W-:-:S02]  /*2cc0*/  LOP3.LUT P0, RZ, R90, 0x1f, RZ, 0xc0, !PT ;  /* 0x0000001f5aff7812 */ /* 0x000fc4000780c0ff */
[----:B------:R-:W-:-:S04]  /*2cd0*/  SHF.R.S32.HI R3, RZ, 0x1f, R90 ;  /* 0x0000001fff037819 */ /* 0x000fc8000001145a */
[----:B------:R-:W-:-:S04]  /*2ce0*/  LEA.HI R3, R3, R90, RZ, 0x5 ;  /* 0x0000005a03037211 */ /* 0x000fc800078f28ff */
[----:B------:R-:W-:-:S03]  /*2cf0*/  SHF.R.S32.HI R3, RZ, 0x5, R3 ;  /* 0x00000005ff037819 */ /* 0x000fc60000011403 */
[----:B0-----:R-:W-:Y:S02]  /*2d00*/  @!P0 FADD.FTZ R2, R4, R5 ;  /* 0x0000000504028221 */ /* 0x001fe40000010000 */
[----:B-1----:R-:W-:Y:S02]  /*2d10*/  FADD.FTZ R4, R10, R11 ;  /* 0x0000000b0a047221 */ /* 0x002fe40000010000 */
        /* <DEDUP_REMOVED lines=15> */
[----:B------:R-:W3:Y:S04]  /*2e10*/  LDS.128 R4, [RZ] ;  /* 0x00000000ff047984 */ /* 0x000ee80000000c00 */
[----:B------:R-:W4:Y:S01]  /*2e20*/  LDS.128 R20, [0x40] ;  /* 0x00004000ff147984 */ /* 0x000f220000000c00 */
        /* <DEDUP_REMOVED lines=28> */
[----:B------:R-:W-:Y:S04]  /*2ff0*/  STG.E.U16 [R2.64], R6 ;  /* 0x0000000602007986 */ /* 0x000fe8000c101504 */
[----:B------:R-:W-:Y:S01]  /*3000*/  STG.E.U16 [R2.64+0xc00], R22 ;  /* 0x000c001602007986 */ /* 0x000fe2000c101504 */
[----:B------:R-:W-:Y:S05]  /*3010*/  EXIT ;  /* 0x000000000000794d */ /* 0x000fea0003800000 */
.L_x_11:
        /* <DEDUP_REMOVED lines=14> */
.L_x_43:


//--------------------- .text._Z30router_gemm_kernel_bf16_outputI13__nv_bfloat16Li128ELi8ELi4ELi384ELi7168EEvPS0_PKT_S4_ --------------------------
	.section	.text._Z30router_gemm_kernel_bf16_outputI13__nv_bfloat16Li128ELi8ELi4ELi384ELi7168EEvPS0_PKT_S4_,"ax",@progbits
	.sectioninfo	@"SHI_REGISTERS=118"
	.align	128
        .global         _Z30router_gemm_kernel_bf16_outputI13__nv_bfloat16Li128ELi8ELi4ELi384ELi7168EEvPS0_PKT_S4_
        .type           _Z30router_gemm_kernel_bf16_outputI13__nv_bfloat16Li128ELi8ELi4ELi384ELi7168EEvPS0_PKT_S4_,@function
        .size           _Z30router_gemm_kernel_bf16_outputI13__nv_bfloat16Li128ELi8ELi4ELi384ELi7168EEvPS0_PKT_S4_,(.L_x_44 - _Z30router_gemm_kernel_bf16_outputI13__nv_bfloat16Li128ELi8ELi4ELi384ELi7168EEvPS0_PKT_S4_)
        .other          _Z30router_gemm_kernel_bf16_outputI13__nv_bfloat16Li128ELi8ELi4ELi384ELi7168EEvPS0_PKT_S4_,@"STO_CUDA_ENTRY STV_DEFAULT"
_Z30router_gemm_kernel_bf16_outputI13__nv_bfloat16Li128ELi8ELi4ELi384ELi7168EEvPS0_PKT_S4_:
.text._Z30router_gemm_kernel_bf16_outputI13__nv_bfloat16Li128ELi8ELi4ELi384ELi7168EEvPS0_PKT_S4_:
        /* <DEDUP_REMOVED lines=9> */
[----:B------:R-:W-:Y:S02]  /*0090*/  LEA.HI.X.SX32 R4, R3, R4, 0x1, P0 ;  /* 0x0000000403047211 */ /* 0x000fe400000f0eff */
[----:B------:R-:W-:Y:S01]  /*00a0*/  LEA R98, P0, R5, c[0x0][0x170], 0x1 ;  /* 0x00005c0005627a11 */ /* 0x000fe200078008ff */
[----:B------:R-:W-:-:S03]  /*00b0*/  IMAD.WIDE R2, R2, R97, c[0x0][0x168] ;  /* 0x00005a0002027625 */ /* 0x000fc600078e0261 */
[----:B------:R-:W-:Y:S02]  /*00c0*/  LEA.HI.X R99, R5, c[0x0][0x174], R4, 0x1, P0 ;  /* 0x00005d0005637a11 */ /* 0x000fe400000f0c04 */
        /* <DEDUP_REMOVED lines=14> */
[----:B------:R0:W5:Y:S04]  /*01b0*/  LDG.E.128 R16, [R2.64+0x8000] ;  /* 0x0080000402107981 */ /* 0x000168000c1e1d00 */
[----:B------:R1:W5:Y:S04]  /*01c0*/  LDG.E.128 R60, [R98.64+0x1800] ;  /* 0x00180004623c7981 */ /* 0x000368000c1e1d00 */
[----:B------:R0:W5:Y:S04]  /*01d0*/  LDG.E.128 R44, [R2.64+0x1800] ;  /* 0x00180004022c7981 */ /* 0x000168000c1e1d00 */
[----:B------:R0:W5:Y:S04]  /*01e0*/  LDG.E.128 R52, [R2.64+0x5000] ;  /* 0x0050000402347981 */ /* 0x000168000c1e1d00 */
[----:B------:R0:W5:Y:S04]  /*01f0*/  LDG.E.128 R56, [R2.64+0x8800] ;  /* 0x0088000402387981 */ /* 0x000168000c1e1d00 */
[----:B------:R0:W5:Y:S04]  /*0200*/  LDG.E.128 R48, [R2.64+0xc000] ;  /* 0x00c0000402307981 */ /* 0x000168000c1e1d00 */
[----:B------:R1:W5:Y:S04]  /*0210*/  LDG.E.128 R40, [R98.64+0x2000] ;  /* 0x0020000462287981 */ /* 0x000368000c1e1d00 */
[----:B------:R0:W5:Y:S01]  /*0220*/  LDG.E.128 R32, [R2.64+0x5800] ;  /* 0x0058000402207981 */ /* 0x000162000c1e1d00 */
[----:B--2---:R-:W-:-:S02]  /*0230*/  PRMT R100, RZ, 0x5410, R36 ;  /* 0x00005410ff647816 */ /* 0x004fc40000000024 */
[--C-:B---3--:R-:W-:Y:S02]  /*0240*/  PRMT R89, RZ, 0x5410, R24.reuse ;  /* 0x00005410ff597816 */ /* 0x108fe40000000018 */
[----:B------:R-:W-:Y:S02]  /*0250*/  PRMT R91, RZ, 0x7610, R24 ;  /* 0x00007610ff5b7816 */ /* 0x000fe40000000018 */
[----:B------:R-:W-:Y:S01]  /*0260*/  PRMT R36, RZ, 0x7610, R36 ;  /* 0x00007610ff247816 */ /* 0x000fe20000000024 */
[----:B------:R-:W-:Y:S01]  /*0270*/  FFMA.FTZ R100, R89, R100, RZ ;  /* 0x0000006459647223 */ /* 0x000fe200000100ff */
[----:B----4-:R-:W-:Y:S02]  /*0280*/  PRMT R106, RZ, 0x5410, R28 ;  /* 0x00005410ff6a7816 */ /* 0x010fe4000000001c */
[----:B------:R-:W-:Y:S01]  /*0290*/  PRMT R90, RZ, 0x5410, R25 ;  /* 0x00005410ff5a7816 */ /* 0x000fe20000000019 */
        /* <DEDUP_REMOVED lines=14> */
[----:B------:R-:W-:Y:S02]  /*0380*/  FFMA.FTZ R36, R103, R36, R101 ;  /* 0x0000002467247223 */ /* 0x000fe40000010065 */
[C---:B------:R-:W-:Y:S01]  /*0390*/  FFMA.FTZ R28, R102.reuse, R29, R28 ;  /* 0x0000001d661c7223 */ /* 0x040fe2000001001c */
[----:B------:R-:W-:Y:S02]  /*03a0*/  PRMT R29, RZ, 0x5410, R30 ;  /* 0x00005410ff1d7816 */ /* 0x000fe4000000001e */
[----:B------:R-:W-:Y:S02]  /*03b0*/  PRMT R105, RZ, 0x7610, R26 ;  /* 0x00007610ff697816 */ /* 0x000fe4000000001a */
[----:B------:R-:W-:Y:S01]  /*03c0*/  PRMT R30, RZ, 0x7610, R30 ;  /* 0x00007610ff1e7816 */ /* 0x000fe2000000001e */
[----:B------:R-:W-:Y:S01]  /*03d0*/  FFMA.FTZ R29, R102, R29, R36 ;  /* 0x0000001d661d7223 */ /* 0x000fe20000010024 */
[----:B------:R-:W-:Y:S02]  /*03e0*/  PRMT R38, RZ, 0x7610, R38 ;  /* 0x00007610ff267816 */ /* 0x000fe40000000026 */
[----:B-----5:R-:W-:Y:S01]  /*03f0*/  PRMT R108, RZ, 0x5410, R84 ;  /* 0x00005410ff6c7816 */ /* 0x020fe20000000054 */
[C---:B------:R-:W-:Y:S01]  /*0400*/  FFMA.FTZ R30, R105.reuse, R30, R29 ;  /* 0x0000001e691e7223 */ /* 0x040fe2000001001d */
[----:B------:R-:W-:Y:S01]  /*0410*/  PRMT R104, RZ, 0x5410, R27 ;  /* 0x00005410ff687816 */ /* 0x000fe2000000001b */
[----:B------:R-:W-:Y:S01]  /*0420*/  FFMA.FTZ R28, R105, R38, R28 ;  /* 0x00000026691c7223 */ /* 0x000fe2000001001c */
[----:B------:R-:W-:Y:S01]  /*0430*/  PRMT R29, RZ, 0x5410, R39 ;  /* 0x00005410ff1d7816 */ /* 0x000fe20000000027 */
[----:B------:R-:W-:Y:S01]  /*0440*/  FFMA.FTZ R108, R89, R108, RZ ;  /* 0x0000006c596c7223 */ /* 0x000fe200000100ff */
[----:B------:R-:W-:-:S02]  /*0450*/  PRMT R84, RZ, 0x7610, R84 ;  /* 0x00007610ff547816 */ /* 0x000fc40000000054 */
[----:B------:R-:W-:Y:S01]  /*0460*/  PRMT R88, RZ, 0x7610, R27 ;  /* 0x00007610ff587816 */ /* 0x000fe2000000001b */
[----:B------:R-:W-:Y:S01]  /*0470*/  FFMA.FTZ R28, R104, R29, R28 ;  /* 0x0000001d681c7223 */ /* 0x000fe2000001001c */
[----:B------:R-:W-:Y:S01]  /*0480*/  PRMT R39, RZ, 0x7610, R39 ;  /* 0x00007610ff277816 */ /* 0x000fe20000000027 */
[----:B------:R-:W-:Y:S01]  /*0490*/  FFMA.FTZ R84, R91, R84, R108 ;  /* 0x000000545b547223 */ /* 0x000fe2000001006c */
[--C-:B------:R-:W-:Y:S01]  /*04a0*/  PRMT R110, RZ, 0x5410, R93.reuse ;  /* 0x00005410ff6e7816 */ /* 0x100fe2000000005d */
[----:B------:R0:W2:Y:S01]  /*04b0*/  LDG.E.128 R24, [R2.64+0x2000] ;  /* 0x0020000402187981 */ /* 0x0000a2000c1e1d00 */
[----:B------:R-:W-:Y:S01]  /*04c0*/  PRMT R113, RZ, 0x7610, R93 ;  /* 0x00007610ff717816 */ /* 0x000fe2000000005d */
[----:B------:R-:W-:Y:S01]  /*04d0*/  FFMA.FTZ R100, R88, R39, R28 ;  /* 0x0000002758647223 */ /* 0x000fe2000001001c */
[----:B------:R-:W-:Y:S01]  /*04e0*/  PRMT R29, RZ, 0x5410, R31 ;  /* 0x00005410ff1d7816 */ /* 0x000fe2000000001f */
[----:B------:R0:W3:Y:S01]  /*04f0*/  LDG.E.128 R36, [R2.64+0x9000] ;  /* 0x0090000402247981 */ /* 0x0000e2000c1e1d00 */
        /* <DEDUP_REMOVED lines=9> */
[----:B------:R0:W4:Y:S02]  /*0590*/  LDG.E.128 R28, [R2.64+0xc800] ;  /* 0x00c80004021c7981 */ /* 0x000124000c1e1d00 */
[----:B------:R-:W-:Y:S01]  /*05a0*/  FFMA.FTZ R8, R111, R8, R93 ;  /* 0x000000086f087223 */ /* 0x000fe2000001005d */
[----:B------:R-:W-:Y:S01]  /*05b0*/  PRMT R93, RZ, 0x5410, R9 ;  /* 0x00005410ff5d7816 */ /* 0x000fe20000000009 */
[----:B------:R-:W-:Y:S01]  /*05c0*/  FFMA.FTZ R92, R108, R92, R101 ;  /* 0x0000005c6c5c7223 */ /* 0x000fe20000010065 */
[----:B------:R-:W-:-:S03]  /*05d0*/  PRMT R4, RZ, 0x7610, R4 ;  /* 0x00007610ff047816 */ /* 0x000fc60000000004 */
[C---:B------:R-:W-:Y:S01]  /*05e0*/  FFMA.FTZ R8, R110.reuse, R93, R8 ;  /* 0x0000005d6e087223 */ /* 0x040fe20000010008 */
[----:B------:R-:W-:Y:S01]  /*05f0*/  PRMT R93, RZ, 0x5410, R5 ;  /* 0x00005410ff5d7816 */ /* 0x000fe20000000005 */
[----:B------:R-:W-:Y:S01]  /*0600*/  FFMA.FTZ R4, R111, R4, R92 ;  /* 0x000000046f047223 */ /* 0x000fe2000001005c */
[--C-:B------:R-:W-:Y:S02]  /*0610*/  PRMT R106, RZ, 0x5410, R80.reuse ;  /* 0x00005410ff6a7816 */ /* 0x100fe40000000050 */
[----:B------:R-:W-:Y:S01]  /*0620*/  PRMT R80, RZ, 0x7610, R80 ;  /* 0x00007610ff507816 */ /* 0x000fe20000000050 */
[----:B------:R-:W-:Y:S01]  /*0630*/  FFMA.FTZ R93, R110, R93, R4 ;  /* 0x0000005d6e5d7223 */ /* 0x000fe20000010004 */
[----:B------:R-:W-:Y:S01]  /*0640*/  PRMT R4, RZ, 0x7610, R9 ;  /* 0x00007610ff047816 */ /* 0x000fe20000000009 */
[----:B------:R-:W-:Y:S01]  /*0650*/  FFMA.FTZ R106, R89, R106, RZ ;  /* 0x0000006a596a7223 */ /* 0x000fe200000100ff */
[----:B------:R-:W-:-:S03]  /*0660*/  PRMT R89, RZ, 0x5410, R81 ;  /* 0x00005410ff597816 */ /* 0x000fc60000000051 */
[----:B------:R-:W-:Y:S02]  /*0670*/  FFMA.FTZ R80, R91, R80, R106 ;  /* 0x000000505b507223 */ /* 0x000fe4000001006a */
[----:B------:R-:W-:Y:S01]  /*0680*/  FFMA.FTZ R4, R113, R4, R8 ;  /* 0x0000000471047223 */ /* 0x000fe20000010008 */
        /* <DEDUP_REMOVED lines=38> */
[----:B------:R0:W2:Y:S01]  /*08f0*/  LDG.E.128 R92, [R2.64+0xd000] ;  /* 0x00d00004025c7981 */ /* 0x0000a2000c1e1d00 */
        /* <DEDUP_REMOVED lines=15> */
[----:B------:R1:W3:Y:S02]  /*09f0*/  LDG.E.128 R80, [R98.64+0x2800] ;  /* 0x0028000462507981 */ /* 0x0002e4000c1e1d00 */
[----:B------:R-:W-:Y:S01]  /*0a00*/  FFMA.FTZ R5, R110, R5, R4 ;  /* 0x000000056e057223 */ /* 0x000fe20000010004 */
[----:B------:R-:W-:Y:S01]  /*0a10*/  PRMT R4, RZ, 0x7610, R77 ;  /* 0x00007610ff047816 */ /* 0x000fe2000000004d */
[----:B------:R0:W3:Y:S01]  /*0a20*/  LDG.E.128 R84, [R2.64+0x2800] ;  /* 0x0028000402547981 */ /* 0x0000e2000c1e1d00 */
[----:B------:R-:W-:-:S03]  /*0a30*/  PRMT R7, RZ, 0x5410, R73 ;  /* 0x00005410ff077816 */ /* 0x000fc60000000049 */
[C---:B------:R-:W-:Y:S01]  /*0a40*/  FFMA.FTZ R4, R113.reuse, R4, R5 ;  /* 0x0000000471047223 */ /* 0x040fe20000010005 */
[----:B------:R-:W-:Y:S01]  /*0a50*/  PRMT R5, RZ, 0x5410, R78 ;  /* 0x00005410ff057816 */ /* 0x000fe2000000004e */
[----:B------:R-:W-:Y:S01]  /*0a60*/  FFMA.FTZ R7, R110, R7, R72 ;  /* 0x000000076e077223 */ /* 0x000fe20000010048 */
[----:B------:R-:W-:Y:S01]  /*0a70*/  PRMT R6, RZ, 0x7610, R73 ;  /* 0x00007610ff067816 */ /* 0x000fe20000000049 */
[----:B------:R0:W3:Y:S02]  /*0a80*/  LDG.E.128 R88, [R2.64+0x6000] ;  /* 0x0060000402587981 */ /* 0x0000e4000c1e1d00 */
[----:B------:R-:W-:Y:S01]  /*0a90*/  FFMA.FTZ R4, R112, R5, R4 ;  /* 0x0000000570047223 */ /* 0x000fe20000010004 */
[----:B------:R-:W-:Y:S01]  /*0aa0*/  PRMT R5, RZ, 0x5410, R74 ;  /* 0x00005410ff057816 */ /* 0x000fe2000000004a */
[----:B------:R-:W-:Y:S02]  /*0ab0*/  FFMA.FTZ R6, R113, R6, R7 ;  /* 0x0000000671067223 */ /* 0x000fe40000010007 */
[----:B------:R-:W-:-:S02]  /*0ac0*/  FFMA.FTZ R8, R106, R9, R8 ;  /* 0x000000096a087223 */ /* 0x000fc40000010008 */
[----:B------:R-:W-:Y:S01]  /*0ad0*/  FFMA.FTZ R6, R112, R5, R6 ;  /* 0x0000000570067223 */ /* 0x000fe20000010006 */
[----:B------:R-:W-:Y:S01]  /*0ae0*/  PRMT R5, RZ, 0x7610, R78 ;  /* 0x00007610ff057816 */ /* 0x000fe2000000004e */
[----:B------:R-:W-:-:S04]  /*0af0*/  FFMA.FTZ R104, R107, R104, R8 ;  /* 0x000000686b687223 */ /* 0x000fc80000010008 */
[C---:B------:R-:W-:Y:S01]  /*0b00*/  FFMA.FTZ R8, R114.reuse, R5, R4 ;  /* 0x0000000572087223 */ /* 0x040fe20000010004 */
[----:B------:R-:W-:Y:S02]  /*0b10*/  PRMT R5, RZ, 0x7610, R74 ;  /* 0x00007610ff057816 */ /* 0x000fe4000000004a */
[----:B------:R-:W-:Y:S02]  /*0b20*/  PRMT R9, RZ, 0x5410, R79 ;  /* 0x00005410ff097816 */ /* 0x000fe4000000004f */
[----:B------:R-:W-:Y:S01]  /*0b30*/  PRMT R11, RZ, 0x5410, R75 ;  /* 0x00005410ff0b7816 */ /* 0x000fe2000000004b */
[----:B------:R-:W-:Y:S01]  /*0b40*/  FFMA.FTZ R114, R114, R5, R6 ;  /* 0x0000000572727223 */ /* 0x000fe20000010006 */
[--C-:B------:R-:W-:Y:S01]  /*0b50*/  PRMT R109, RZ, 0x7610, R69.reuse ;  /* 0x00007610ff6d7816 */ /* 0x100fe20000000045 */
[C---:B------:R-:W-:Y:S01]  /*0b60*/  FFMA.FTZ R9, R106.reuse, R9, R8 ;  /* 0x000000096a097223 */ /* 0x040fe20000010008 */
[----:B------:R1:W3:Y:S01]  /*0b70*/  LDG.E.128 R4, [R98.64+0x3000] ;  /* 0x0030000462047981 */ /* 0x0002e2000c1e1d00 */
[----:B------:R-:W-:Y:S01]  /*0b80*/  FFMA.FTZ R11, R106, R11, R114 ;  /* 0x0000000b6a0b7223 */ /* 0x000fe20000010072 */
[----:B------:R-:W-:-:S02]  /*0b90*/  PRMT R106, RZ, 0x5410, R69 ;  /* 0x00005410ff6a7816 */ /* 0x000fc40000000045 */
[----:B------:R-:W-:Y:S02]  /*0ba0*/  PRMT R69, RZ, 0x5410, R20 ;  /* 0x00005410ff457816 */ /* 0x000fe40000000014 */
[----:B------:R-:W-:Y:S02]  /*0bb0*/  PRMT R76, RZ, 0x5410, R64 ;  /* 0x00005410ff4c7816 */ /* 0x000fe40000000040 */
[--C-:B-1----:R-:W-:Y:S02]  /*0bc0*/  PRMT R98, RZ, 0x5410, R68.reuse ;  /* 0x00005410ff627816 */ /* 0x102fe40000000044 */
[----:B------:R-:W-:Y:S02]  /*0bd0*/  PRMT R99, RZ, 0x7610, R68 ;  /* 0x00007610ff637816 */ /* 0x000fe40000000044 */
[----:B------:R-:W-:Y:S01]  /*0be0*/  PRMT R20, RZ, 0x7610, R20 ;  /* 0x00007610ff147816 */ /* 0x000fe20000000014 */
[C---:B------:R-:W-:Y:S01]  /*0bf0*/  FFMA.FTZ R104, R98.reuse, R69, R104 ;  /* 0x0000004562687223 */ /* 0x040fe20000010068 */
[----:B------:R-:W-:Y:S01]  /*0c00*/  PRMT R64, RZ, 0x7610, R64 ;  /* 0x00007610ff407816 */ /* 0x000fe20000000040 */
[----:B------:R-:W-:Y:S01]  /*0c10*/  FFMA.FTZ R76, R98, R76, R115 ;  /* 0x0000004c624c7223 */ /* 0x000fe20000010073 */
[--C-:B------:R-:W-:Y:S01]  /*0c20*/  PRMT R69, RZ, 0x5410, R65.reuse ;  /* 0x00005410ff457816 */ /* 0x100fe20000000041 */
[C---:B------:R-:W-:Y:S01]  /*0c30*/  FFMA.FTZ R104, R99.reuse, R20, R104 ;  /* 0x0000001463687223 */ /* 0x040fe20000010068 */
[----:B------:R-:W-:Y:S01]  /*0c40*/  PRMT R20, RZ, 0x7610, R65 ;  /* 0x00007610ff147816 */ /* 0x000fe20000000041 */
        /* <DEDUP_REMOVED lines=10> */
[----:B------:R0:W3:Y:S01]  /*0cf0*/  LDG.E.128 R76, [R2.64+0xd800] ;  /* 0x00d80004024c7981 */ /* 0x0000e2000c1e1d00 */
        /* <DEDUP_REMOVED lines=10> */
[----:B------:R0:W4:Y:S04]  /*0da0*/  LDG.E.128 R8, [R2.64+0x3000] ;  /* 0x0030000402087981 */ /* 0x000128000c1e1d00 */
[----:B------:R0:W5:Y:S04]  /*0db0*/  LDG.E.128 R72, [R2.64+0x6800] ;  /* 0x0068000402487981 */ /* 0x000168000c1e1d00 */
[----:B------:R0:W5:Y:S01]  /*0dc0*/  LDG.E.128 R68, [R2.64+0xa000] ;  /* 0x00a0000402447981 */ /* 0x000162000c1e1d00 */
[----:B------:R-:W-:Y:S01]  /*0dd0*/  FFMA.FTZ R21, R108, R21, R64 ;  /* 0x000000156c157223 */ /* 0x000fe20000010040 */
[----:B0-----:R-:W-:-:S02]  /*0de0*/  PRMT R2, RZ, 0x5410, R67 ;  /* 0x00005410ff027816 */ /* 0x001fc40000000043 */
        /* <DEDUP_REMOVED lines=28> */
[C---:B------:R-:W-:Y:S02]  /*0fb0*/  FFMA.FTZ R13, R112.reuse, R13, R12 ;  /* 0x0000000d700d7223 */ /* 0x040fe4000001000c */
        /* <DEDUP_REMOVED lines=10> */
[C---:B------:R-:W-:Y:S01]  /*1060*/  FFMA.FTZ R2, R110.reuse, R19, R2 ;  /* 0x000000136e027223 */ /* 0x040fe20000010002 */
[----:B------:R-:W-:Y:S01]  /*1070*/  PRMT R3, RZ, 0x5410, R60 ;  /* 0x00005410ff037816 */ /* 0x000fe2000000003c */
[----:B------:R-:W-:Y:S01]  /*1080*/  FFMA.FTZ R110, R110, R15, R12 ;  /* 0x0000000f6e6e7223 */ /* 0x000fe2000001000c */
[----:B------:R-:W-:Y:S02]  /*1090*/  PRMT R15, RZ, 0x5410, R44 ;  /* 0x00005410ff0f7816 */ /* 0x000fe4000000002c */
[----:B------:R-:W-:-:S03]  /*10a0*/  PRMT R60, RZ, 0x7610, R60 ;  /* 0x00007610ff3c7816 */ /* 0x000fc6000000003c */
        /* <DEDUP_REMOVED lines=62> */
[----:B--2---:R-:W-:-:S03]  /*1490*/  PRMT R18, RZ, 0x5410, R24 ;  /* 0x00005410ff127816 */ /* 0x004fc60000000018 */
        /* <DEDUP_REMOVED lines=46> */
[----:B---3--:R-:W-:-:S05]  /*1780*/  PRMT R18, RZ, 0x5410, R36 ;  /* 0x00005410ff127816 */ /* 0x008fca0000000024 */
[----:B------:R-:W-:Y:S01]  /*1790*/  FFMA.FTZ R18, R13, R18, R3 ;  /* 0x000000120d127223 */ /* 0x000fe20000010003 */
[----:B----4-:R-:W-:-:S05]  /*17a0*/  PRMT R3, RZ, 0x5410, R28 ;  /* 0x00005410ff037816 */ /* 0x010fca000000001c */
        /* <DEDUP_REMOVED lines=27> */
[----:B------:R-:W-:Y:S01]  /*1960*/  FFMA.FTZ R2, R43, R2, R3 ;  /* 0x000000022b027223 */ /* 0x000fe20000010003 */
[----:B------:R-:W-:-:S05]  /*1970*/  PRMT R3, RZ, 0x5410, R80 ;  /* 0x00005410ff037816 */ /* 0x000fca0000000050 */
[C---:B------:R-:W-:Y:S01]  /*1980*/  FFMA.FTZ R18, R3.reuse, R18, R15 ;  /* 0x0000001203127223 */ /* 0x040fe2000001000f */
        /* <DEDUP_REMOVED lines=37> */
[----:B------:R-:W-:-:S05]  /*1be0*/  PRMT R16, RZ, 0x7610, R91 ;  /* 0x00007610ff107816 */ /* 0x000fca000000005b */
[----:B------:R-:W-:Y:S01]  /*1bf0*/  FFMA.FTZ R16, R83, R16, R18 ;  /* 0x0000001053107223 */ /* 0x000fe20000010012 */
[----:B-----5:R-:W-:-:S05]  /*1c00*/  PRMT R18, RZ, 0x5410, R100 ;  /* 0x00005410ff127816 */ /* 0x020fca0000000064 */
        /* <DEDUP_REMOVED lines=100> */
[C---:B------:R-:W-:Y:S02]  /*2250*/  FFMA.FTZ R10, R7.reuse, R10, R15 ;  /* 0x0000000a070a7223 */ /* 0x040fe4000001000f */
[C---:B------:R-:W-:Y:S02]  /*2260*/  FFMA.FTZ R2, R7.reuse, R2, R3 ;  /* 0x0000000207027223 */ /* 0x040fe40000010003 */
[----:B------:R-:W-:Y:S01]  /*2270*/  FFMA.FTZ R4, R7, R4, R17 ;  /* 0x0000000407047223 */ /* 0x000fe20000010011 */
[----:B------:R-:W0:Y:S04]  /*2280*/  SHFL.BFLY PT, R3, R8, 0x10, 0x1f ;  /* 0x0e001f0008037f89 */ /* 0x000e2800000e0000 */
[----:B------:R-:W1:Y:S04]  /*2290*/  SHFL.BFLY PT, R5, R10, 0x10, 0x1f ;  /* 0x0e001f000a057f89 */ /* 0x000e6800000e0000 */
[----:B------:R-:W2:Y:S04]  /*22a0*/  SHFL.BFLY PT, R9, R2, 0x10, 0x1f ;  /* 0x0e001f0002097f89 */ /* 0x000ea800000e0000 */
[----:B------:R-:W3:Y:S01]  /*22b0*/  SHFL.BFLY PT, R13, R4, 0x10, 0x1f ;  /* 0x0e001f00040d7f89 */ /* 0x000ee200000e0000 */
[----:B0-----:R-:W-:-:S02]  /*22c0*/  FADD.FTZ R3, R8, R3 ;  /* 0x0000000308037221 */ /* 0x001fc40000010000 */
[----:B-1----:R-:W-:Y:S02]  /*22d0*/  FADD.FTZ R7, R10, R5 ;  /* 0x000000050a077221 */ /* 0x002fe40000010000 */
[----:B--2---:R-:W-:Y:S02]  /*22e0*/  FADD.FTZ R11, R2, R9 ;  /* 0x00000009020b7221 */ /* 0x004fe40000010000 */
[----:B---3--:R-:W-:Y:S01]  /*22f0*/  FADD.FTZ R15, R4, R13 ;  /* 0x0000000d040f7221 */ /* 0x008fe20000010000 */
        /* <DEDUP_REMOVED lines=28> */
[----:B------:R-:W-:-:S02]  /*24c0*/  LOP3.LUT P0, RZ, R96, 0x1f, RZ, 0xc0, !PT ;  /* 0x0000001f60ff7812 */ /* 0x000fc4000780c0ff */
[----:B------:R-:W-:-:S04]  /*24d0*/  SHF.R.S32.HI R3, RZ, 0x1f, R96 ;  /* 0x0000001fff037819 */ /* 0x000fc80000011460 */
[----:B------:R-:W-:-:S04]  /*24e0*/  LEA.HI R3, R3, R96, RZ, 0x5 ;  /* 0x0000006003037211 */ /* 0x000fc800078f28ff */
[----:B------:R-:W-:-:S03]  /*24f0*/  SHF.R.S32.HI R3, RZ, 0x5, R3 ;  /* 0x00000005ff037819 */ /* 0x000fc60000011403 */
[----:B0-----:R-:W-:Y:S02]  /*2500*/  @!P0 FADD.FTZ R4, R2, R7 ;  /* 0x0000000702048221 */ /* 0x001fe40000010000 */
[----:B-1----:R-:W-:Y:S02]  /*2510*/  FADD.FTZ R8, R6, R11 ;  /* 0x0000000b06087221 */ /* 0x002fe40000010000 */
[----:B--2---:R-:W-:Y:S02]  /*2520*/  FADD.FTZ R2, R10, R15 ;  /* 0x0000000f0a027221 */ /* 0x004fe40000010000 */
[----:B---3--:R-:W-:Y:S01]  /*2530*/  FADD.FTZ R6, R12, R5 ;  /* 0x000000050c067221 */ /* 0x008fe20000010000 */
[----:B------:R0:W-:Y:S04]  /*2540*/  @!P0 STS [R3.X4], R4 ;  /* 0x0000000403008388 */ /* 0x0001e80000004800 */
        /* <DEDUP_REMOVED lines=9> */
[----:B------:R-:W2:Y:S04]  /*25e0*/  LDS.128 R4, [RZ] ;  /* 0x00000000ff047984 */ /* 0x000ea80000000c00 */
[----:B------:R-:W3:Y:S01]  /*25f0*/  LDS.128 R16, [0x30] ;  /* 0x00003000ff107984 */ /* 0x000ee20000000c00 */
[----:B0-----:R-:W-:Y:S02]  /*2600*/  FADD.FTZ R8, RZ, R8 ;  /* 0x00000008ff087221 */ /* 0x001fe40000010000 */
[----:B-1----:R-:W-:-:S02]  /*2610*/  FADD.FTZ R12, RZ, R12 ;  /* 0x0000000cff0c7221 */ /* 0x002fc40000010000 */
[----:B------:R-:W-:Y:S02]  /*2620*/  FADD.FTZ R9, R8, R9 ;  /* 0x0000000908097221 */ /* 0x000fe40000010000 */
[----:B--2---:R-:W-:Y:S02]  /*2630*/  FADD.FTZ R4, RZ, R4 ;  /* 0x00000004ff047221 */ /* 0x004fe40000010000 */
[----:B------:R-:W-:Y:S02]  /*2640*/  FADD.FTZ R13, R12, R13 ;  /* 0x0000000d0c0d7221 */ /* 0x000fe40000010000 */
[----:B---3--:R-:W-:Y:S02]  /*2650*/  FADD.FTZ R16, RZ, R16 ;  /* 0x00000010ff107221 */ /* 0x008fe40000010000 */
        /* <DEDUP_REMOVED lines=11> */
[----:B------:R-:W-:Y:S02]  /*2710*/  F2FP.BF16.PACK_AB R14, RZ, R14 ;  /* 0x0000000eff0e723e */ /* 0x000fe400000010ff */
[----:B------:R-:W-:Y:S01]  /*2720*/  F2FP.BF16.PACK_AB R6, RZ, R6 ;  /* 0x00000006ff06723e */ /* 0x000fe200000010ff */
[----:B------:R-:W-:Y:S01]  /*2730*/  STG.E.U16 [R2.64+0x300], R10 ;  /* 0x0003000a02007986 */ /* 0x000fe2000c101504 */
[----:B------:R-:W-:-:S03]  /*2740*/  F2FP.BF16.PACK_AB R18, RZ, R18 ;  /* 0x00000012ff12723e */ /* 0x000fc600000010ff */
[----:B------:R-:W-:Y:S04]  /*2750*/  STG.E.U16 [R2.64+0x600], R14 ;  /* 0x0006000e02007986 */ /* 0x000fe8000c101504 */
[----:B------:R-:W-:Y:S04]  /*2760*/  STG.E.U16 [R2.64], R6 ;  /* 0x0000000602007986 */ /* 0x000fe8000c101504 */
[----:B------:R-:W-:Y:S01]  /*2770*/  STG.E.U16 [R2.64+0x900], R18 ;  /* 0x0009001202007986 */ /* 0x000fe2000c101504 */
[----:B------:R-:W-:Y:S05]  /*2780*/  EXIT ;  /* 0x000000000000794d */ /* 0x000fea0003800000 */
.L_x_12:
        /* <DEDUP_REMOVED lines=15> */
.L_x_44:


//--------------------- .text._Z30router_gemm_kernel_bf16_outputI13__nv_bfloat16Li128ELi8ELi3ELi384ELi7168EEvPS0_PKT_S4_ --------------------------
	.section	.text._Z30router_gemm_kernel_bf16_outputI13__nv_bfloat16Li128ELi8ELi3ELi384ELi7168EEvPS0_PKT_S4_,"ax",@progbits
	.sectioninfo	@"SHI_REGISTERS=112"
	.align	128
        .global         _Z30router_gemm_kernel_bf16_outputI13__nv_bfloat16Li128ELi8ELi3ELi384ELi7168EEvPS0_PKT_S4_
        .type           _Z30router_gemm_kernel_bf16_outputI13__nv_bfloat16Li128ELi8ELi3ELi384ELi7168EEvPS0_PKT_S4_,@function
        .size           _Z30router_gemm_kernel_bf16_outputI13__nv_bfloat16Li128ELi8ELi3ELi384ELi7168EEvPS0_PKT_S4_,(.L_x_45 - _Z30router_gemm_kernel_bf16_outputI13__nv_bfloat16Li128ELi8ELi3ELi384ELi7168EEvPS0_PKT_S4_)
        .other          _Z30router_gemm_kernel_bf16_outputI13__nv_bfloat16Li128ELi8ELi3ELi384ELi7168EEvPS0_PKT_S4_,@"STO_CUDA_ENTRY STV_DEFAULT"
_Z30router_gemm_kernel_bf16_outputI13__nv_bfloat16Li128ELi8ELi3ELi384ELi7168EEvPS0_PKT_S4_:
.text._Z30router_gemm_kernel_bf16_outputI13__nv_bfloat16Li128ELi8ELi3ELi384ELi7168EEvPS0_PKT_S4_:
        /* <DEDUP_REMOVED lines=17> */
[----:B------:R0:W4:Y:S04]  /*0110*/  LDG.E.128 R12, [R96.64+0x800] ;  /* 0x00080004600c7981 */ /* 0x000128000c1e1d00 */
[----:B------:R-:W4:Y:S04]  /*0120*/  LDG.E.128 R16, [R2.64+0x800] ;  /* 0x0008000402107981 */ /* 0x000f28000c1e1d00 */
[----:B------:R-:W4:Y:S04]  /*0130*/  LDG.E.128 R20, [R2.64+0x4000] ;  /* 0x0040000402147981 */ /* 0x000f28000c1e1d00 */
[----:B------:R1:W4:Y:S04]  /*0140*/  LDG.E.128 R24, [R2.64+0x7800] ;  /* 0x0078000402187981 */ /* 0x000328000c1e1d00 */
[----:B------:R0:W4:Y:S04]  /*0150*/  LDG.E.128 R32, [R96.64+0x1000] ;  /* 0x0010000460207981 */ /* 0x000128000c1e1d00 */
[----:B------:R1:W4:Y:S04]  /*0160*/  LDG.E.128 R40, [R2.64+0x8000] ;  /* 0x0080000402287981 */ /* 0x000328000c1e1d00 */
[----:B------:R1:W4:Y:S04]  /*0170*/  LDG.E.128 R36, [R2.64+0x4800] ;  /* 0x0048000402247981 */ /* 0x000328000c1e1d00 */
        /* <DEDUP_REMOVED lines=13> */
[----:B---3--:R-:W-:-:S05]  /*0250*/  PRMT R98, RZ, 0x5410, R88 ;  /* 0x00005410ff627816 */ /* 0x008fca0000000058 */
[----:B------:R-:W-:Y:S01]  /*0260*/  FFMA.FTZ R102, R98, R99, RZ ;  /* 0x0000006362667223 */ /* 0x000fe200000100ff */
[----:B------:R-:W-:Y:S02]  /*0270*/  PRMT R99, RZ, 0x7610, R92 ;  /* 0x00007610ff637816 */ /* 0x000fe4000000005c */
[----:B------:R-:W-:Y:S02]  /*0280*/  PRMT R92, RZ, 0x7610, R88 ;  /* 0x00007610ff5c7816 */ /* 0x000fe40000000058 */
        /* <DEDUP_REMOVED lines=18> */
[--C-:B----4-:R-:W-:Y:S01]  /*03b0*/  PRMT R99, RZ, 0x5410, R4.reuse ;  /* 0x00005410ff637816 */ /* 0x110fe20000000004 */
[----:B------:R1:W2:Y:S02]  /*03c0*/  LDG.E.128 R88, [R2.64+0x9800] ;  /* 0x0098000402587981 */ /* 0x0002a4000c1e1d00 */
[----:B------:R-:W-:Y:S01]  /*03d0*/  FFMA.FTZ R102, R107, R102, R93 ;  /* 0x000000666b667223 */ /* 0x000fe2000001005d */
[----:B------:R-:W-:Y:S01]  /*03e0*/  PRMT R93, RZ, 0x7610, R4 ;  /* 0x00007610ff5d7816 */ /* 0x000fe20000000004 */
[----:B------:R-:W-:Y:S01]  /*03f0*/  FFMA.FTZ R99, R98, R99, RZ ;  /* 0x0000006362637223 */ /* 0x000fe200000100ff */
[----:B------:R-:W-:-:S02]  /*0400*/  PRMT R4, RZ, 0x5410, R5 ;  /* 0x00005410ff047816 */ /* 0x000fc40000000005 */
[----:B-----5:R-:W-:Y:S01]  /*0410*/  PRMT R95, RZ, 0x5410, R8 ;  /* 0x00005410ff5f7816 */ /* 0x020fe20000000008 */
[----:B------:R-:W-:Y:S01]  /*0420*/  FFMA.FTZ R93, R92, R93, R99 ;  /* 0x0000005d5c5d7223 */ /* 0x000fe20000010063 */
[----:B------:R-:W-:-:S03]  /*0430*/  PRMT R5, RZ, 0x7610, R5 ;  /* 0x00007610ff057816 */ /* 0x000fc60000000005 */
[C---:B------:R-:W-:Y:S01]  /*0440*/  FFMA.FTZ R4, R103.reuse, R4, R93 ;  /* 0x0000000467047223 */ /* 0x040fe2000001005d */
[----:B------:R-:W-:Y:S01]  /*0450*/  PRMT R93, RZ, 0x7610, R8 ;  /* 0x00007610ff5d7816 */ /* 0x000fe20000000008 */
[----:B------:R-:W-:Y:S01]  /*0460*/  FFMA.FTZ R95, R98, R95, RZ ;  /* 0x0000005f625f7223 */ /* 0x000fe200000100ff */
[----:B------:R-:W-:Y:S01]  /*0470*/  PRMT R8, RZ, 0x5410, R9 ;  /* 0x00005410ff087816 */ /* 0x000fe20000000009 */
[----:B------:R-:W-:Y:S01]  /*0480*/  FFMA.FTZ R5, R104, R5, R4 ;  /* 0x0000000568057223 */ /* 0x000fe20000010004 */
[----:B------:R-:W-:Y:S01]  /*0490*/  PRMT R4, RZ, 0x5410, R6 ;  /* 0x00005410ff047816 */ /* 0x000fe20000000006 */
[----:B------:R-:W-:Y:S01]  /*04a0*/  FFMA.FTZ R109, R92, R93, R95 ;  /* 0x0000005d5c6d7223 */ /* 0x000fe2000001005f */
[----:B------:R-:W-:Y:S01]  /*04b0*/  PRMT R9, RZ, 0x7610, R9 ;  /* 0x00007610ff097816 */ /* 0x000fe20000000009 */
[----:B------:R1:W3:Y:S02]  /*04c0*/  LDG.E.128 R92, [R2.64+0x3000] ;  /* 0x00300004025c7981 */ /* 0x0002e4000c1e1d00 */
[----:B------:R-:W-:-:S02]  /*04d0*/  FFMA.FTZ R8, R103, R8, R109 ;  /* 0x0000000867087223 */ /* 0x000fc4000001006d */
[C---:B------:R-:W-:Y:S01]  /*04e0*/  FFMA.FTZ R4, R105.reuse, R4, R5 ;  /* 0x0000000469047223 */ /* 0x040fe20000010005 */
[----:B------:R-:W-:Y:S01]  /*04f0*/  PRMT R5, RZ, 0x7610, R6 ;  /* 0x00007610ff057816 */ /* 0x000fe20000000006 */
[----:B------:R-:W-:Y:S01]  /*0500*/  FFMA.FTZ R9, R104, R9, R8 ;  /* 0x0000000968097223 */ /* 0x000fe20000010008 */
[----:B------:R-:W-:Y:S01]  /*0510*/  PRMT R8, RZ, 0x5410, R10 ;  /* 0x00005410ff087816 */ /* 0x000fe2000000000a */
[----:B0-----:R-:W4:Y:S02]  /*0520*/  LDG.E.128 R96, [R96.64+0x3000] ;  /* 0x0030000460607981 */ /* 0x001f24000c1e1d00 */
        /* <DEDUP_REMOVED lines=30> */
[----:B------:R-:W-:Y:S02]  /*0710*/  FFMA.FTZ R107, R107, R4, R8 ;  /* 0x000000046b6b7223 */ /* 0x000fe40000010008 */
[----:B------:R1:W5:Y:S01]  /*0720*/  LDG.E.128 R4, [R2.64+0x6800] ;  /* 0x0068000402047981 */ /* 0x000362000c1e1d00 */
[----:B------:R-:W-:Y:S01]  /*0730*/  FFMA.FTZ R105, R13, R16, R105 ;  /* 0x000000100d697223 */ /* 0x000fe20000010069 */
[--C-:B------:R-:W-:Y:S02]  /*0740*/  PRMT R16, RZ, 0x5410, R18.reuse ;  /* 0x00005410ff107816 */ /* 0x100fe40000000012 */
[----:B------:R1:W2:Y:S01]  /*0750*/  LDG.E.128 R8, [R2.64+0xa000] ;  /* 0x00a0000402087981 */ /* 0x0002a2000c1e1d00 */
[----:B------:R-:W-:Y:S02]  /*0760*/  PRMT R17, RZ, 0x7610, R18 ;  /* 0x00007610ff117816 */ /* 0x000fe40000000012 */
[----:B------:R-:W-:Y:S02]  /*0770*/  PRMT R20, RZ, 0x5410, R22 ;  /* 0x00005410ff147816 */ /* 0x000fe40000000016 */
[----:B-1----:R-:W-:-:S02]  /*0780*/  PRMT R3, RZ, 0x5410, R14 ;  /* 0x00005410ff037816 */ /* 0x002fc4000000000e */
[----:B------:R-:W-:-:S03]  /*0790*/  PRMT R14, RZ, 0x7610, R14 ;  /* 0x00007610ff0e7816 */ /* 0x000fc6000000000e */
[C---:B------:R-:W-:Y:S02]  /*07a0*/  FFMA.FTZ R16, R3.reuse, R16, R102 ;  /* 0x0000001003107223 */ /* 0x040fe40000010066 */
[----:B------:R-:W-:Y:S02]  /*07b0*/  FFMA.FTZ R20, R3, R20, R105 ;  /* 0x0000001403147223 */ /* 0x000fe40000010069 */
        /* <DEDUP_REMOVED lines=49> */
[C---:B------:R-:W-:Y:S02]  /*0ad0*/  FFMA.FTZ R23, R12.reuse, R23, R20 ;  /* 0x000000170c177223 */ /* 0x040fe40000010014 */
[----:B------:R-:W-:Y:S01]  /*0ae0*/  FFMA.FTZ R15, R12, R15, R18 ;  /* 0x0000000f0c0f7223 */ /* 0x000fe20000010012 */
[----:B------:R-:W-:-:S05]  /*0af0*/  PRMT R12, RZ, 0x7610, R37 ;  /* 0x00007610ff0c7816 */ /* 0x000fca0000000025 */
[C---:B------:R-:W-:Y:S01]  /*0b00*/  FFMA.FTZ R14, R33.reuse, R12, R14 ;  /* 0x0000000c210e7223 */ /* 0x040fe2000001000e */
[----:B------:R-:W-:Y:S02]  /*0b10*/  PRMT R12, RZ, 0x7610, R41 ;  /* 0x00007610ff0c7816 */ /* 0x000fe40000000029 */
        /* <DEDUP_REMOVED lines=8> */
[C---:B------:R-:W-:Y:S01]  /*0ba0*/  FFMA.FTZ R20, R3.reuse, R20, R23 ;  /* 0x0000001403147223 */ /* 0x040fe20000010017 */
        /* <DEDUP_REMOVED lines=181> */
[--C-:B----4-:R-:W-:Y:S02]  /*1700*/  PRMT R13, RZ, 0x5410, R96.reuse ;  /* 0x00005410ff0d7816 */ /* 0x110fe40000000060 */
        /* <DEDUP_REMOVED lines=19> */
[--C-:B------:R-:W-:Y:S02]  /*1840*/  PRMT R14, RZ, 0x5410, R98.reuse ;  /* 0x00005410ff0e7816 */ /* 0x100fe40000000062 */
        /* <DEDUP_REMOVED lines=10> */
[--C-:B-----5:R-:W-:Y:S01]  /*18f0*/  PRMT R17, RZ, 0x5410, R4.reuse ;  /* 0x00005410ff117816 */ /* 0x120fe20000000004 */
[----:B------:R-:W-:Y:S01]  /*1900*/  FFMA.FTZ R20, R13, R20, R3 ;  /* 0x000000140d147223 */ /* 0x000fe20000010003 */
[----:B------:R-:W-:-:S03]  /*1910*/  PRMT R3, RZ, 0x7610, R4 ;  /* 0x00007610ff037816 */ /* 0x000fc60000000004 */
        /* <DEDUP_REMOVED lines=26> */
[----:B------:R-:W-:Y:S02]  /*1ac0*/  PRMT R2, RZ, 0x7610, R7 ;  /* 0x00007610ff027816 */ /* 0x000fe40000000007 */
[----:B------:R-:W-:Y:S01]  /*1ad0*/  PRMT R4, RZ, 0x7610, R11 ;  /* 0x00007610ff047816 */ /* 0x000fe2000000000b */
[----:B------:R-:W-:-:S02]  /*1ae0*/  FFMA.FTZ R16, R99, R18, R16 ;  /* 0x0000001263107223 */ /* 0x000fc40000010010 */
[C---:B------:R-:W-:Y:S02]  /*1af0*/  FFMA.FTZ R2, R99.reuse, R2, R3 ;  /* 0x0000000263027223 */ /* 0x040fe40000010003 */
[----:B------:R-:W-:Y:S01]  /*1b00*/  FFMA.FTZ R4, R99, R4, R15 ;  /* 0x0000000463047223 */ /* 0x000fe2000001000f */
[----:B------:R-:W0:Y:S04]  /*1b10*/  SHFL.BFLY PT, R3, R16, 0x10, 0x1f ;  /* 0x0e001f0010037f89 */ /* 0x000e2800000e0000 */
[----:B------:R-:W1:Y:S04]  /*1b20*/  SHFL.BFLY PT, R5, R2, 0x10, 0x1f ;  /* 0x0e001f0002057f89 */ /* 0x000e6800000e0000 */
[----:B------:R-:W2:Y:S01]  /*1b30*/  SHFL.BFLY PT, R9, R4, 0x10, 0x1f ;  /* 0x0e001f0004097f89 */ /* 0x000ea200000e0000 */
[----:B0-----:R-:W-:-:S02]  /*1b40*/  FADD.FTZ R3, R16, R3 ;  /* 0x0000000310037221 */ /* 0x001fc40000010000 */
[----:B-1----:R-:W-:Y:S02]  /*1b50*/  FADD.FTZ R7, R2, R5 ;  /* 0x0000000502077221 */ /* 0x002fe40000010000 */
[----:B--2---:R-:W-:Y:S01]  /*1b60*/  FADD.FTZ R10, R4, R9 ;  /* 0x00000009040a7221 */ /* 0x004fe20000010000 */
[----:B------:R-:W0:Y:S04]  /*1b70*/  SHFL.BFLY PT, R6, R3, 0x8, 0x1f ;  /* 0x0d001f0003067f89 */ /* 0x000e2800000e0000 */
[----:B------:R-:W1:Y:S04]  /*1b80*/  SHFL.BFLY PT, R8, R7, 0x8, 0x1f ;  /* 0x0d001f0007087f89 */ /* 0x000e6800000e0000 */
[----:B------:R-:W2:Y:S01]  /*1b90*/  SHFL.BFLY PT, R5, R10, 0x8, 0x1f ;  /* 0x0d001f000a057f89 */ /* 0x000ea200000e0000 */
[----:B0-----:R-:W-:-:S02]  /*1ba0*/  FADD.FTZ R6, R3, R6 ;  /* 0x0000000603067221 */ /* 0x001fc40000010000 */
[----:B-1----:R-:W-:Y:S02]  /*1bb0*/  FADD.FTZ R8, R7, R8 ;  /* 0x0000000807087221 */ /* 0x002fe40000010000 */
[----:B--2---:R-:W-:-:S03]  /*1bc0*/  FADD.FTZ R11, R10, R5 ;  /* 0x000000050a0b7221 */ /* 0x004fc60000010000 */
[----:B------:R-:W0:Y:S04]  /*1bd0*/  SHFL.BFLY PT, R9, R8, 0x4, 0x1f ;  /* 0x0c801f0008097f89 */ /* 0x000e2800000e0000 */
[----:B------:R-:W1:Y:S04]  /*1be0*/  SHFL.BFLY PT, R5, R6, 0x4, 0x1f ;  /* 0x0c801f0006057f89 */ /* 0x000e6800000e0000 */
[----:B------:R-:W2:Y:S01]  /*1bf0*/  SHFL.BFLY PT, R2, R11, 0x4, 0x1f ;  /* 0x0c801f000b027f89 */ /* 0x000ea200000e0000 */
[----:B0-----:R-:W-:Y:S02]  /*1c00*/  FADD.FTZ R9, R8, R9 ;  /* 0x0000000908097221 */ /* 0x001fe40000010000 */
[----:B-1----:R-:W-:-:S02]  /*1c10*/  FADD.FTZ R5, R6, R5 ;  /* 0x0000000506057221 */ /* 0x002fc40000010000 */
        /* <DEDUP_REMOVED lines=10> */
[----:B------:R-:W-:Y:S02]  /*1cc0*/  LOP3.LUT P0, RZ, R100, 0x1f, RZ, 0xc0, !PT ;  /* 0x0000001f64ff7812 */ /* 0x000fe4000780c0ff */
[----:B------:R-:W-:-:S04]  /*1cd0*/  SHF.R.S32.HI R3, RZ, 0x1f, R100 ;  /* 0x0000001fff037819 */ /* 0x000fc80000011464 */
[----:B------:R-:W-:-:S04]  /*1ce0*/  LEA.HI R3, R3, R100, RZ, 0x5 ;  /* 0x0000006403037211 */ /* 0x000fc800078f28ff */
[----:B------:R-:W-:-:S03]  /*1cf0*/  SHF.R.S32.HI R3, RZ, 0x5, R3 ;  /* 0x00000005ff037819 */ /* 0x000fc60000011403 */
[----:B0-----:R-:W-:Y:S02]  /*1d00*/  @!P0 FADD.FTZ R4, R2, R7 ;  /* 0x0000000702048221 */ /* 0x001fe40000010000 */
[----:B-1----:R-:W-:Y:S02]  /*1d10*/  FADD.FTZ R6, R10, R11 ;  /* 0x0000000b0a067221 */ /* 0x002fe40000010000 */
[----:B--2---:R-:W-:Y:S01]  /*1d20*/  FADD.FTZ R8, R13, R8 ;  /* 0x000000080d087221 */ /* 0x004fe20000010000 */
[----:B------:R0:W-:Y:S04]  /*1d30*/  @!P0 STS [R3.X4], R4 ;  /* 0x0000000403008388 */ /* 0x0001e80000004800 */
[----:B------:R0:W-:Y:S04]  /*1d40*/  @!P0 STS [R3.X4+0x10], R6 ;  /* 0x0000100603008388 */ /* 0x0001e80000004800 */
[----:B------:R0:W-:Y:S04]  /*1d50*/  @!P0 STS [R3.X4+0x20], R8 ;  /* 0x0000200803008388 */ /* 0x0001e80000004800 */
[----:B------:R-:W-:Y:S01]  /*1d60*/  BAR.SYNC.DEFER_BLOCKING 0x0 ;  /* 0x0000000000007b1d */ /* 0x000fe20000010000 */
[----:B------:R-:W-:-:S13]  /*1d70*/  ISETP.NE.AND P1, PT, R100, RZ, PT ;  /* 0x000000ff6400720c */ /* 0x000fda0003f25270 */
[----:B------:R-:W-:Y:S05]  /*1d80*/  @P1 EXIT ;  /* 0x000000000000194d */ /* 0x000fea0003800000 */
[----:B0-----:R-:W0:Y:S01]  /*1d90*/  LDS.128 R8, [0x10] ;  /* 0x00001000ff087984 */ /* 0x001e220000000c00 */
[----:B------:R-:W-:-:S03]  /*1da0*/  IMAD.WIDE R2, R0, R101, c[0x0][0x160] ;  /* 0x0000580000027625 */ /* 0x000fc600078e0265 */
[----:B------:R-:W1:Y:S04]  /*1db0*/  LDS.128 R4, [RZ] ;  /* 0x00000000ff047984 */ /* 0x000e680000000c00 */
[----:B------:R-:W2:Y:S01]  /*1dc0*/  LDS.128 R12, [0x20] ;  /* 0x00002000ff0c7984 */ /* 0x000ea20000000c00 */
[----:B0-----:R-:W-:Y:S02]  /*1dd0*/  FADD.FTZ R8, RZ, R8 ;  /* 0x00000008ff087221 */ /* 0x001fe40000010000 */
[----:B-1----:R-:W-:Y:S02]  /*1de0*/  FADD.FTZ R4, RZ, R4 ;  /* 0x00000004ff047221 */ /* 0x002fe40000010000 */
[----:B------:R-:W-:Y:S02]  /*1df0*/  FADD.FTZ R9, R8, R9 ;  /* 0x0000000908097221 */ /* 0x000fe40000010000 */
[----:B--2---:R-:W-:-:S02]  /*1e00*/  FADD.FTZ R12, RZ, R12 ;  /* 0x0000000cff0c7221 */ /* 0x004fc40000010000 */
        /* <DEDUP_REMOVED lines=8> */
[----:B------:R-:W-:Y:S02]  /*1e90*/  F2FP.BF16.PACK_AB R10, RZ, R10 ;  /* 0x0000000aff0a723e */ /* 0x000fe400000010ff */
[----:B------:R-:W-:Y:S02]  /*1ea0*/  F2FP.BF16.PACK_AB R6, RZ, R6 ;  /* 0x00000006ff06723e */ /* 0x000fe400000010ff */
[----:B------:R-:W-:Y:S01]  /*1eb0*/  F2FP.BF16.PACK_AB R14, RZ, R14 ;  /* 0x0000000eff0e723e */ /* 0x000fe200000010ff */
[----:B------:R-:W-:Y:S04]  /*1ec0*/  STG.E.U16 [R2.64+0x300], R10 ;  /* 0x0003000a02007986 */ /* 0x000fe8000c101504 */
[----:B------:R-:W-:Y:S04]  /*1ed0*/  STG.E.U16 [R2.64], R6 ;  /* 0x0000000602007986 */ /* 0x000fe8000c101504 */
[----:B------:R-:W-:Y:S01]  /*1ee0*/  STG.E.U16 [R2.64+0x600], R14 ;  /* 0x0006000e02007986 */ /* 0x000fe2000c101504 */
[----:B------:R-:W-:Y:S05]  /*1ef0*/  EXIT ;  /* 0x000000000000794d */ /* 0x000fea0003800000 */
.L_x_13:
        /* <DEDUP_REMOVED lines=16> */
.L_x_45:


//--------------------- .text._Z30router_gemm_kernel_bf16_outputI13__nv_bfloat16Li128ELi8ELi2ELi384ELi7168EEvPS0_PKT_S4_ --------------------------
	.section	.text._Z30router_gemm_kernel_bf16_outputI13__nv_bfloat16Li128ELi8ELi2ELi384ELi7168EEvPS0_PKT_S4_,"ax",@progbits
	.sectioninfo	@"SHI_REGISTERS=96"
	.align	128
        .global         _Z30router_gemm_kernel_bf16_outputI13__nv_bfloat16Li128ELi8ELi2ELi384ELi7168EEvPS0_PKT_S4_
        .type           _Z30router_gemm_kernel_bf16_outputI13__nv_bfloat16Li128ELi8ELi2ELi384ELi7168EEvPS0_PKT_S4_,@function
        .size           _Z30router_gemm_kernel_bf16_outputI13__nv_bfloat16Li128ELi8ELi2ELi384ELi7168EEvPS0_PKT_S4_,(.L_x_46 - _Z30router_gemm_kernel_bf16_outputI13__nv_bfloat16Li128ELi8ELi2ELi384ELi7168EEvPS0_PKT_S4_)
        .other          _Z30router_gemm_kernel_bf16_outputI13__nv_bfloat16Li128ELi8ELi2ELi384ELi7168EEvPS0_PKT_S4_,@"STO_CUDA_ENTRY STV_DEFAULT"
_Z30router_gemm_kernel_bf16_outputI13__nv_bfloat16Li128ELi8ELi2ELi384ELi7168EEvPS0_PKT_S4_:
.text._Z30router_gemm_kernel_bf16_outputI13__nv_bfloat16Li128ELi8ELi2ELi384ELi7168EEvPS0_PKT_S4_:
[----:B------:R-:W-:Y:S02]  /*0000*/  IMAD.MOV.U32 R1, RZ, RZ, c[0x0][0x28] ;  /* 0x00000a00ff017624 */ /* 0x000fe400078e00ff */
[----:B------:R-:W0:Y:S01]  /*0010*/  S2R R2, SR_TID.X ;  /* 0x0000000000027919 */ /* 0x000e220000002100 */
[----:B------:R-:W-:-:S03]  /*0020*/  ULDC.64 UR4, c[0x0][0x118] ;  /* 0x0000460000047ab9 */ /* 0x000fc60000000a00 */
[----:B------:R-:W1:Y:S01]  /*0030*/  S2R R0, SR_CTAID.X ;  /* 0x0000000000007919 */ /* 0x000e620000002500 */
[----:B0-----:R-:W-:Y:S02]  /*0040*/  IMAD.SHL.U32 R90, R2, 0x8, RZ ;  /* 0x00000008025a7824 */ /* 0x001fe400078e00ff */
[----:B-1----:R-:W-:-:S03]  /*0050*/  IMAD R3, R0, 0x1c00, RZ ;  /* 0x00001c0000037824 */ /* 0x002fc600078e02ff */
[----:B------:R-:W-:Y:S02]  /*0060*/  SHF.R.S32.HI R4, RZ, 0x1f, R90 ;  /* 0x0000001fff047819 */ /* 0x000fe4000001145a */
[----:B------:R-:W-:-:S04]  /*0070*/  IADD3 R5, P0, R90, R3, RZ ;  /* 0x000000035a057210 */ /* 0x000fc80007f1e0ff */
[----:B------:R-:W-:Y:S01]  /*0080*/  LEA.HI.X.SX32 R4, R3, R4, 0x1, P0 ;  /* 0x0000000403047211 */ /* 0x000fe200000f0eff */
[----:B------:R-:W-:Y:S01]  /*0090*/  IMAD.MOV.U32 R3, RZ, RZ, 0x2 ;  /* 0x00000002ff037424 */ /* 0x000fe200078e00ff */
[----:B------:R-:W-:-:S03]  /*00a0*/  LEA R88, P0, R5, c[0x0][0x170], 0x1 ;  /* 0x00005c0005587a11 */ /* 0x000fc600078008ff */
[----:B------:R-:W-:Y:S01]  /*00b0*/  IMAD.WIDE R90, R90, R3, c[0x0][0x168] ;  /* 0x00005a005a5a7625 */ /* 0x000fe200078e0203 */
[----:B------:R-:W-:-:S04]  /*00c0*/  LEA.HI.X R89, R5, c[0x0][0x174], R4, 0x1, P0 ;  /* 0x00005d0005597a11 */ /* 0x000fc800000f0c04 */
[----:B------:R-:W2:Y:S04]  /*00d0*/  LDG.E.128 R8, [R90.64] ;  /* 0x000000045a087981 */ /* 0x000ea8000c1e1d00 */
[----:B------:R-:W3:Y:S04]  /*00e0*/  LDG.E.128 R4, [R88.64] ;  /* 0x0000000458047981 */ /* 0x000ee8000c1e1d00 */
[----:B------:R-:W4:Y:S04]  /*00f0*/  LDG.E.128 R12, [R90.64+0x3800] ;  /* 0x003800045a0c7981 */ /* 0x000f28000c1e1d00 */
        /* <DEDUP_REMOVED lines=20> */
[C---:B------:R-:W-:Y:S01]  /*0240*/  FFMA.FTZ R92, R88.reuse, R93, RZ ;  /* 0x0000005d585c7223 */ /* 0x040fe200000100ff */
[----:B----4-:R-:W-:Y:S02]  /*0250*/  PRMT R93, RZ, 0x5410, R12 ;  /* 0x00005410ff5d7816 */ /* 0x010fe4000000000c */
[----:B------:R-:W-:Y:S02]  /*0260*/  PRMT R89, RZ, 0x7610, R4 ;  /* 0x00007610ff597816 */ /* 0x000fe40000000004 */
[----:B------:R-:W-:Y:S01]  /*0270*/  PRMT R12, RZ, 0x7610, R12 ;  /* 0x00007610ff0c7816 */ /* 0x000fe2000000000c */
[----:B------:R-:W-:Y:S01]  /*0280*/  FFMA.FTZ R88, R88, R93, RZ ;  /* 0x0000005d58587223 */ /* 0x000fe200000100ff */
[----:B------:R-:W-:Y:S02]  /*0290*/  PRMT R93, RZ, 0x7610, R8 ;  /* 0x00007610ff5d7816 */ /* 0x000fe40000000008 */
[----:B------:R-:W-:Y:S01]  /*02a0*/  PRMT R4, RZ, 0x5410, R5 ;  /* 0x00005410ff047816 */ /* 0x000fe20000000005 */
[C---:B------:R-:W-:Y:S01]  /*02b0*/  FFMA.FTZ R12, R89.reuse, R12, R88 ;  /* 0x0000000c590c7223 */ /* 0x040fe20000010058 */
[----:B------:R-:W-:Y:S01]  /*02c0*/  PRMT R8, RZ, 0x5410, R9 ;  /* 0x00005410ff087816 */ /* 0x000fe20000000009 */
[----:B------:R-:W-:Y:S01]  /*02d0*/  FFMA.FTZ R93, R89, R93, R92 ;  /* 0x0000005d595d7223 */ /* 0x000fe2000001005c */
[----:B------:R-:W-:-:S02]  /*02e0*/  PRMT R89, RZ, 0x5410, R13 ;  /* 0x00005410ff597816 */ /* 0x000fc4000000000d */
[----:B0-----:R-:W-:Y:S01]  /*02f0*/  PRMT R90, RZ, 0x7610, R5 ;  /* 0x00007610ff5a7816 */ /* 0x001fe20000000005 */
[C---:B------:R-:W-:Y:S01]  /*0300*/  FFMA.FTZ R8, R4.reuse, R8, R93 ;  /* 0x0000000804087223 */ /* 0x040fe2000001005d */
        /* <DEDUP_REMOVED lines=24> */
[----:B-----5:R-:W-:-:S03]  /*0490*/  PRMT R10, RZ, 0x5410, R20 ;  /* 0x00005410ff0a7816 */ /* 0x020fc60000000014 */
        /* <DEDUP_REMOVED lines=14> */
[C---:B------:R-:W-:Y:S02]  /*0580*/  FFMA.FTZ R7, R6.reuse, R7, R8 ;  /* 0x0000000706077223 */ /* 0x040fe40000010008 */
        /* <DEDUP_REMOVED lines=59> */
[C---:B------:R-:W-:Y:S02]  /*0940*/  FFMA.FTZ R5, R4.reuse, R5, R6 ;  /* 0x0000000504057223 */ /* 0x040fe40000010006 */
        /* <DEDUP_REMOVED lines=163> */
[C---:B------:R-:W-:Y:S02]  /*1380*/  FFMA.FTZ R4, R79.reuse, R4, R5 ;  /* 0x000000044f047223 */ /* 0x040fe40000010005 */
[----:B------:R-:W-:-:S03]  /*1390*/  FFMA.FTZ R6, R79, R6, R9 ;  /* 0x000000064f067223 */ /* 0x000fc60000010009 */
[----:B------:R-:W0:Y:S04]  /*13a0*/  SHFL.BFLY PT, R5, R4, 0x10, 0x1f ;  /* 0x0e001f0004057f89 */ /* 0x000e2800000e0000 */
[----:B------:R-:W1:Y:S01]  /*13b0*/  SHFL.BFLY PT, R7, R6, 0x10, 0x1f ;  /* 0x0e001f0006077f89 */ /* 0x000e6200000e0000 */
[----:B0-----:R-:W-:Y:S02]  /*13c0*/  FADD.FTZ R5, R4, R5 ;  /* 0x0000000504057221 */ /* 0x001fe40000010000 */
[----:B-1----:R-:W-:-:S03]  /*13d0*/  FADD.FTZ R9, R6, R7 ;  /* 0x0000000706097221 */ /* 0x002fc60000010000 */
        /* <DEDUP_REMOVED lines=10> */
[----:B------:R-:W-:Y:S01]  /*1480*/  LOP3.LUT P0, RZ, R2, 0x1f, RZ, 0xc0, !PT ;  /* 0x0000001f02ff7812 */ /* 0x000fe2000780c0ff */
[----:B0-----:R-:W-:Y:S02]  /*1490*/  FADD.FTZ R4, R7, R4 ;  /* 0x0000000407047221 */ /* 0x001fe40000010000 */
[----:B-1----:R-:W-:-:S03]  /*14a0*/  FADD.FTZ R6, R11, R6 ;  /* 0x000000060b067221 */ /* 0x002fc60000010000 */
[----:B------:R-:W0:Y:S04]  /*14b0*/  SHFL.BFLY PT, R9, R4, 0x1, 0x1f ;  /* 0x0c201f0004097f89 */ /* 0x000e2800000e0000 */
[----:B------:R-:W1:Y:S01]  /*14c0*/  SHFL.BFLY PT, R13, R6, 0x1, 0x1f ;  /* 0x0c201f00060d7f89 */ /* 0x000e6200000e0000 */
[----:B------:R-:W-:-:S04]  /*14d0*/  SHF.R.S32.HI R5, RZ, 0x1f, R2 ;  /* 0x0000001fff057819 */ /* 0x000fc80000011402 */
[----:B------:R-:W-:Y:S02]  /*14e0*/  LEA.HI R5, R5, R2, RZ, 0x5 ;  /* 0x0000000205057211 */ /* 0x000fe400078f28ff */
[----:B------:R-:W-:Y:S02]  /*14f0*/  ISETP.NE.AND P1, PT, R2, RZ, PT ;  /* 0x000000ff0200720c */ /* 0x000fe40003f25270 */
[----:B------:R-:W-:Y:S01]  /*1500*/  SHF.R.S32.HI R5, RZ, 0x5, R5 ;  /* 0x00000005ff057819 */ /* 0x000fe20000011405 */
[----:B0-----:R-:W-:Y:S02]  /*1510*/  @!P0 FADD.FTZ R2, R4, R9 ;  /* 0x0000000904028221 */ /* 0x001fe40000010000 */
[----:B-1----:R-:W-:-:S03]  /*1520*/  FADD.FTZ R8, R6, R13 ;  /* 0x0000000d06087221 */ /* 0x002fc60000010000 */
[----:B------:R0:W-:Y:S04]  /*1530*/  @!P0 STS [R5.X4], R2 ;  /* 0x0000000205008388 */ /* 0x0001e80000004800 */
[----:B------:R0:W-:Y:S04]  /*1540*/  @!P0 STS [R5.X4+0x10], R8 ;  /* 0x0000100805008388 */ /* 0x0001e80000004800 */
[----:B------:R-:W-:Y:S06]  /*1550*/  BAR.SYNC.DEFER_BLOCKING 0x0 ;  /* 0x0000000000007b1d */ /* 0x000fec0000010000 */
[----:B------:R-:W-:Y:S05]  /*1560*/  @P1 EXIT ;  /* 0x000000000000194d */ /* 0x000fea0003800000 */
[----:B0-----:R-:W0:Y:S01]  /*1570*/  LDS.128 R4, [RZ] ;  /* 0x00000000ff047984 */ /* 0x001e220000000c00 */
[----:B------:R-:W-:-:S03]  /*1580*/  IMAD.WIDE R2, R0, R3, c[0x0][0x160] ;  /* 0x0000580000027625 */ /* 0x000fc600078e0203 */
[----:B------:R-:W1:Y:S01]  /*1590*/  LDS.128 R8, [0x10] ;  /* 0x00001000ff087984 */ /* 0x000e620000000c00 */
[----:B0-----:R-:W-:Y:S02]  /*15a0*/  FADD.FTZ R4, RZ, R4 ;  /* 0x00000004ff047221 */ /* 0x001fe40000010000 */
[----:B-1----:R-:W-:Y:S02]  /*15b0*/  FADD.FTZ R8, RZ, R8 ;  /* 0x00000008ff087221 */ /* 0x002fe40000010000 */
[----:B------:R-:W-:Y:S02]  /*15c0*/  FADD.FTZ R5, R4, R5 ;  /* 0x0000000504057221 */ /* 0x000fe40000010000 */
[----:B------:R-:W-:Y:S02]  /*15d0*/  FADD.FTZ R9, R8, R9 ;  /* 0x0000000908097221 */ /* 0x000fe40000010000 */
[----:B------:R-:W-:Y:S02]  /*15e0*/  FADD.FTZ R6, R5, R6 ;  /* 0x0000000605067221 */ /* 0x000fe40000010000 */
[----:B------:R-:W-:-:S02]  /*15f0*/  FADD.FTZ R10, R9, R10 ;  /* 0x0000000a090a7221 */ /* 0x000fc40000010000 */
[----:B------:R-:W-:Y:S02]  /*1600*/  FADD.FTZ R6, R6, R7 ;  /* 0x0000000706067221 */ /* 0x000fe40000010000 */
[----:B------:R-:W-:-:S03]  /*1610*/  FADD.FTZ R10, R10, R11 ;  /* 0x0000000b0a0a7221 */ /* 0x000fc60000010000 */
[----:B------:R-:W-:Y:S02]  /*1620*/  F2FP.BF16.PACK_AB R6, RZ, R6 ;  /* 0x00000006ff06723e */ /* 0x000fe400000010ff */
[----:B------:R-:W-:-:S03]  /*1630*/  F2FP.BF16.PACK_AB R10, RZ, R10 ;  /* 0x0000000aff0a723e */ /* 0x000fc600000010ff */
[----:B------:R-:W-:Y:S04]  /*1640*/  STG.E.U16 [R2.64], R6 ;  /* 0x0000000602007986 */ /* 0x000fe8000c101504 */
[----:B------:R-:W-:Y:S01]  /*1650*/  STG.E.U16 [R2.64+0x300], R10 ;  /* 0x0003000a02007986 */ /* 0x000fe2000c101504 */
[----:B------:R-:W-:Y:S05]  /*1660*/  EXIT ;  /* 0x000000000000794d */ /* 0x000fea0003800000 */
.L_x_14:
        /* <DEDUP_REMOVED lines=9> */
.L_x_46:


//--------------------- .text._Z30router_gemm_kernel_bf16_outputI13__nv_bfloat16Li128ELi8ELi1ELi384ELi7168EEvPS0_PKT_S4_ --------------------------
	.section	.text._Z30router_gemm_kernel_bf16_outputI13__nv_bfloat16Li128ELi8ELi1ELi384ELi7168EEvPS0_PKT_S4_,"ax",@progbits
	.sectioninfo	@"SHI_REGISTERS=64"
	.align	128
        .global         _Z30router_gemm_kernel_bf16_outputI13__nv_bfloat16Li128ELi8ELi1ELi384ELi7168EEvPS0_PKT_S4_
        .type           _Z30router_gemm_kernel_bf16_outputI13__nv_bfloat16Li128ELi8ELi1ELi384ELi7168EEvPS0_PKT_S4_,@function
        .size           _Z30router_gemm_kernel_bf16_outputI13__nv_bfloat16Li128ELi8ELi1ELi384ELi7168EEvPS0_PKT_S4_,(.L_x_47 - _Z30router_gemm_kernel_bf16_outputI13__nv_bfloat16Li128ELi8ELi1ELi384ELi7168EEvPS0_PKT_S4_)
        .other          _Z30router_gemm_kernel_bf16_outputI13__nv_bfloat16Li128ELi8ELi1ELi384ELi7168EEvPS0_PKT_S4_,@"STO_CUDA_ENTRY STV_DEFAULT"
_Z30router_gemm_kernel_bf16_outputI13__nv_bfloat16Li128ELi8ELi1ELi384ELi7168EEvPS0_PKT_S4_:
.text._Z30router_gemm_kernel_bf16_outputI13__nv_bfloat16Li128ELi8ELi1ELi384ELi7168EEvPS0_PKT_S4_:
        /* <DEDUP_REMOVED lines=12> */
[----:B------:R0:W2:Y:S03]  /*00c0*/  LDG.E.128 R12, [R52.64+0x800] ;  /* 0x00080004340c7981 */ /* 0x0000a6000c1e1d00 */
[----:B------:R-:W-:Y:S01]  /*00d0*/  LEA.HI.X R61, R6, c[0x0][0x174], R5, 0x1, P0 ;  /* 0x00005d00063d7a11 */ /* 0x000fe200000f0c05 */
[----:B------:R0:W3:Y:S04]  /*00e0*/  LDG.E.128 R20, [R52.64+0x1000] ;  /* 0x0010000434147981 */ /* 0x0000e8000c1e1d00 */
[----:B------:R0:W4:Y:S04]  /*00f0*/  LDG.E.128 R4, [R52.64] ;  /* 0x0000000434047981 */ /* 0x000128000c1e1d00 */
[----:B------:R4:W5:Y:S04]  /*0100*/  LDG.E.128 R8, [R60.64] ;  /* 0x000000043c087981 */ /* 0x000968000c1e1d00 */
[----:B------:R4:W2:Y:S04]  /*0110*/  LDG.E.128 R16, [R60.64+0x800] ;  /* 0x000800043c107981 */ /* 0x0008a8000c1e1d00 */
        /* <DEDUP_REMOVED lines=8> */
[----:B0-----:R-:W2:Y:S01]  /*01a0*/  LDG.E.128 R52, [R52.64+0x3000] ;  /* 0x0030000434347981 */ /* 0x001ea2000c1e1d00 */
[----:B----4-:R-:W-:-:S02]  /*01b0*/  PRMT R61, RZ, 0x5410, R4 ;  /* 0x00005410ff3d7816 */ /* 0x010fc40000000004 */
[----:B-----5:R-:W-:Y:S02]  /*01c0*/  PRMT R60, RZ, 0x5410, R8 ;  /* 0x00005410ff3c7816 */ /* 0x020fe40000000008 */
[----:B------:R-:W-:-:S03]  /*01d0*/  PRMT R4, RZ, 0x7610, R4 ;  /* 0x00007610ff047816 */ /* 0x000fc60000000004 */
[----:B------:R-:W-:Y:S01]  /*01e0*/  FFMA.FTZ R60, R60, R61, RZ ;  /* 0x0000003d3c3c7223 */ /* 0x000fe200000100ff */
[----:B------:R-:W-:-:S05]  /*01f0*/  PRMT R61, RZ, 0x7610, R8 ;  /* 0x00007610ff3d7816 */ /* 0x000fca0000000008 */
[----:B------:R-:W-:Y:S01]  /*0200*/  FFMA.FTZ R8, R61, R4, R60 ;  /* 0x000000043d087223 */ /* 0x000fe2000001003c */
[----:B------:R-:W-:Y:S02]  /*0210*/  PRMT R61, RZ, 0x5410, R5 ;  /* 0x00005410ff3d7816 */ /* 0x000fe40000000005 */
[--C-:B------:R-:W-:Y:S02]  /*0220*/  PRMT R4, RZ, 0x5410, R9.reuse ;  /* 0x00005410ff047816 */ /* 0x100fe40000000009 */
[----:B------:R-:W-:-:S03]  /*0230*/  PRMT R9, RZ, 0x7610, R9 ;  /* 0x00007610ff097816 */ /* 0x000fc60000000009 */
[----:B------:R-:W-:Y:S01]  /*0240*/  FFMA.FTZ R8, R4, R61, R8 ;  /* 0x0000003d04087223 */ /* 0x000fe20000010008 */
[----:B------:R-:W-:Y:S02]  /*0250*/  PRMT R4, RZ, 0x7610, R5 ;  /* 0x00007610ff047816 */ /* 0x000fe40000000005 */
[----:B------:R-:W-:-:S03]  /*0260*/  PRMT R5, RZ, 0x5410, R6 ;  /* 0x00005410ff057816 */ /* 0x000fc60000000006 */
[----:B------:R-:W-:Y:S01]  /*0270*/  FFMA.FTZ R8, R9, R4, R8 ;  /* 0x0000000409087223 */ /* 0x000fe20000010008 */
[--C-:B------:R-:W-:Y:S02]  /*0280*/  PRMT R4, RZ, 0x5410, R10.reuse ;  /* 0x00005410ff047816 */ /* 0x100fe4000000000a */
[----:B------:R-:W-:-:S03]  /*0290*/  PRMT R10, RZ, 0x7610, R10 ;  /* 0x00007610ff0a7816 */ /* 0x000fc6000000000a */
[----:B------:R-:W-:Y:S01]  /*02a0*/  FFMA.FTZ R4, R4, R5, R8 ;  /* 0x0000000504047223 */ /* 0x000fe20000010008 */
[----:B------:R-:W-:-:S05]  /*02b0*/  PRMT R5, RZ, 0x7610, R6 ;  /* 0x00007610ff057816 */ /* 0x000fca0000000006 */
[----:B------:R-:W-:Y:S01]  /*02c0*/  FFMA.FTZ R10, R10, R5, R4 ;  /* 0x000000050a0a7223 */ /* 0x000fe20000010004 */
[----:B------:R-:W-:Y:S02]  /*02d0*/  PRMT R5, RZ, 0x5410, R7 ;  /* 0x00005410ff057816 */ /* 0x000fe40000000007 */
[--C-:B------:R-:W-:Y:S02]  /*02e0*/  PRMT R4, RZ, 0x5410, R11.reuse ;  /* 0x00005410ff047816 */ /* 0x100fe4000000000b */
[----:B------:R-:W-:-:S03]  /*02f0*/  PRMT R11, RZ, 0x7610, R11 ;  /* 0x00007610ff0b7816 */ /* 0x000fc6000000000b */
[----:B------:R-:W-:Y:S01]  /*0300*/  FFMA.FTZ R5, R4, R5, R10 ;  /* 0x0000000504057223 */ /* 0x000fe2000001000a */
[----:B------:R-:W-:Y:S02]  /*0310*/  PRMT R4, RZ, 0x7610, R7 ;  /* 0x00007610ff047816 */ /* 0x000fe40000000007 */
[----:B--2---:R-:W-:-:S03]  /*0320*/  PRMT R6, RZ, 0x5410, R12 ;  /* 0x00005410ff067816 */ /* 0x004fc6000000000c */
        /* <DEDUP_REMOVED lines=23> */
[----:B---3--:R-:W-:-:S03]  /*04a0*/  PRMT R6, RZ, 0x5410, R20 ;  /* 0x00005410ff067816 */ /* 0x008fc60000000014 */
        /* <DEDUP_REMOVED lines=119> */
[----:B------:R-:W-:-:S05]  /*0c20*/  FFMA.FTZ R4, R59, R4, R5 ;  /* 0x000000043b047223 */ /* 0x000fca0000010005 */
[----:B------:R-:W0:Y:S02]  /*0c30*/  SHFL.BFLY PT, R5, R4, 0x10, 0x1f ;  /* 0x0e001f0004057f89 */ /* 0x000e2400000e0000 */
[----:B0-----:R-:W-:-:S05]  /*0c40*/  FADD.FTZ R5, R4, R5 ;  /* 0x0000000504057221 */ /* 0x001fca0000010000 */
[----:B------:R-:W0:Y:S02]  /*0c50*/  SHFL.BFLY PT, R6, R5, 0x8, 0x1f ;  /* 0x0d001f0005067f89 */ /* 0x000e2400000e0000 */
[----:B0-----:R-:W-:-:S05]  /*0c60*/  FADD.FTZ R6, R5, R6 ;  /* 0x0000000605067221 */ /* 0x001fca0000010000 */
[----:B------:R-:W0:Y:S02]  /*0c70*/  SHFL.BFLY PT, R7, R6, 0x4, 0x1f ;  /* 0x0c801f0006077f89 */ /* 0x000e2400000e0000 */
[----:B0-----:R-:W-:-:S05]  /*0c80*/  FADD.FTZ R7, R6, R7 ;  /* 0x0000000706077221 */ /* 0x001fca0000010000 */
[----:B------:R-:W0:Y:S01]  /*0c90*/  SHFL.BFLY PT, R8, R7, 0x2, 0x1f ;  /* 0x0c401f0007087f89 */ /* 0x000e2200000e0000 */
[----:B------:R-:W-:Y:S01]  /*0ca0*/  LOP3.LUT P0, RZ, R2, 0x1f, RZ, 0xc0, !PT ;  /* 0x0000001f02ff7812 */ /* 0x000fe2000780c0ff */
[----:B0-----:R-:W-:-:S05]  /*0cb0*/  FADD.FTZ R8, R7, R8 ;  /* 0x0000000807087221 */ /* 0x001fca0000010000 */
[----:B------:R-:W0:Y:S07]  /*0cc0*/  SHFL.BFLY PT, R9, R8, 0x1, 0x1f ;  /* 0x0c201f0008097f89 */ /* 0x000e2e00000e0000 */
[----:B------:R-:W-:-:S04]  /*0cd0*/  @!P0 SHF.R.S32.HI R11, RZ, 0x1f, R2 ;  /* 0x0000001fff0b8819 */ /* 0x000fc80000011402 */
[----:B------:R-:W-:Y:S02]  /*0ce0*/  @!P0 LEA.HI R11, R11, R2, RZ, 0x5 ;  /* 0x000000020b0b8211 */ /* 0x000fe400078f28ff */
[----:B------:R-:W-:Y:S02]  /*0cf0*/  ISETP.NE.AND P1, PT, R2, RZ, PT ;  /* 0x000000ff0200720c */ /* 0x000fe40003f25270 */
[----:B------:R-:W-:Y:S01]  /*0d00*/  @!P0 SHF.R.S32.HI R11, RZ, 0x5, R11 ;  /* 0x00000005ff0b8819 */ /* 0x000fe2000001140b */
[----:B0-----:R-:W-:-:S05]  /*0d10*/  @!P0 FADD.FTZ R2, R8, R9 ;  /* 0x0000000908028221 */ /* 0x001fca0000010000 */
[----:B------:R0:W-:Y:S04]  /*0d20*/  @!P0 STS [R11.X4], R2 ;  /* 0x000000020b008388 */ /* 0x0001e80000004800 */
[----:B------:R-:W-:Y:S06]  /*0d30*/  BAR.SYNC.DEFER_BLOCKING 0x0 ;  /* 0x0000000000007b1d */ /* 0x000fec0000010000 */
[----:B------:R-:W-:Y:S05]  /*0d40*/  @P1 EXIT ;  /* 0x000000000000194d */ /* 0x000fea0003800000 */
[----:B0-----:R-:W0:Y:S01]  /*0d50*/  LDS.128 R4, [RZ] ;  /* 0x00000000ff047984 */ /* 0x001e220000000c00 */
[----:B------:R-:W-:-:S04]  /*0d60*/  IMAD.WIDE R2, R0, R3, c[0x0][0x160] ;  /* 0x0000580000027625 */ /* 0x000fc800078e0203 */
[----:B0-----:R-:W-:-:S04]  /*0d70*/  FADD.FTZ R4, RZ, R4 ;  /* 0x00000004ff047221 */ /* 0x001fc80000010000 */
[----:B------:R-:W-:-:S04]  /*0d80*/  FADD.FTZ R5, R4, R5 ;  /* 0x0000000504057221 */ /* 0x000fc80000010000 */
[----:B------:R-:W-:-:S04]  /*0d90*/  FADD.FTZ R6, R5, R6 ;  /* 0x0000000605067221 */ /* 0x000fc80000010000 */
[----:B------:R-:W-:-:S05]  /*0da0*/  FADD.FTZ R6, R6, R7 ;  /* 0x0000000706067221 */ /* 0x000fca0000010000 */
[----:B------:R-:W-:-:S05]  /*0db0*/  F2FP.BF16.PACK_AB R6, RZ, R6 ;  /* 0x00000006ff06723e */ /* 0x000fca00000010ff */
[----:B------:R-:W-:Y:S01]  /*0dc0*/  STG.E.U16 [R2.64], R6 ;  /* 0x0000000602007986 */ /* 0x000fe2000c101504 */
[----:B------:R-:W-:Y:S05]  /*0dd0*/  EXIT ;  /* 0x000000000000794d */ /* 0x000fea0003800000 */
.L_x_15:
        /* <DEDUP_REMOVED lines=10> */
.L_x_47:


//--------------------- .text._Z30router_gemm_kernel_bf16_outputI13__nv_bfloat16Li128ELi8ELi16ELi256ELi7168EEvPS0_PKT_S4_ --------------------------
	.section	.text._Z30router_gemm_kernel_bf16_outputI13__nv_bfloat16Li128ELi8ELi16ELi256ELi7168EEvPS0_PKT_S4_,"ax",@progbits
	.sectioninfo	@"SHI_REGISTERS=127"
	.align	128
        .global         _Z30router_gemm_kernel_bf16_outputI13__nv_bfloat16Li128ELi8ELi16ELi256ELi7168EEvPS0_PKT_S4_
        .type           _Z30router_gemm_kernel_bf16_outputI13__nv_bfloat16Li128ELi8ELi16ELi256ELi7168EEvPS0_PKT_S4_,@function
        .size           _Z30router_gemm_kernel_bf16_outputI13__nv_bfloat16Li128ELi8ELi16ELi256ELi7168EEvPS0_PKT_S4_,(.L_x_48 - _Z30router_gemm_kernel_bf16_outputI13__nv_bfloat16Li128ELi8ELi16ELi256ELi7168EEvPS0_PKT_S4_)
        .other          _Z30router_gemm_kernel_bf16_outputI13__nv_bfloat16Li128ELi8ELi16ELi256ELi7168EEvPS0_PKT_S4_,@"STO_CUDA_ENTRY STV_DEFAULT"
_Z30router_gemm_kernel_bf16_outputI13__nv_bfloat16Li128ELi8ELi16ELi256ELi7168EEvPS0_PKT_S4_:
.text._Z30router_gemm_kernel_bf16_outputI13__nv_bfloat16Li128ELi8ELi16ELi256ELi7168EEvPS0_PKT_S4_:
        /* <DEDUP_REMOVED lines=2282> */
.L_x_16:
        /* <DEDUP_REMOVED lines=14> */
.L_x_48:


//--------------------- .text._Z30router_gemm_kernel_bf16_outputI13__nv_bfloat16Li128ELi8ELi15ELi256ELi7168EEvPS0_PKT_S4_ --------------------------
	.section	.text._Z30router_gemm_kernel_bf16_outputI13__nv_bfloat16Li128ELi8ELi15ELi256ELi7168EEvPS0_PKT_S4_,"ax",@progbits
	.sectioninfo	@"SHI_REGISTERS=128"
	.align	128
        .global         _Z30router_gemm_kernel_bf16_outputI13__nv_bfloat16Li128ELi8ELi15ELi256ELi7168EEvPS0_PKT_S4_
        .type           _Z30router_gemm_kernel_bf16_outputI13__nv_bfloat16Li128ELi8ELi15ELi256ELi7168EEvPS0_PKT_S4_,@function
        .size           _Z30router_gemm_kernel_bf16_outputI13__nv_bfloat16Li128ELi8ELi15ELi256ELi7168EEvPS0_PKT_S4_,(.L_x_49 - _Z30router_gemm_kernel_bf16_outputI13__nv_bfloat16Li128ELi8ELi15ELi256ELi7168EEvPS0_PKT_S4_)
        .other          _Z30router_gemm_kernel_bf16_outputI13__nv_bfloat16Li128ELi8ELi15ELi256ELi7168EEvPS0_PKT_S4_,@"STO_CUDA_ENTRY STV_DEFAULT"
_Z30router_gemm_kernel_bf16_outputI13__nv_bfloat16Li128ELi8ELi15ELi256ELi7168EEvPS0_PKT_S4_:
.text._Z30router_gemm_kernel_bf16_outputI13__nv_bfloat16Li128ELi8ELi15ELi256ELi7168EEvPS0_PKT_S4_:
        /* <DEDUP_REMOVED lines=2144> */
.L_x_17:
        /* <DEDUP_REMOVED lines=16> */
.L_x_49:


//--------------------- .text._Z30router_gemm_kernel_bf16_outputI13__nv_bfloat16Li128ELi8ELi14ELi256ELi7168EEvPS0_PKT_S4_ --------------------------
	.section	.text._Z30router_gemm_kernel_bf16_outputI13__nv_bfloat16Li128ELi8ELi14ELi256ELi7168EEvPS0_PKT_S4_,"ax",@progbits
	.sectioninfo	@"SHI_REGISTERS=128"
	.align	128
        .global         _Z30router_gemm_kernel_bf16_outputI13__nv_bfloat16Li128ELi8ELi14ELi256ELi7168EEvPS0_PKT_S4_
        .type           _Z30router_gemm_kernel_bf16_outputI13__nv_bfloat16Li128ELi8ELi14ELi256ELi7168EEvPS0_PKT_S4_,@function
        .size           _Z30router_gemm_kernel_bf16_outputI13__nv_bfloat16Li128ELi8ELi14ELi256ELi7168EEvPS0_PKT_S4_,(.L_x_50 - _Z30router_gemm_kernel_bf16_outputI13__nv_bfloat16Li128ELi8ELi14ELi256ELi7168EEvPS0_PKT_S4_)
        .other          _Z30router_gemm_kernel_bf16_outputI13__nv_bfloat16Li128ELi8ELi14ELi256ELi7168EEvPS0_PKT_S4_,@"STO_CUDA_ENTRY STV_DEFAULT"
_Z30router_gemm_kernel_bf16_outputI13__nv_bfloat16Li128ELi8ELi14ELi256ELi7168EEvPS0_PKT_S4_:
.text._Z30router_gemm_kernel_bf16_outputI13__nv_bfloat16Li128ELi8ELi14ELi256ELi7168EEvPS0_PKT_S4_:
        /* <DEDUP_REMOVED lines=2006> */
.L_x_18:
        /* <DEDUP_REMOVED lines=10> */
.L_x_50:


//--------------------- .text._Z30router_gemm_kernel_bf16_outputI13__nv_bfloat16Li128ELi8ELi13ELi256ELi7168EEvPS0_PKT_S4_ --------------------------
	.section	.text._Z30router_gemm_kernel_bf16_outputI13__nv_bfloat16Li128ELi8ELi13ELi256ELi7168EEvPS0_PKT_S4_,"ax",@progbits
	.sectioninfo	@"SHI_REGISTERS=128"
	.align	128
        .global         _Z30router_gemm_kernel_bf16_outputI13__nv_bfloat16Li128ELi8ELi13ELi256ELi7168EEvPS0_PKT_S4_
        .type           _Z30router_gemm_kernel_bf16_outputI13__nv_bfloat16Li128ELi8ELi13ELi256ELi7168EEvPS0_PKT_S4_,@function
        .size           _Z30router_gemm_kernel_bf16_outputI13__nv_bfloat16Li128ELi8ELi13ELi256ELi7168EEvPS0_PKT_S4_,(.L_x_51 - _Z30router_gemm_kernel_bf16_outputI13__nv_bfloat16Li128ELi8ELi13ELi256ELi7168EEvPS0_PKT_S4_)
        .other          _Z30router_gemm_kernel_bf16_outputI13__nv_bfloat16Li128ELi8ELi13ELi256ELi7168EEvPS0_PKT_S4_,@"STO_CUDA_ENTRY STV_DEFAULT"
_Z30router_gemm_kernel_bf16_outputI13__nv_bfloat16Li128ELi8ELi13ELi256ELi7168EEvPS0_PKT_S4_:
.text._Z30router_gemm_kernel_bf16_outputI13__nv_bfloat16Li128ELi8ELi13ELi256ELi7168EEvPS0_PKT_S4_:
        /* <DEDUP_REMOVED lines=1869> */
.L_x_19:
        /* <DEDUP_REMOVED lines=11> */
.L_x_51:


//--------------------- .text._Z30router_gemm_kernel_bf16_outputI13__nv_bfloat16Li128ELi8ELi12ELi256ELi7168EEvPS0_PKT_S4_ --------------------------
	.section	.text._Z30router_gemm_kernel_bf16_outputI13__nv_bfloat16Li128ELi8ELi12ELi256ELi7168EEvPS0_PKT_S4_,"ax",@progbits
	.sectioninfo	@"SHI_REGISTERS=126"
	.align	128
        .global         _Z30router_gemm_kernel_bf16_outputI13__nv_bfloat16Li128ELi8ELi12ELi256ELi7168EEvPS0_PKT_S4_
        .type           _Z30router_gemm_kernel_bf16_outputI13__nv_bfloat16Li128ELi8ELi12ELi256ELi7168EEvPS0_PKT_S4_,@function
        .size           _Z30router_gemm_kernel_bf16_outputI13__nv_bfloat16Li128ELi8ELi12ELi256ELi7168EEvPS0_PKT_S4_,(.L_x_52 - _Z30router_gemm_kernel_bf16_outputI13__nv_bfloat16Li128ELi8ELi12ELi256ELi7168EEvPS0_PKT_S4_)
        .other          _Z30router_gemm_kernel_bf16_outputI13__nv_bfloat16Li128ELi8ELi12ELi256ELi7168EEvPS0_PKT_S4_,@"STO_CUDA_ENTRY STV_DEFAULT"
_Z30router_gemm_kernel_bf16_outputI13__nv_bfloat16Li128ELi8ELi12ELi256ELi7168EEvPS0_PKT_S4_:
.text._Z30router_gemm_kernel_bf16_outputI13__nv_bfloat16Li128ELi8ELi12ELi256ELi7168EEvPS0_PKT_S4_:
        /* <DEDUP_REMOVED lines=1730> */
.L_x_20:
        /* <DEDUP_REMOVED lines=14> */
.L_x_52:


//--------------------- .text._Z30router_gemm_kernel_bf16_outputI13__nv_bfloat16Li128ELi8ELi11ELi256ELi7168EEvPS0_PKT_S4_ --------------------------
	.section	.text._Z30router_gemm_kernel_bf16_outputI13__nv_bfloat16Li128ELi8ELi11ELi256ELi7168EEvPS0_PKT_S4_,"ax",@progbits
	.sectioninfo	@"SHI_REGISTERS=126"
	.align	128
        .global         _Z30router_gemm_kernel_bf16_outputI13__nv_bfloat16Li128ELi8ELi11ELi256ELi7168EEvPS0_PKT_S4_
        .type           _Z30router_gemm_kernel_bf16_outputI13__nv_bfloat16Li128ELi8ELi11ELi256ELi7168EEvPS0_PKT_S4_,@function
        .size           _Z30router_gemm_kernel_bf16_outputI13__nv_bfloat16Li128ELi8ELi11ELi256ELi7168EEvPS0_PKT_S4_,(.L_x_53 - _Z30router_gemm_kernel_bf16_outputI13__nv_bfloat16Li128ELi8ELi11ELi256ELi7168EEvPS0_PKT_S4_)
        .other          _Z30router_gemm_kernel_bf16_outputI13__nv_bfloat16Li128ELi8ELi11ELi256ELi7168EEvPS0_PKT_S4_,@"STO_CUDA_ENTRY STV_DEFAULT"
_Z30router_gemm_kernel_bf16_outputI13__nv_bfloat16Li128ELi8ELi11ELi256ELi7168EEvPS0_PKT_S4_:
.text._Z30router_gemm_kernel_bf16_outputI13__nv_bfloat16Li128ELi8ELi11ELi256ELi7168EEvPS0_PKT_S4_:
        /* <DEDUP_REMOVED lines=1593> */
.L_x_21:
        /* <DEDUP_REMOVED lines=15> */
.L_x_53:


//--------------------- .text._Z30router_gemm_kernel_bf16_outputI13__nv_bfloat16Li128ELi8ELi10ELi256ELi7168EEvPS0_PKT_S4_ --------------------------
	.section	.text._Z30router_gemm_kernel_bf16_outputI13__nv_bfloat16Li128ELi8ELi10ELi256ELi7168EEvPS0_PKT_S4_,"ax",@progbits
	.sectioninfo	@"SHI_REGISTERS=124"
	.align	128
        .global         _Z30router_gemm_kernel_bf16_outputI13__nv_bfloat16Li128ELi8ELi10ELi256ELi7168EEvPS0_PKT_S4_
        .type           _Z30router_gemm_kernel_bf16_outputI13__nv_bfloat16Li128ELi8ELi10ELi256ELi7168EEvPS0_PKT_S4_,@function
        .size           _Z30router_gemm_kernel_bf16_outputI13__nv_bfloat16Li128ELi8ELi10ELi256ELi7168EEvPS0_PKT_S4_,(.L_x_54 - _Z30router_gemm_kernel_bf16_outputI13__nv_bfloat16Li128ELi8ELi10ELi256ELi7168EEvPS0_PKT_S4_)
        .other          _Z30router_gemm_kernel_bf16_outputI13__nv_bfloat16Li128ELi8ELi10ELi256ELi7168EEvPS0_PKT_S4_,@"STO_CUDA_ENTRY STV_DEFAULT"
_Z30router_gemm_kernel_bf16_outputI13__nv_bfloat16Li128ELi8ELi10ELi256ELi7168EEvPS0_PKT_S4_:
.text._Z30router_gemm_kernel_bf16_outputI13__nv_bfloat16Li128ELi8ELi10ELi256ELi7168EEvPS0_PKT_S4_:
        /* <DEDUP_REMOVED lines=1455> */
.L_x_22:
        /* <DEDUP_REMOVED lines=9> */
.L_x_54:


//--------------------- .text._Z30router_gemm_kernel_bf16_outputI13__nv_bfloat16Li128ELi8ELi9ELi256ELi7168EEvPS0_PKT_S4_ --------------------------
	.section	.text._Z30router_gemm_kernel_bf16_outputI13__nv_bfloat16Li128ELi8ELi9ELi256ELi7168EEvPS0_PKT_S4_,"ax",@progbits
	.sectioninfo	@"SHI_REGISTERS=122"
	.align	128
        .global         _Z30router_gemm_kernel_bf16_outputI13__nv_bfloat16Li128ELi8ELi9ELi256ELi7168EEvPS0_PKT_S4_
        .type           _Z30router_gemm_kernel_bf16_outputI13__nv_bfloat16Li128ELi8ELi9ELi256ELi7168EEvPS0_PKT_S4_,@function
        .size           _Z30router_gemm_kernel_bf16_outputI13__nv_bfloat16Li128ELi8ELi9ELi256ELi7168EEvPS0_PKT_S4_,(.L_x_55 - _Z30router_gemm_kernel_bf16_outputI13__nv_bfloat16Li128ELi8ELi9ELi256ELi7168EEvPS0_PKT_S4_)
        .other          _Z30router_gemm_kernel_bf16_outputI13__nv_bfloat16Li128ELi8ELi9ELi256ELi7168EEvPS0_PKT_S4_,@"STO_CUDA_ENTRY STV_DEFAULT"
_Z30router_gemm_kernel_bf16_outputI13__nv_bfloat16Li128ELi8ELi9ELi256ELi7168EEvPS0_PKT_S4_:
.text._Z30router_gemm_kernel_bf16_outputI13__nv_bfloat16Li128ELi8ELi9ELi256ELi7168EEvPS0_PKT_S4_:
        /* <DEDUP_REMOVED lines=1318> */
.L_x_23:
        /* <DEDUP_REMOVED lines=10> */
.L_x_55:


//--------------------- .text._Z30router_gemm_kernel_bf16_outputI13__nv_bfloat16Li128ELi8ELi8ELi256ELi7168EEvPS0_PKT_S4_ --------------------------
	.section	.text._Z30router_gemm_kernel_bf16_outputI13__nv_bfloat16Li128ELi8ELi8ELi256ELi7168EEvPS0_PKT_S4_,"ax",@progbits
	.sectioninfo	@"SHI_REGISTERS=120"
	.align	128
        .global         _Z30router_gemm_kernel_bf16_outputI13__nv_bfloat16Li128ELi8ELi8ELi256ELi7168EEvPS0_PKT_S4_
        .type           _Z30router_gemm_kernel_bf16_outputI13__nv_bfloat16Li128ELi8ELi8ELi256ELi7168EEvPS0_PKT_S4_,@function
        .size           _Z30router_gemm_kernel_bf16_outputI13__nv_bfloat16Li128ELi8ELi8ELi256ELi7168EEvPS0_PKT_S4_,(.L_x_56 - _Z30router_gemm_kernel_bf16_outputI13__nv_bfloat16Li128ELi8ELi8ELi256ELi7168EEvPS0_PKT_S4_)
        .other          _Z30router_gemm_kernel_bf16_outputI13__nv_bfloat16Li128ELi8ELi8ELi256ELi7168EEvPS0_PKT_S4_,@"STO_CUDA_ENTRY STV_DEFAULT"
_Z30router_gemm_kernel_bf16_outputI13__nv_bfloat16Li128ELi8ELi8ELi256ELi7168EEvPS0_PKT_S4_:
.text._Z30router_gemm_kernel_bf16_outputI13__nv_bfloat16Li128ELi8ELi8ELi256ELi7168EEvPS0_PKT_S4_:
        /* <DEDUP_REMOVED lines=1181> */
.L_x_24:
        /* <DEDUP_REMOVED lines=11> */
.L_x_56:


//--------------------- .text._Z30router_gemm_kernel_bf16_outputI13__nv_bfloat16Li128ELi8ELi7ELi256ELi7168EEvPS0_PKT_S4_ --------------------------
	.section	.text._Z30router_gemm_kernel_bf16_outputI13__nv_bfloat16Li128ELi8ELi7ELi256ELi7168EEvPS0_PKT_S4_,"ax",@progbits
	.sectioninfo	@"SHI_REGISTERS=118"
	.align	128
        .global         _Z30router_gemm_kernel_bf16_outputI13__nv_bfloat16Li128ELi8ELi7ELi256ELi7168EEvPS0_PKT_S4_
        .type           _Z30router_gemm_kernel_bf16_outputI13__nv_bfloat16Li128ELi8ELi7ELi256ELi7168EEvPS0_PKT_S4_,@function
        .size           _Z30router_gemm_kernel_bf16_outputI13__nv_bfloat16Li128ELi8ELi7ELi256ELi7168EEvPS0_PKT_S4_,(.L_x_57 - _Z30router_gemm_kernel_bf16_outputI13__nv_bfloat16Li128ELi8ELi7ELi256ELi7168EEvPS0_PKT_S4_)
        .other          _Z30router_gemm_kernel_bf16_outputI13__nv_bfloat16Li128ELi8ELi7ELi256ELi7168EEvPS0_PKT_S4_,@"STO_CUDA_ENTRY STV_DEFAULT"
_Z30router_gemm_kernel_bf16_outputI13__nv_bfloat16Li128ELi8ELi7ELi256ELi7168EEvPS0_PKT_S4_:
.text._Z30router_gemm_kernel_bf16_outputI13__nv_bfloat16Li128ELi8ELi7ELi256ELi7168EEvPS0_PKT_S4_:
        /* <DEDUP_REMOVED lines=1044> */
.L_x_25:
        /* <DEDUP_REMOVED lines=12> */
.L_x_57:


//--------------------- .text._Z30router_gemm_kernel_bf16_outputI13__nv_bfloat16Li128ELi8ELi6ELi256ELi7168EEvPS0_PKT_S4_ --------------------------
	.section	.text._Z30router_gemm_kernel_bf16_outputI13__nv_bfloat16Li128ELi8ELi6ELi256ELi7168EEvPS0_PKT_S4_,"ax",@progbits
	.sectioninfo	@"SHI_REGISTERS=115"
	.align	128
        .global         _Z30router_gemm_kernel_bf16_outputI13__nv_bfloat16Li128ELi8ELi6ELi256ELi7168EEvPS0_PKT_S4_
        .type           _Z30router_gemm_kernel_bf16_outputI13__nv_bfloat16Li128ELi8ELi6ELi256ELi7168EEvPS0_PKT_S4_,@function
        .size           _Z30router_gemm_kernel_bf16_outputI13__nv_bfloat16Li128ELi8ELi6ELi256ELi7168EEvPS0_PKT_S4_,(.L_x_58 - _Z30router_gemm_kernel_bf16_outputI13__nv_bfloat16Li128ELi8ELi6ELi256ELi7168EEvPS0_PKT_S4_)
        .other          _Z30router_gemm_kernel_bf16_outputI13__nv_bfloat16Li128ELi8ELi6ELi256ELi7168EEvPS0_PKT_S4_,@"STO_CUDA_ENTRY STV_DEFAULT"
_Z30router_gemm_kernel_bf16_outputI13__nv_bfloat16Li128ELi8ELi6ELi256ELi7168EEvPS0_PKT_S4_:
.text._Z30router_gemm_kernel_bf16_outputI13__nv_bfloat16Li128ELi8ELi6ELi256ELi7168EEvPS0_PKT_S4_:
        /* <DEDUP_REMOVED lines=907> */
.L_x_26:
        /* <DEDUP_REMOVED lines=13> */
.L_x_58:


//--------------------- .text._Z30router_gemm_kernel_bf16_outputI13__nv_bfloat16Li128ELi8ELi5ELi256ELi7168EEvPS0_PKT_S4_ --------------------------
	.section	.text._Z30router_gemm_kernel_bf16_outputI13__nv_bfloat16Li128ELi8ELi5ELi256ELi7168EEvPS0_PKT_S4_,"ax",@progbits
	.sectioninfo	@"SHI_REGISTERS=119"
	.align	128
        .global         _Z30router_gemm_kernel_bf16_outputI13__nv_bfloat16Li128ELi8ELi5ELi256ELi7168EEvPS0_PKT_S4_
        .type           _Z30router_gemm_kernel_bf16_outputI13__nv_bfloat16Li128ELi8ELi5ELi256ELi7168EEvPS0_PKT_S4_,@function
        .size           _Z30router_gemm_kernel_bf16_outputI13__nv_bfloat16Li128ELi8ELi5ELi256ELi7168EEvPS0_PKT_S4_,(.L_x_59 - _Z30router_gemm_kernel_bf16_outputI13__nv_bfloat16Li128ELi8ELi5ELi256ELi7168EEvPS0_PKT_S4_)
        .other          _Z30router_gemm_kernel_bf16_outputI13__nv_bfloat16Li128ELi8ELi5ELi256ELi7168EEvPS0_PKT_S4_,@"STO_CUDA_ENTRY STV_DEFAULT"
_Z30router_gemm_kernel_bf16_outputI13__nv_bfloat16Li128ELi8ELi5ELi256ELi7168EEvPS0_PKT_S4_:
.text._Z30router_gemm_kernel_bf16_outputI13__nv_bfloat16Li128ELi8ELi5ELi256ELi7168EEvPS0_PKT_S4_:
        /* <DEDUP_REMOVED lines=770> */
.L_x_27:
        /* <DEDUP_REMOVED lines=14> */
.L_x_59:


//--------------------- .text._Z30router_gemm_kernel_bf16_outputI13__nv_bfloat16Li128ELi8ELi4ELi256ELi7168EEvPS0_PKT_S4_ --------------------------
	.section	.text._Z30router_gemm_kernel_bf16_outputI13__nv_bfloat16Li128ELi8ELi4ELi256ELi7168EEvPS0_PKT_S4_,"ax",@progbits
	.sectioninfo	@"SHI_REGISTERS=118"
	.align	128
        .global         _Z30router_gemm_kernel_bf16_outputI13__nv_bfloat16Li128ELi8ELi4ELi256ELi7168EEvPS0_PKT_S4_
        .type           _Z30router_gemm_kernel_bf16_outputI13__nv_bfloat16Li128ELi8ELi4ELi256ELi7168EEvPS0_PKT_S4_,@function
        .size           _Z30router_gemm_kernel_bf16_outputI13__nv_bfloat16Li128ELi8ELi4ELi256ELi7168EEvPS0_PKT_S4_,(.L_x_60 - _Z30router_gemm_kernel_bf16_outputI13__nv_bfloat16Li128ELi8ELi4ELi256ELi7168EEvPS0_PKT_S4_)
        .other          _Z30router_gemm_kernel_bf16_outputI13__nv_bfloat16Li128ELi8ELi4ELi256ELi7168EEvPS0_PKT_S4_,@"STO_CUDA_ENTRY STV_DEFAULT"
_Z30router_gemm_kernel_bf16_outputI13__nv_bfloat16Li128ELi8ELi4ELi256ELi7168EEvPS0_PKT_S4_:
.text._Z30router_gemm_kernel_bf16_outputI13__nv_bfloat16Li128ELi8ELi4ELi256ELi7168EEvPS0_PKT_S4_:
        /* <DEDUP_REMOVED lines=633> */
.L_x_28:
        /* <DEDUP_REMOVED lines=15> */
.L_x_60:


//--------------------- .text._Z30router_gemm_kernel_bf16_outputI13__nv_bfloat16Li128ELi8ELi3ELi256ELi7168EEvPS0_PKT_S4_ --------------------------
	.section	.text._Z30router_gemm_kernel_bf16_outputI13__nv_bfloat16Li128ELi8ELi3ELi256ELi7168EEvPS0_PKT_S4_,"ax",@progbits
	.sectioninfo	@"SHI_REGISTERS=112"
	.align	128
        .global         _Z30router_gemm_kernel_bf16_outputI13__nv_bfloat16Li128ELi8ELi3ELi256ELi7168EEvPS0_PKT_S4_
        .type           _Z30router_gemm_kernel_bf16_outputI13__nv_bfloat16Li128ELi8ELi3ELi256ELi7168EEvPS0_PKT_S4_,@function
        .size           _Z30router_gemm_kernel_bf16_outputI13__nv_bfloat16Li128ELi8ELi3ELi256ELi7168EEvPS0_PKT_S4_,(.L_x_61 - _Z30router_gemm_kernel_bf16_outputI13__nv_bfloat16Li128ELi8ELi3ELi256ELi7168EEvPS0_PKT_S4_)
        .other          _Z30router_gemm_kernel_bf16_outputI13__nv_bfloat16Li128ELi8ELi3ELi256ELi7168EEvPS0_PKT_S4_,@"STO_CUDA_ENTRY STV_DEFAULT"
_Z30router_gemm_kernel_bf16_outputI13__nv_bfloat16Li128ELi8ELi3ELi256ELi7168EEvPS0_PKT_S4_:
.text._Z30router_gemm_kernel_bf16_outputI13__nv_bfloat16Li128ELi8ELi3ELi256ELi7168EEvPS0_PKT_S4_:
        /* <DEDUP_REMOVED lines=496> */
.L_x_29:
        /* <DEDUP_REMOVED lines=16> */
.L_x_61:


//--------------------- .text._Z30router_gemm_kernel_bf16_outputI13__nv_bfloat16Li128ELi8ELi2ELi256ELi7168EEvPS0_PKT_S4_ --------------------------
	.section	.text._Z30router_gemm_kernel_bf16_outputI13__nv_bfloat16Li128ELi8ELi2ELi256ELi7168EEvPS0_PKT_S4_,"ax",@progbits
	.sectioninfo	@"SHI_REGISTERS=96"
	.align	128
        .global         _Z30router_gemm_kernel_bf16_outputI13__nv_bfloat16Li128ELi8ELi2ELi256ELi7168EEvPS0_PKT_S4_
        .type           _Z30router_gemm_kernel_bf16_outputI13__nv_bfloat16Li128ELi8ELi2ELi256ELi7168EEvPS0_PKT_S4_,@function
        .size           _Z30router_gemm_kernel_bf16_outputI13__nv_bfloat16Li128ELi8ELi2ELi256ELi7168EEvPS0_PKT_S4_,(.L_x_62 - _Z30router_gemm_kernel_bf16_outputI13__nv_bfloat16Li128ELi8ELi2ELi256ELi7168EEvPS0_PKT_S4_)
        .other          _Z30router_gemm_kernel_bf16_outputI13__nv_bfloat16Li128ELi8ELi2ELi256ELi7168EEvPS0_PKT_S4_,@"STO_CUDA_ENTRY STV_DEFAULT"
_Z30router_gemm_kernel_bf16_outputI13__nv_bfloat16Li128ELi8ELi2ELi256ELi7168EEvPS0_PKT_S4_:
.text._Z30router_gemm_kernel_bf16_outputI13__nv_bfloat16Li128ELi8ELi2ELi256ELi7168EEvPS0_PKT_S4_:
        /* <DEDUP_REMOVED lines=359> */
.L_x_30:
        /* <DEDUP_REMOVED lines=9> */
.L_x_62:


//--------------------- .text._Z30router_gemm_kernel_bf16_outputI13__nv_bfloat16Li128ELi8ELi1ELi256ELi7168EEvPS0_PKT_S4_ --------------------------
	.section	.text._Z30router_gemm_kernel_bf16_outputI13__nv_bfloat16Li128ELi8ELi1ELi256ELi7168EEvPS0_PKT_S4_,"ax",@progbits
	.sectioninfo	@"SHI_REGISTERS=64"
	.align	128
        .global         _Z30router_gemm_kernel_bf16_outputI13__nv_bfloat16Li128ELi8ELi1ELi256ELi7168EEvPS0_PKT_S4_
        .type           _Z30router_gemm_kernel_bf16_outputI13__nv_bfloat16Li128ELi8ELi1ELi256ELi7168EEvPS0_PKT_S4_,@function
        .size           _Z30router_gemm_kernel_bf16_outputI13__nv_bfloat16Li128ELi8ELi1ELi256ELi7168EEvPS0_PKT_S4_,(.L_x_63 - _Z30router_gemm_kernel_bf16_outputI13__nv_bfloat16Li128ELi8ELi1ELi256ELi7168EEvPS0_PKT_S4_)
        .other          _Z30router_gemm_kernel_bf16_outputI13__nv_bfloat16Li128ELi8ELi1ELi256ELi7168EEvPS0_PKT_S4_,@"STO_CUDA_ENTRY STV_DEFAULT"
_Z30router_gemm_kernel_bf16_outputI13__nv_bfloat16Li128ELi8ELi1ELi256ELi7168EEvPS0_PKT_S4_:
.text._Z30router_gemm_kernel_bf16_outputI13__nv_bfloat16Li128ELi8ELi1ELi256ELi7168EEvPS0_PKT_S4_:
        /* <DEDUP_REMOVED lines=222> */
.L_x_31:
        /* <DEDUP_REMOVED lines=10> */
.L_x_63:


//--------------------- .nv.shared._Z30router_gemm_kernel_bf16_outputI13__nv_bfloat16Li128ELi8ELi16ELi384ELi7168EEvPS0_PKT_S4_ --------------------------
	.section	.nv.shared._Z30router_gemm_kernel_bf16_outputI13__nv_bfloat16Li128ELi8ELi16ELi384ELi7168EEvPS0_PKT_S4_,"aw",@nobits
	.sectionflags	@""
	.align	4
.nv.shared._Z30router_gemm_kernel_bf16_outputI13__nv_bfloat16Li128ELi8ELi16ELi384ELi7168EEvPS0_PKT_S4_:
	.zero		256


//--------------------- .nv.global                --------------------------
	.section	.nv.global,"aw",@nobits
.nv.global:
	.type		_ZN64_INTERNAL_f6dee865_28_dsv3_router_gemm_bf16_out_cu_196364a3_34754cuda3std3__48in_placeE,@object
	.size		_ZN64_INTERNAL_f6dee865_28_dsv3_router_gemm_bf16_out_cu_196364a3_34754cuda3std3__48in_placeE,(_ZN64_INTERNAL_f6dee865_28_dsv3_router_gemm_bf16_out_cu_196364a3_34754cuda3std6ranges3__45__cpo8distanceE - _ZN64_INTERNAL_f6dee865_28_dsv3_router_gemm_bf16_out_cu_196364a3_34754cuda3std3__48in_placeE)
_ZN64_INTERNAL_f6dee865_28_dsv3_router_gemm_bf16_out_cu_196364a3_34754cuda3std3__48in_placeE:
	.zero		1
	.type		_ZN64_INTERNAL_f6dee865_28_dsv3_router_gemm_bf16_out_cu_196364a3_34754cuda3std6ranges3__45__cpo8distanceE,@object
	.size		_ZN64_INTERNAL_f6dee865_28_dsv3_router_gemm_bf16_out_cu_196364a3_34754cuda3std6ranges3__45__cpo8distanceE,(_ZN64_INTERNAL_f6dee865_28_dsv3_router_gemm_bf16_out_cu_196364a3_34754cuda3std3__45__cpo6cbeginE - _ZN64_INTERNAL_f6dee865_28_dsv3_router_gemm_bf16_out_cu_196364a3_34754cuda3std6ranges3__45__cpo8distanceE)
_ZN64_INTERNAL_f6dee865_28_dsv3_router_gemm_bf16_out_cu_196364a3_34754cuda3std6ranges3__45__cpo8distanceE:
	.zero		1
	.type		_ZN64_INTERNAL_f6dee865_28_dsv3_router_gemm_bf16_out_cu_196364a3_34754cuda3std3__45__cpo6cbeginE,@object
	.size		_ZN64_INTERNAL_f6dee865_28_dsv3_router_gemm_bf16_out_cu_196364a3_34754cuda3std3__45__cpo6cbeginE,(_ZN64_INTERNAL_f6dee865_28_dsv3_router_gemm_bf16_out_cu_196364a3_34754cuda3std6ranges3__45__cpo7advanceE - _ZN64_INTERNAL_f6dee865_28_dsv3_router_gemm_bf16_out_cu_196364a3_34754cuda3std3__45__cpo6cbeginE)
_ZN64_INTERNAL_f6dee865_28_dsv3_router_gemm_bf16_out_cu_196364a3_34754cuda3std3__45__cpo6cbeginE:
	.zero		1
	.type		_ZN64_INTERNAL_f6dee865_28_dsv3_router_gemm_bf16_out_cu_196364a3_34754cuda3std6ranges3__45__cpo7advanceE,@object
	.size		_ZN64_INTERNAL_f6dee865_28_dsv3_router_gemm_bf16_out_cu_196364a3_34754cuda3std6ranges3__45__cpo7advanceE,(_ZN64_INTERNAL_f6dee865_28_dsv3_router_gemm_bf16_out_cu_196364a3_34754cuda3std3__45__cpo7crbeginE - _ZN64_INTERNAL_f6dee865_28_dsv3_router_gemm_bf16_out_cu_196364a3_34754cuda3std6ranges3__45__cpo7advanceE)
_ZN64_INTERNAL_f6dee865_28_dsv3_router_gemm_bf16_out_cu_196364a3_34754cuda3std6ranges3__45__cpo7advanceE:
	.zero		1
	.type		_ZN64_INTERNAL_f6dee865_28_dsv3_router_gemm_bf16_out_cu_196364a3_34754cuda3std3__45__cpo7crbeginE,@object
	.size		_ZN64_INTERNAL_f6dee865_28_dsv3_router_gemm_bf16_out_cu_196364a3_34754cuda3std3__45__cpo7crbeginE,(_ZN64_INTERNAL_f6dee865_28_dsv3_router_gemm_bf16_out_cu_196364a3_34754cuda3std6ranges3__45__cpo4dataE - _ZN64_INTERNAL_f6dee865_28_dsv3_router_gemm_bf16_out_cu_196364a3_34754cuda3std3__45__cpo7crbeginE)
_ZN64_INTERNAL_f6dee865_28_dsv3_router_gemm_bf16_out_cu_196364a3_34754cuda3std3__45__cpo7crbeginE:
	.zero		1
	.type		_ZN64_INTERNAL_f6dee865_28_dsv3_router_gemm_bf16_out_cu_196364a3_34754cuda3std6ranges3__45__cpo4dataE,@object
	.size		_ZN64_INTERNAL_f6dee865_28_dsv3_router_gemm_bf16_out_cu_196364a3_34754cuda3std6ranges3__45__cpo4dataE,(_ZN64_INTERNAL_f6dee865_28_dsv3_router_gemm_bf16_out_cu_196364a3_34754cuda3std6ranges3__45__cpo5beginE - _ZN64_INTERNAL_f6dee865_28_dsv3_router_gemm_bf16_out_cu_196364a3_34754cuda3std6ranges3__45__cpo4dataE)
_ZN64_INTERNAL_f6dee865_28_dsv3_router_gemm_bf16_out_cu_196364a3_34754cuda3std6ranges3__45__cpo4dataE:
	.zero		1
	.type		_ZN64_INTERNAL_f6dee865_28_dsv3_router_gemm_bf16_out_cu_196364a3_34754cuda3std6ranges3__45__cpo5beginE,@object
	.size		_ZN64_INTERNAL_f6dee865_28_dsv3_router_gemm_bf16_out_cu_196364a3_34754cuda3std6ranges3__45__cpo5beginE,(_ZN64_INTERNAL_f6dee865_28_dsv3_router_gemm_bf16_out_cu_196364a3_34754cuda3std3__466_GLOBAL__N__f6dee865_28_dsv3_router_gemm_bf16_out_cu_196364a3_34756ignoreE - _ZN64_INTERNAL_f6dee865_28_dsv3_router_gemm_bf16_out_cu_196364a3_34754cuda3std6ranges3__45__cpo5beginE)
_ZN64_INTERNAL_f6dee865_28_dsv3_router_gemm_bf16_out_cu_196364a3_34754cuda3std6ranges3__45__cpo5beginE:
	.zero		1
	.type		_ZN64_INTERNAL_f6dee865_28_dsv3_router_gemm_bf16_out_cu_196364a3_34754cuda3std3__466_GLOBAL__N__f6dee865_28_dsv3_router_gemm_bf16_out_cu_196364a3_34756ignoreE,@object
	.size		_ZN64_INTERNAL_f6dee865_28_dsv3_router_gemm_bf16_out_cu_196364a3_34754cuda3std3__466_GLOBAL__N__f6dee865_28_dsv3_router_gemm_bf16_out_cu_196364a3_34756ignoreE,(_ZN64_INTERNAL_f6dee865_28_dsv3_router_gemm_bf16_out_cu_196364a3_34754cuda3std6ranges3__45__cpo4sizeE - _ZN64_INTERNAL_f6dee865_28_dsv3_router_gemm_bf16_out_cu_196364a3_34754cuda3std3__466_GLOBAL__N__f6dee865_28_dsv3_router_gemm_bf16_out_cu_196364a3_34756ignoreE)
_ZN64_INTERNAL_f6dee865_28_dsv3_router_gemm_bf16_out_cu_196364a3_34754cuda3std3__466_GLOBAL__N__f6dee865_28_dsv3_router_gemm_bf16_out_cu_196364a3_34756ignoreE:
	.zero		1
	.type		_ZN64_INTERNAL_f6dee865_28_dsv3_router_gemm_bf16_out_cu_196364a3_34754cuda3std6ranges3__45__cpo4sizeE,@object
	.size		_ZN64_INTERNAL_f6dee865_28_dsv3_router_gemm_bf16_out_cu_196364a3_34754cuda3std6ranges3__45__cpo4sizeE,(_ZN64_INTERNAL_f6dee865_28_dsv3_router_gemm_bf16_out_cu_196364a3_34754cuda3std3__45__cpo5beginE - _ZN64_INTERNAL_f6dee865_28_dsv3_router_gemm_bf16_out_cu_196364a3_34754cuda3std6ranges3__45__cpo4sizeE)
_ZN64_INTERNAL_f6dee865_28_dsv3_router_gemm_bf16_out_cu_196364a3_34754cuda3std6ranges3__45__cpo4sizeE:
	.zero		1
	.type		_ZN64_INTERNAL_f6dee865_28_dsv3_router_gemm_bf16_out_cu_196364a3_34754cuda3std3__45__cpo5beginE,@object
	.size		_ZN64_INTERNAL_f6dee865_28_dsv3_router_gemm_bf16_out_cu_196364a3_34754cuda3std3__45__cpo5beginE,(_ZN64_INTERNAL_f6dee865_28_dsv3_router_gemm_bf16_out_cu_196364a3_34754cuda3std6ranges3__45__cpo6cbeginE - _ZN64_INTERNAL_f6dee865_28_dsv3_router_gemm_bf16_out_cu_196364a3_34754cuda3std3__45__cpo5beginE)
_ZN64_INTERNAL_f6dee865_28_dsv3_router_gemm_bf16_out_cu_196364a3_34754cuda3std3__45__cpo5beginE:
	.zero		1
	.type		_ZN64_INTERNAL_f6dee865_28_dsv3_router_gemm_bf16_out_cu_196364a3_34754cuda3std6ranges3__45__cpo6cbeginE,@object
	.size		_ZN64_INTERNAL_f6dee865_28_dsv3_router_gemm_bf16_out_cu_196364a3_34754cuda3std6ranges3__45__cpo6cbeginE,(_ZN64_INTERNAL_f6dee865_28_dsv3_router_gemm_bf16_out_cu_196364a3_34754cuda3std3__45__cpo6rbeginE - _ZN64_INTERNAL_f6dee865_28_dsv3_router_gemm_bf16_out_cu_196364a3_34754cuda3std6ranges3__45__cpo6cbeginE)
_ZN64_INTERNAL_f6dee865_28_dsv3_router_gemm_bf16_out_cu_196364a3_34754cuda3std6ranges3__45__cpo6cbeginE:
	.zero		1
	.type		_ZN64_INTERNAL_f6dee865_28_dsv3_router_gemm_bf16_out_cu_196364a3_34754cuda3std3__45__cpo6rbeginE,@object
	.size		_ZN64_INTERNAL_f6dee865_28_dsv3_router_gemm_bf16_out_cu_196364a3_34754cuda3std3__45__cpo6rbeginE,(_ZN64_INTERNAL_f6dee865_28_dsv3_router_gemm_bf16_out_cu_196364a3_34754cuda3std6ranges3__45__cpo4nextE - _ZN64_INTERNAL_f6dee865_28_dsv3_router_gemm_bf16_out_cu_196364a3_34754cuda3std3__45__cpo6rbeginE)
_ZN64_INTERNAL_f6dee865_28_dsv3_router_gemm_bf16_out_cu_196364a3_34754cuda3std3__45__cpo6rbeginE:
	.zero		1
	.type		_ZN64_INTERNAL_f6dee865_28_dsv3_router_gemm_bf16_out_cu_196364a3_34754cuda3std6ranges3__45__cpo4nextE,@object
	.size		_ZN64_INTERNAL_f6dee865_28_dsv3_router_gemm_bf16_out_cu_196364a3_34754cuda3std6ranges3__45__cpo4nextE,(_ZN64_INTERNAL_f6dee865_28_dsv3_router_gemm_bf16_out_cu_196364a3_34754cuda3std6ranges3__45__cpo4swapE - _ZN64_INTERNAL_f6dee865_28_dsv3_router_gemm_bf16_out_cu_196364a3_34754cuda3std6ranges3__45__cpo4nextE)
_ZN64_INTERNAL_f6dee865_28_dsv3_router_gemm_bf16_out_cu_196364a3_34754cuda3std6ranges3__45__cpo4nextE:
	.zero		1
	.type		_ZN64_INTERNAL_f6dee865_28_dsv3_router_gemm_bf16_out_cu_196364a3_34754cuda3std6ranges3__45__cpo4swapE,@object
	.size		_ZN64_INTERNAL_f6dee865_28_dsv3_router_gemm_bf16_out_cu_196364a3_34754cuda3std6ranges3__45__cpo4swapE,(_ZN64_INTERNAL_f6dee865_28_dsv3_router_gemm_bf16_out_cu_196364a3_34754cuda3std3__420unreachable_sentinelE - _ZN64_INTERNAL_f6dee865_28_dsv3_router_gemm_bf16_out_cu_196364a3_34754cuda3std6ranges3__45__cpo4swapE)
_ZN64_INTERNAL_f6dee865_28_dsv3_router_gemm_bf16_out_cu_196364a3_34754cuda3std6ranges3__45__cpo4swapE:
	.zero		1
	.type		_ZN64_INTERNAL_f6dee865_28_dsv3_router_gemm_bf16_out_cu_196364a3_34754cuda3std3__420unreachable_sentinelE,@object
	.size		_ZN64_INTERNAL_f6dee865_28_dsv3_router_gemm_bf16_out_cu_196364a3_34754cuda3std3__420unreachable_sentinelE,(_ZN64_INTERNAL_f6dee865_28_dsv3_router_gemm_bf16_out_cu_196364a3_34756thrust23THRUST_300001_SM_800_NS6system6detail10sequential3seqE - _ZN64_INTERNAL_f6dee865_28_dsv3_router_gemm_bf16_out_cu_196364a3_34754cuda3std3__420unreachable_sentinelE)
_ZN64_INTERNAL_f6dee865_28_dsv3_router_gemm_bf16_out_cu_196364a3_34754cuda3std3__420unreachable_sentinelE:
	.zero		1
	.type		_ZN64_INTERNAL_f6dee865_28_dsv3_router_gemm_bf16_out_cu_196364a3_34756thrust23THRUST_300001_SM_800_NS6system6detail10sequential3seqE,@object
	.size		_ZN64_INTERNAL_f6dee865_28_dsv3_router_gemm_bf16_out_cu_196364a3_34756thrust23THRUST_300001_SM_800_NS6system6detail10sequential3seqE,(_ZN64_INTERNAL_f6dee865_28_dsv3_router_gemm_bf16_out_cu_196364a3_34754cuda3std3__45__cpo4cendE - _ZN64_INTERNAL_f6dee865_28_dsv3_router_gemm_bf16_out_cu_196364a3_34756thrust23THRUST_300001_SM_800_NS6system6detail10sequential3seqE)
_ZN64_INTERNAL_f6dee865_28_dsv3_router_gemm_bf16_out_cu_196364a3_34756thrust23THRUST_300001_SM_800_NS6system6detail10sequential3seqE:
	.zero		1
	.type		_ZN64_INTERNAL_f6dee865_28_dsv3_router_gemm_bf16_out_cu_196364a3_34754cuda3std3__45__cpo4cendE,@object
	.size		_ZN64_INTERNAL_f6dee865_28_dsv3_router_gemm_bf16_out_cu_196364a3_34754cuda3std3__45__cpo4cendE,(_ZN64_INTERNAL_f6dee865_28_dsv3_router_gemm_bf16_out_cu_196364a3_34754cuda3std6ranges3__45__cpo9iter_swapE - _ZN64_INTERNAL_f6dee865_28_dsv3_router_gemm_bf16_out_cu_196364a3_34754cuda3std3__45__cpo4cendE)
_ZN64_INTERNAL_f6dee865_28_dsv3_router_gemm_bf16_out_cu_196364a3_34754cuda3std3__45__cpo4cendE:
	.zero		1
	.type		_ZN64_INTERNAL_f6dee865_28_dsv3_router_gemm_bf16_out_cu_196364a3_34754cuda3std6ranges3__45__cpo9iter_swapE,@object
	.size		_ZN64_INTERNAL_f6dee865_28_dsv3_router_gemm_bf16_out_cu_196364a3_34754cuda3std6ranges3__45__cpo9iter_swapE,(_ZN64_INTERNAL_f6dee865_28_dsv3_router_gemm_bf16_out_cu_196364a3_34754cuda3std3__45__cpo5crendE - _ZN64_INTERNAL_f6dee865_28_dsv3_router_gemm_bf16_out_cu_196364a3_34754cuda3std6ranges3__45__cpo9iter_swapE)
_ZN64_INTERNAL_f6dee865_28_dsv3_router_gemm_bf16_out_cu_196364a3_34754cuda3std6ranges3__45__cpo9iter_swapE:
	.zero		1
	.type		_ZN64_INTERNAL_f6dee865_28_dsv3_router_gemm_bf16_out_cu_196364a3_34754cuda3std3__45__cpo5crendE,@object
	.size		_ZN64_INTERNAL_f6dee865_28_dsv3_router_gemm_bf16_out_cu_196364a3_34754cuda3std3__45__cpo5crendE,(_ZN64_INTERNAL_f6dee865_28_dsv3_router_gemm_bf16_out_cu_196364a3_34754cuda3std6ranges3__45__cpo5cdataE - _ZN64_INTERNAL_f6dee865_28_dsv3_router_gemm_bf16_out_cu_196364a3_34754cuda3std3__45__cpo5crendE)
_ZN64_INTERNAL_f6dee865_28_dsv3_router_gemm_bf16_out_cu_196364a3_34754cuda3std3__45__cpo5crendE:
	.zero		1
	.type		_ZN64_INTERNAL_f6dee865_28_dsv3_router_gemm_bf16_out_cu_196364a3_34754cuda3std6ranges3__45__cpo5cdataE,@object
	.size		_ZN64_INTERNAL_f6dee865_28_dsv3_router_gemm_bf16_out_cu_196364a3_34754cuda3std6ranges3__45__cpo5cdataE,(_ZN64_INTERNAL_f6dee865_28_dsv3_router_gemm_bf16_out_cu_196364a3_34754cuda3std6ranges3__45__cpo3endE - _ZN64_INTERNAL_f6dee865_28_dsv3_router_gemm_bf16_out_cu_196364a3_34754cuda3std6ranges3__45__cpo5cdataE)
_ZN64_INTERNAL_f6dee865_28_dsv3_router_gemm_bf16_out_cu_196364a3_34754cuda3std6ranges3__45__cpo5cdataE:
	.zero		1
	.type		_ZN64_INTERNAL_f6dee865_28_dsv3_router_gemm_bf16_out_cu_196364a3_34754cuda3std6ranges3__45__cpo3endE,@object
	.size		_ZN64_INTERNAL_f6dee865_28_dsv3_router_gemm_bf16_out_cu_196364a3_34754cuda3std6ranges3__45__cpo3endE,(_ZN64_INTERNAL_f6dee865_28_dsv3_router_gemm_bf16_out_cu_196364a3_34754cuda3std3__419piecewise_constructE - _ZN64_INTERNAL_f6dee865_28_dsv3_router_gemm_bf16_out_cu_196364a3_34754cuda3std6ranges3__45__cpo3endE)
_ZN64_INTERNAL_f6dee865_28_dsv3_router_gemm_bf16_out_cu_196364a3_34754cuda3std6ranges3__45__cpo3endE:
	.zero		1
	.type		_ZN64_INTERNAL_f6dee865_28_dsv3_router_gemm_bf16_out_cu_196364a3_34754cuda3std3__419piecewise_constructE,@object
	.size		_ZN64_INTERNAL_f6dee865_28_dsv3_router_gemm_bf16_out_cu_196364a3_34754cuda3std3__419piecewise_constructE,(_ZN64_INTERNAL_f6dee865_28_dsv3_router_gemm_bf16_out_cu_196364a3_34754cuda3std6ranges3__45__cpo5ssizeE - _ZN64_INTERNAL_f6dee865_28_dsv3_router_gemm_bf16_out_cu_196364a3_34754cuda3std3__419piecewise_constructE)
_ZN64_INTERNAL_f6dee865_28_dsv3_router_gemm_bf16_out_cu_196364a3_34754cuda3std3__419piecewise_constructE:
	.zero		1
	.type		_ZN64_INTERNAL_f6dee865_28_dsv3_router_gemm_bf16_out_cu_196364a3_34754cuda3std6ranges3__45__cpo5ssizeE,@object
	.size		_ZN64_INTERNAL_f6dee865_28_dsv3_router_gemm_bf16_out_cu_196364a3_34754cuda3std6ranges3__45__cpo5ssizeE,(_ZN64_INTERNAL_f6dee865_28_dsv3_router_gemm_bf16_out_cu_196364a3_34754cuda3std3__45__cpo3endE - _ZN64_INTERNAL_f6dee865_28_dsv3_router_gemm_bf16_out_cu_196364a3_34754cuda3std6ranges3__45__cpo5ssizeE)
_ZN64_INTERNAL_f6dee865_28_dsv3_router_gemm_bf16_out_cu_196364a3_34754cuda3std6ranges3__45__cpo5ssizeE:
	.zero		1
	.type		_ZN64_INTERNAL_f6dee865_28_dsv3_router_gemm_bf16_out_cu_196364a3_34754cuda3std3__45__cpo3endE,@object
	.size		_ZN64_INTERNAL_f6dee865_28_dsv3_router_gemm_bf16_out_cu_196364a3_34754cuda3std3__45__cpo3endE,(_ZN64_INTERNAL_f6dee865_28_dsv3_router_gemm_bf16_out_cu_196364a3_34754cuda3std6ranges3__45__cpo4cendE - _ZN64_INTERNAL_f6dee865_28_dsv3_router_gemm_bf16_out_cu_196364a3_34754cuda3std3__45__cpo3endE)
_ZN64_INTERNAL_f6dee865_28_dsv3_router_gemm_bf16_out_cu_196364a3_34754cuda3std3__45__cpo3endE:
	.zero		1
	.type		_ZN64_INTERNAL_f6dee865_28_dsv3_router_gemm_bf16_out_cu_196364a3_34754cuda3std6ranges3__45__cpo4cendE,@object
	.size		_ZN64_INTERNAL_f6dee865_28_dsv3_router_gemm_bf16_out_cu_196364a3_34754cuda3std6ranges3__45__cpo4cendE,(_ZN64_INTERNAL_f6dee865_28_dsv3_router_gemm_bf16_out_cu_196364a3_34754cuda3std3__45__cpo4rendE - _ZN64_INTERNAL_f6dee865_28_dsv3_router_gemm_bf16_out_cu_196364a3_34754cuda3std6ranges3__45__cpo4cendE)
_ZN64_INTERNAL_f6dee865_28_dsv3_router_gemm_bf16_out_cu_196364a3_34754cuda3std6ranges3__45__cpo4cendE:
	.zero		1
	.type		_ZN64_INTERNAL_f6dee865_28_dsv3_router_gemm_bf16_out_cu_196364a3_34754cuda3std3__45__cpo4rendE,@object
	.size		_ZN64_INTERNAL_f6dee865_28_dsv3_router_gemm_bf16_out_cu_196364a3_34754cuda3std3__45__cpo4rendE,(_ZN64_INTERNAL_f6dee865_28_dsv3_router_gemm_bf16_out_cu_196364a3_34754cuda3std6ranges3__45__cpo4prevE - _ZN64_INTERNAL_f6dee865_28_dsv3_router_gemm_bf16_out_cu_196364a3_34754cuda3std3__45__cpo4rendE)
_ZN64_INTERNAL_f6dee865_28_dsv3_router_gemm_bf16_out_cu_196364a3_34754cuda3std3__45__cpo4rendE:
	.zero		1
	.type		_ZN64_INTERNAL_f6dee865_28_dsv3_router_gemm_bf16_out_cu_196364a3_34754cuda3std6ranges3__45__cpo4prevE,@object
	.size		_ZN64_INTERNAL_f6dee865_28_dsv3_router_gemm_bf16_out_cu_196364a3_34754cuda3std6ranges3__45__cpo4prevE,(_ZN64_INTERNAL_f6dee865_28_dsv3_router_gemm_bf16_out_cu_196364a3_34754cuda3std6ranges3__45__cpo9iter_moveE - _ZN64_INTERNAL_f6dee865_28_dsv3_router_gemm_bf16_out_cu_196364a3_34754cuda3std6ranges3__45__cpo4prevE)
_ZN64_INTERNAL_f6dee865_28_dsv3_router_gemm_bf16_out_cu_196364a3_34754cuda3std6ranges3__45__cpo4prevE:
	.zero		1
	.type		_ZN64_INTERNAL_f6dee865_28_dsv3_router_gemm_bf16_out_cu_196364a3_34754cuda3std6ranges3__45__cpo9iter_moveE,@object
	.size		_ZN64_INTERNAL_f6dee865_28_dsv3_router_gemm_bf16_out_cu_196364a3_34754cuda3std6ranges3__45__cpo9iter_moveE,(.L_13 - _ZN64_INTERNAL_f6dee865_28_dsv3_router_gemm_bf16_out_cu_196364a3_34754cuda3std6ranges3__45__cpo9iter_moveE)
_ZN64_INTERNAL_f6dee865_28_dsv3_router_gemm_bf16_out_cu_196364a3_34754cuda3std6ranges3__45__cpo9iter_moveE:
	.zero		1
.L_13:


//--------------------- .nv.shared._Z30router_gemm_kernel_bf16_outputI13__nv_bfloat16Li128ELi8ELi15ELi384ELi7168EEvPS0_PKT_S4_ --------------------------
	.section	.nv.shared._Z30router_gemm_kernel_bf16_outputI13__nv_bfloat16Li128ELi8ELi15ELi384ELi7168EEvPS0_PKT_S4_,"aw",@nobits
	.sectionflags	@""
	.align	4
.nv.shared._Z30router_gemm_kernel_bf16_outputI13__nv_bfloat16Li128ELi8ELi15ELi384ELi7168EEvPS0_PKT_S4_:
	.zero		240


//--------------------- .nv.shared._Z30router_gemm_kernel_bf16_outputI13__nv_bfloat16Li128ELi8ELi14ELi384ELi7168EEvPS0_PKT_S4_ --------------------------
	.section	.nv.shared._Z30router_gemm_kernel_bf16_outputI13__nv_bfloat16Li128ELi8ELi14ELi384ELi7168EEvPS0_PKT_S4_,"aw",@nobits
	.sectionflags	@""
	.align	4
.nv.shared._Z30router_gemm_kernel_bf16_outputI13__nv_bfloat16Li128ELi8ELi14ELi384ELi7168EEvPS0_PKT_S4_:
	.zero		224


//--------------------- .nv.shared._Z30router_gemm_kernel_bf16_outputI13__nv_bfloat16Li128ELi8ELi13ELi384ELi7168EEvPS0_PKT_S4_ --------------------------
	.section	.nv.shared._Z30router_gemm_kernel_bf16_outputI13__nv_bfloat16Li128ELi8ELi13ELi384ELi7168EEvPS0_PKT_S4_,"aw",@nobits
	.sectionflags	@""
	.align	4
.nv.shared._Z30router_gemm_kernel_bf16_outputI13__nv_bfloat16Li128ELi8ELi13ELi384ELi7168EEvPS0_PKT_S4_:
	.zero		208


//--------------------- .nv.shared._Z30router_gemm_kernel_bf16_outputI13__nv_bfloat16Li128ELi8ELi12ELi384ELi7168EEvPS0_PKT_S4_ --------------------------
	.section	.nv.shared._Z30router_gemm_kernel_bf16_outputI13__nv_bfloat16Li128ELi8ELi12ELi384ELi7168EEvPS0_PKT_S4_,"aw",@nobits
	.sectionflags	@""
	.align	4
.nv.shared._Z30router_gemm_kernel_bf16_outputI13__nv_bfloat16Li128ELi8ELi12ELi384ELi7168EEvPS0_PKT_S4_:
	.zero		192


//--------------------- .nv.shared._Z30router_gemm_kernel_bf16_outputI13__nv_bfloat16Li128ELi8ELi11ELi384ELi7168EEvPS0_PKT_S4_ --------------------------
	.section	.nv.shared._Z30router_gemm_kernel_bf16_outputI13__nv_bfloat16Li128ELi8ELi11ELi384ELi7168EEvPS0_PKT_S4_,"aw",@nobits
	.sectionflags	@""
	.align	4
.nv.shared._Z30router_gemm_kernel_bf16_outputI13__nv_bfloat16Li128ELi8ELi11ELi384ELi7168EEvPS0_PKT_S4_:
	.zero		176


//--------------------- .nv.shared._Z30router_gemm_kernel_bf16_outputI13__nv_bfloat16Li128ELi8ELi10ELi384ELi7168EEvPS0_PKT_S4_ --------------------------
	.section	.nv.shared._Z30router_gemm_kernel_bf16_outputI13__nv_bfloat16Li128ELi8ELi10ELi384ELi7168EEvPS0_PKT_S4_,"aw",@nobits
	.sectionflags	@""
	.align	4
.nv.shared._Z30router_gemm_kernel_bf16_outputI13__nv_bfloat16Li128ELi8ELi10ELi384ELi7168EEvPS0_PKT_S4_:
	.zero		160


//--------------------- .nv.shared._Z30router_gemm_kernel_bf16_outputI13__nv_bfloat16Li128ELi8ELi9ELi384ELi7168EEvPS0_PKT_S4_ --------------------------
	.section	.nv.shared._Z30router_gemm_kernel_bf16_outputI13__nv_bfloat16Li128ELi8ELi9ELi384ELi7168EEvPS0_PKT_S4_,"aw",@nobits
	.sectionflags	@""
	.align	4
.nv.shared._Z30router_gemm_kernel_bf16_outputI13__nv_bfloat16Li128ELi8ELi9ELi384ELi7168EEvPS0_PKT_S4_:
	.zero		144


//--------------------- .nv.shared._Z30router_gemm_kernel_bf16_outputI13__nv_bfloat16Li128ELi8ELi8ELi384ELi7168EEvPS0_PKT_S4_ --------------------------
	.section	.nv.shared._Z30router_gemm_kernel_bf16_outputI13__nv_bfloat16Li128ELi8ELi8ELi384ELi7168EEvPS0_PKT_S4_,"aw",@nobits
	.sectionflags	@""
	.align	4
.nv.shared._Z30router_gemm_kernel_bf16_outputI13__nv_bfloat16Li128ELi8ELi8ELi384ELi7168EEvPS0_PKT_S4_:
	.zero		128


//--------------------- .nv.shared._Z30router_gemm_kernel_bf16_outputI13__nv_bfloat16Li128ELi8ELi7ELi384ELi7168EEvPS0_PKT_S4_ --------------------------
	.section	.nv.shared._Z30router_gemm_kernel_bf16_outputI13__nv_bfloat16Li128ELi8ELi7ELi384ELi7168EEvPS0_PKT_S4_,"aw",@nobits
	.sectionflags	@""
	.align	4
.nv.shared._Z30router_gemm_kernel_bf16_outputI13__nv_bfloat16Li128ELi8ELi7ELi384ELi7168EEvPS0_PKT_S4_:
	.zero		112


//--------------------- .nv.shared._Z30router_gemm_kernel_bf16_outputI13__nv_bfloat16Li128ELi8ELi6ELi384ELi7168EEvPS0_PKT_S4_ --------------------------
	.section	.nv.shared._Z30router_gemm_kernel_bf16_outputI13__nv_bfloat16Li128ELi8ELi6ELi384ELi7168EEvPS0_PKT_S4_,"aw",@nobits
	.sectionflags	@""
	.align	4
.nv.shared._Z30router_gemm_kernel_bf16_outputI13__nv_bfloat16Li128ELi8ELi6ELi384ELi7168EEvPS0_PKT_S4_:
	.zero		96


//--------------------- .nv.shared._Z30router_gemm_kernel_bf16_outputI13__nv_bfloat16Li128ELi8ELi5ELi384ELi7168EEvPS0_PKT_S4_ --------------------------
	.section	.nv.shared._Z30router_gemm_kernel_bf16_outputI13__nv_bfloat16Li128ELi8ELi5ELi384ELi7168EEvPS0_PKT_S4_,"aw",@nobits
	.sectionflags	@""
	.align	4
.nv.shared._Z30router_gemm_kernel_bf16_outputI13__nv_bfloat16Li128ELi8ELi5ELi384ELi7168EEvPS0_PKT_S4_:
	.zero		80


//--------------------- .nv.shared._Z30router_gemm_kernel_bf16_outputI13__nv_bfloat16Li128ELi8ELi4ELi384ELi7168EEvPS0_PKT_S4_ --------------------------
	.section	.nv.shared._Z30router_gemm_kernel_bf16_outputI13__nv_bfloat16Li128ELi8ELi4ELi384ELi7168EEvPS0_PKT_S4_,"aw",@nobits
	.sectionflags	@""
	.align	4
.nv.shared._Z30router_gemm_kernel_bf16_outputI13__nv_bfloat16Li128ELi8ELi4ELi384ELi7168EEvPS0_PKT_S4_:
	.zero		64


//--------------------- .nv.shared._Z30router_gemm_kernel_bf16_outputI13__nv_bfloat16Li128ELi8ELi3ELi384ELi7168EEvPS0_PKT_S4_ --------------------------
	.section	.nv.shared._Z30router_gemm_kernel_bf16_outputI13__nv_bfloat16Li128ELi8ELi3ELi384ELi7168EEvPS0_PKT_S4_,"aw",@nobits
	.sectionflags	@""
	.align	4
.nv.shared._Z30router_gemm_kernel_bf16_outputI13__nv_bfloat16Li128ELi8ELi3ELi384ELi7168EEvPS0_PKT_S4_:
	.zero		48


//--------------------- .nv.shared._Z30router_gemm_kernel_bf16_outputI13__nv_bfloat16Li128ELi8ELi2ELi384ELi7168EEvPS0_PKT_S4_ --------------------------
	.section	.nv.shared._Z30router_gemm_kernel_bf16_outputI13__nv_bfloat16Li128ELi8ELi2ELi384ELi7168EEvPS0_PKT_S4_,"aw",@nobits
	.sectionflags	@""
	.align	4
.nv.shared._Z30router_gemm_kernel_bf16_outputI13__nv_bfloat16Li128ELi8ELi2ELi384ELi7168EEvPS0_PKT_S4_:
	.zero		32


//--------------------- .nv.shared._Z30router_gemm_kernel_bf16_outputI13__nv_bfloat16Li128ELi8ELi1ELi384ELi7168EEvPS0_PKT_S4_ --------------------------
	.section	.nv.shared._Z30router_gemm_kernel_bf16_outputI13__nv_bfloat16Li128ELi8ELi1ELi384ELi7168EEvPS0_PKT_S4_,"aw",@nobits
	.sectionflags	@""
	.align	4
.nv.shared._Z30router_gemm_kernel_bf16_outputI13__nv_bfloat16Li128ELi8ELi1ELi384ELi7168EEvPS0_PKT_S4_:
	.zero		16


//--------------------- .nv.shared._Z30router_gemm_kernel_bf16_outputI13__nv_bfloat16Li128ELi8ELi16ELi256ELi7168EEvPS0_PKT_S4_ --------------------------
	.section	.nv.shared._Z30router_gemm_kernel_bf16_outputI13__nv_bfloat16Li128ELi8ELi16ELi256ELi7168EEvPS0_PKT_S4_,"aw",@nobits
	.sectionflags	@""
	.align	4
.nv.shared._Z30router_gemm_kernel_bf16_outputI13__nv_bfloat16Li128ELi8ELi16ELi256ELi7168EEvPS0_PKT_S4_:
	.zero		256


//--------------------- .nv.shared._Z30router_gemm_kernel_bf16_outputI13__nv_bfloat16Li128ELi8ELi15ELi256ELi7168EEvPS0_PKT_S4_ --------------------------
	.section	.nv.shared._Z30router_gemm_kernel_bf16_outputI13__nv_bfloat16Li128ELi8ELi15ELi256ELi7168EEvPS0_PKT_S4_,"aw",@nobits
	.sectionflags	@""
	.align	4
.nv.shared._Z30router_gemm_kernel_bf16_outputI13__nv_bfloat16Li128ELi8ELi15ELi256ELi7168EEvPS0_PKT_S4_:
	.zero		240


//--------------------- .nv.shared._Z30router_gemm_kernel_bf16_outputI13__nv_bfloat16Li128ELi8ELi14ELi256ELi7168EEvPS0_PKT_S4_ --------------------------
	.section	.nv.shared._Z30router_gemm_kernel_bf16_outputI13__nv_bfloat16Li128ELi8ELi14ELi256ELi7168EEvPS0_PKT_S4_,"aw",@nobits
	.sectionflags	@""
	.align	4
.nv.shared._Z30router_gemm_kernel_bf16_outputI13__nv_bfloat16Li128ELi8ELi14ELi256ELi7168EEvPS0_PKT_S4_:
	.zero		224


//--------------------- .nv.shared._Z30router_gemm_kernel_bf16_outputI13__nv_bfloat16Li128ELi8ELi13ELi256ELi7168EEvPS0_PKT_S4_ --------------------------
	.section	.nv.shared._Z30router_gemm_kernel_bf16_outputI13__nv_bfloat16Li128ELi8ELi13ELi256ELi7168EEvPS0_PKT_S4_,"aw",@nobits
	.sectionflags	@""
	.align	4
.nv.shared._Z30router_gemm_kernel_bf16_outputI13__nv_bfloat16Li128ELi8ELi13ELi256ELi7168EEvPS0_PKT_S4_:
	.zero		208


//--------------------- .nv.shared._Z30router_gemm_kernel_bf16_outputI13__nv_bfloat16Li128ELi8ELi12ELi256ELi7168EEvPS0_PKT_S4_ --------------------------
	.section	.nv.shared._Z30router_gemm_kernel_bf16_outputI13__nv_bfloat16Li128ELi8ELi12ELi256ELi7168EEvPS0_PKT_S4_,"aw",@nobits
	.sectionflags	@""
	.align	4
.nv.shared._Z30router_gemm_kernel_bf16_outputI13__nv_bfloat16Li128ELi8ELi12ELi256ELi7168EEvPS0_PKT_S4_:
	.zero		192


//--------------------- .nv.shared._Z30router_gemm_kernel_bf16_outputI13__nv_bfloat16Li128ELi8ELi11ELi256ELi7168EEvPS0_PKT_S4_ --------------------------
	.section	.nv.shared._Z30router_gemm_kernel_bf16_outputI13__nv_bfloat16Li128ELi8ELi11ELi256ELi7168EEvPS0_PKT_S4_,"aw",@nobits
	.sectionflags	@""
	.align	4
.nv.shared._Z30router_gemm_kernel_bf16_outputI13__nv_bfloat16Li128ELi8ELi11ELi256ELi7168EEvPS0_PKT_S4_:
	.zero		176


//--------------------- .nv.shared._Z30router_gemm_kernel_bf16_outputI13__nv_bfloat16Li128ELi8ELi10ELi256ELi7168EEvPS0_PKT_S4_ --------------------------
	.section	.nv.shared._Z30router_gemm_kernel_bf16_outputI13__nv_bfloat16Li128ELi8ELi10ELi256ELi7168EEvPS0_PKT_S4_,"aw",@nobits
	.sectionflags	@""
	.align	4
.nv.shared._Z30router_gemm_kernel_bf16_outputI13__nv_bfloat16Li128ELi8ELi10ELi256ELi7168EEvPS0_PKT_S4_:
	.zero		160


//--------------------- .nv.shared._Z30router_gemm_kernel_bf16_outputI13__nv_bfloat16Li128ELi8ELi9ELi256ELi7168EEvPS0_PKT_S4_ --------------------------
	.section	.nv.shared._Z30router_gemm_kernel_bf16_outputI13__nv_bfloat16Li128ELi8ELi9ELi256ELi7168EEvPS0_PKT_S4_,"aw",@nobits
	.sectionflags	@""
	.align	4
.nv.shared._Z30router_gemm_kernel_bf16_outputI13__nv_bfloat16Li128ELi8ELi9ELi256ELi7168EEvPS0_PKT_S4_:
	.zero		144


//--------------------- .nv.shared._Z30router_gemm_kernel_bf16_outputI13__nv_bfloat16Li128ELi8ELi8ELi256ELi7168EEvPS0_PKT_S4_ --------------------------
	.section	.nv.shared._Z30router_gemm_kernel_bf16_outputI13__nv_bfloat16Li128ELi8ELi8ELi256ELi7168EEvPS0_PKT_S4_,"aw",@nobits
	.sectionflags	@""
	.align	4
.nv.shared._Z30router_gemm_kernel_bf16_outputI13__nv_bfloat16Li128ELi8ELi8ELi256ELi7168EEvPS0_PKT_S4_:
	.zero		128


//--------------------- .nv.shared._Z30router_gemm_kernel_bf16_outputI13__nv_bfloat16Li128ELi8ELi7ELi256ELi7168EEvPS0_PKT_S4_ --------------------------
	.section	.nv.shared._Z30router_gemm_kernel_bf16_outputI13__nv_bfloat16Li128ELi8ELi7ELi256ELi7168EEvPS0_PKT_S4_,"aw",@nobits
	.sectionflags	@""
	.align	4
.nv.shared._Z30router_gemm_kernel_bf16_outputI13__nv_bfloat16Li128ELi8ELi7ELi256ELi7168EEvPS0_PKT_S4_:
	.zero		112


//--------------------- .nv.shared._Z30router_gemm_kernel_bf16_outputI13__nv_bfloat16Li128ELi8ELi6ELi256ELi7168EEvPS0_PKT_S4_ --------------------------
	.section	.nv.shared._Z30router_gemm_kernel_bf16_outputI13__nv_bfloat16Li128ELi8ELi6ELi256ELi7168EEvPS0_PKT_S4_,"aw",@nobits
	.sectionflags	@""
	.align	4
.nv.shared._Z30router_gemm_kernel_bf16_outputI13__nv_bfloat16Li128ELi8ELi6ELi256ELi7168EEvPS0_PKT_S4_:
	.zero		96


//--------------------- .nv.shared._Z30router_gemm_kernel_bf16_outputI13__nv_bfloat16Li128ELi8ELi5ELi256ELi7168EEvPS0_PKT_S4_ --------------------------
	.section	.nv.shared._Z30router_gemm_kernel_bf16_outputI13__nv_bfloat16Li128ELi8ELi5ELi256ELi7168EEvPS0_PKT_S4_,"aw",@nobits
	.sectionflags	@""
	.align	4
.nv.shared._Z30router_gemm_kernel_bf16_outputI13__nv_bfloat16Li128ELi8ELi5ELi256ELi7168EEvPS0_PKT_S4_:
	.zero		80


//--------------------- .nv.shared._Z30router_gemm_kernel_bf16_outputI13__nv_bfloat16Li128ELi8ELi4ELi256ELi7168EEvPS0_PKT_S4_ --------------------------
	.section	.nv.shared._Z30router_gemm_kernel_bf16_outputI13__nv_bfloat16Li128ELi8ELi4ELi256ELi7168EEvPS0_PKT_S4_,"aw",@nobits
	.sectionflags	@""
	.align	4
.nv.shared._Z30router_gemm_kernel_bf16_outputI13__nv_bfloat16Li128ELi8ELi4ELi256ELi7168EEvPS0_PKT_S4_:
	.zero		64


//--------------------- .nv.shared._Z30router_gemm_kernel_bf16_outputI13__nv_bfloat16Li128ELi8ELi3ELi256ELi7168EEvPS0_PKT_S4_ --------------------------
	.section	.nv.shared._Z30router_gemm_kernel_bf16_outputI13__nv_bfloat16Li128ELi8ELi3ELi256ELi7168EEvPS0_PKT_S4_,"aw",@nobits
	.sectionflags	@""
	.align	4
.nv.shared._Z30router_gemm_kernel_bf16_outputI13__nv_bfloat16Li128ELi8ELi3ELi256ELi7168EEvPS0_PKT_S4_:
	.zero		48


//--------------------- .nv.shared._Z30router_gemm_kernel_bf16_outputI13__nv_bfloat16Li128ELi8ELi2ELi256ELi7168EEvPS0_PKT_S4_ --------------------------
	.section	.nv.shared._Z30router_gemm_kernel_bf16_outputI13__nv_bfloat16Li128ELi8ELi2ELi256ELi7168EEvPS0_PKT_S4_,"aw",@nobits
	.sectionflags	@""
	.align	4
.nv.shared._Z30router_gemm_kernel_bf16_outputI13__nv_bfloat16Li128ELi8ELi2ELi256ELi7168EEvPS0_PKT_S4_:
	.zero		32


//--------------------- .nv.shared._Z30router_gemm_kernel_bf16_outputI13__nv_bfloat16Li128ELi8ELi1ELi256ELi7168EEvPS0_PKT_S4_ --------------------------
	.section	.nv.shared._Z30router_gemm_kernel_bf16_outputI13__nv_bfloat16Li128ELi8ELi1ELi256ELi7168EEvPS0_PKT_S4_,"aw",@nobits
	.sectionflags	@""
	.align	4
.nv.shared._Z30router_gemm_kernel_bf16_outputI13__nv_bfloat16Li128ELi8ELi1ELi256ELi7168EEvPS0_PKT_S4_:
	.zero		16
